def matmul_kernel(
    a_ptr,
    b_ptr,
    c_ptr,
    M,
    N,
    K,
    stride_am,
    stride_ak,
    stride_bk,
    stride_bn,
    stride_cm,
    stride_cn,
    BLOCK_M: tl.constexpr,
    BLOCK_N: tl.constexpr,
    BLOCK_K: tl.constexpr,
    GROUP_M: tl.constexpr,
):
    pid = tl.program_id(axis=0)
    num_pid_m = tl.cdiv(M, BLOCK_M)
    num_pid_n = tl.cdiv(N, BLOCK_N)
    num_pid_in_group = GROUP_M * num_pid_n
    group_id = pid // num_pid_in_group
    first_pid_m = group_id * GROUP_M
    group_size_m = min(num_pid_m - first_pid_m, GROUP_M)
    pid_m = first_pid_m + ((pid % num_pid_in_group) % group_size_m)
    pid_n = (pid % num_pid_in_group) // group_size_m

    offs_am = (pid_m * BLOCK_M + tl.arange(0, BLOCK_M)) % M
    offs_bn = (pid_n * BLOCK_N + tl.arange(0, BLOCK_N)) % N
    offs_k = tl.arange(0, BLOCK_K)
    a_ptrs = a_ptr + offs_am[:, None] * stride_am + offs_k[None, :] * stride_ak
    b_ptrs = b_ptr + offs_k[:, None] * stride_bk + offs_bn[None, :] * stride_bn

    acc = tl.zeros((BLOCK_M, BLOCK_N), dtype=tl.float32)
    for kk in range(0, tl.cdiv(K, BLOCK_K)):
        a = tl.load(a_ptrs, mask=offs_k[None, :] < K - kk * BLOCK_K, other=0.0)
        b = tl.load(b_ptrs, mask=offs_k[:, None] < K - kk * BLOCK_K, other=0.0)
        acc = tl.dot(a, b, acc)
        a_ptrs += BLOCK_K * stride_ak
        b_ptrs += BLOCK_K * stride_bk

    c = acc.to(c_ptr.dtype.element_ty)
    offs_cm = pid_m * BLOCK_M + tl.arange(0, BLOCK_M)
    offs_cn = pid_n * BLOCK_N + tl.arange(0, BLOCK_N)
    c_ptrs = c_ptr + offs_cm[:, None] * stride_cm + offs_cn[None, :] * stride_cn
    mask = (offs_cm[:, None] < M) & (offs_cn[None, :] < N)
    tl.store(c_ptrs, c, mask=mask)

# config = {"BLOCK_K": 128, "BLOCK_M": 16, "BLOCK_N": 128, "GROUP_M": 8, "arch": "sm_100", "dtype": "bf16", "num_ctas": 1, "num_stages": 2, "num_warps": 2}
# arch = sm_100


// ===== COMPILED SASS (sm_100a) =====

	.target	sm_100a

	.elftype	@"ET_EXEC"


//--------------------- .note.nv.tkinfo           --------------------------
	.section	.note.nv.tkinfo,"",@"SHT_NOTE"
	.sectionflags	@"SHF_NOTE_NV_TKINFO"
	.tkinfo
        /*0018*/ 	.word	0x00000081
        /*0030*/ 	.string	""
        /*0030*/ 	.string	"ptxas-blackwell"
        /*0030*/ 	.string	"Cuda compilation tools, release 12.9, V12.9.86"
        /*0030*/ 	.string	"Build cuda_12.9.r12.9/compiler.36037853_0"
        /*0030*/ 	.string	"-v  -suppress-debug-info  -lineinfo  -arch sm_100a "



//--------------------- .note.nv.cuver            --------------------------
	.section	.note.nv.cuver,"",@"SHT_NOTE"
	.sectionflags	@"SHF_NOTE_NV_CUVER"
        /*0018*/ 	.short	0x0001
        /*001a*/ 	.short	0x0064
        /*001c*/ 	.short	0x0001
        /*001e*/ 	.short	0x0000
        /*0020*/ 	.short	0x0001
        /*0022*/ 	.short	0x0000


//--------------------- .nv.info                  --------------------------
	.section	.nv.info,"",@"SHT_CUDA_INFO"
	.align	4


	//----- nvinfo : EIATTR_REGCOUNT
	.align		4
        /*0000*/ 	.byte	0x04, 0x2f
        /*0002*/ 	.short	(.L_1 - .L_0)
	.align		4
.L_0:
        /*0004*/ 	.word	index@(matmul_kernel)
        /*0008*/ 	.word	0x00000020


	//----- nvinfo : EIATTR_FRAME_SIZE
	.align		4
.L_1:
        /*000c*/ 	.byte	0x04, 0x11
        /*000e*/ 	.short	(.L_3 - .L_2)
	.align		4
.L_2:
        /*0010*/ 	.word	index@(matmul_kernel)
        /*0014*/ 	.word	0x00001498


	//----- nvinfo : EIATTR_MIN_STACK_SIZE
	.align		4
.L_3:
        /*0018*/ 	.byte	0x04, 0x12
        /*001a*/ 	.short	(.L_5 - .L_4)
	.align		4
.L_4:
        /*001c*/ 	.word	index@(matmul_kernel)
        /*0020*/ 	.word	0x00001498
.L_5:


//--------------------- .nv.info.matmul_kernel    --------------------------
	.section	.nv.info.matmul_kernel,"",@"SHT_CUDA_INFO"
	.sectionflags	@""
	.align	4


	//----- nvinfo : EIATTR_CUDA_API_VERSION
	.align		4
        /*0000*/ 	.byte	0x04, 0x37
        /*0002*/ 	.short	(.L_7 - .L_6)
.L_6:
        /*0004*/ 	.word	0x00000081


	//----- nvinfo : EIATTR_KPARAM_INFO
	.align		4
.L_7:
        /*0008*/ 	.byte	0x04, 0x17
        /*000a*/ 	.short	(.L_9 - .L_8)
.L_8:
        /*000c*/ 	.word	0x00000000
        /*0010*/ 	.short	0x000d
        /*0012*/ 	.short	0x0048
        /*0014*/ 	.byte	0x00, 0xf4, 0x21, 0x00


	//----- nvinfo : EIATTR_KPARAM_INFO
	.align		4
.L_9:
        /*0018*/ 	.byte	0x04, 0x17
        /*001a*/ 	.short	(.L_11 - .L_10)
.L_10:
        /*001c*/ 	.word	0x00000000
        /*0020*/ 	.short	0x000c
        /*0022*/ 	.short	0x0040
        /*0024*/ 	.byte	0x00, 0xf4, 0x21, 0x00


	//----- nvinfo : EIATTR_KPARAM_INFO
	.align		4
.L_11:
        /*0028*/ 	.byte	0x04, 0x17
        /*002a*/ 	.short	(.L_13 - .L_12)
.L_12:
        /*002c*/ 	.word	0x00000000
        /*0030*/ 	.short	0x000b
        /*0032*/ 	.short	0x0038
        /*0034*/ 	.byte	0x00, 0xf0, 0x11, 0x00


	//----- nvinfo : EIATTR_KPARAM_INFO
	.align		4
.L_13:
        /*0038*/ 	.byte	0x04, 0x17
        /*003a*/ 	.short	(.L_15 - .L_14)
.L_14:
        /*003c*/ 	.word	0x00000000
        /*0040*/ 	.short	0x000a
        /*0042*/ 	.short	0x0034
        /*0044*/ 	.byte	0x00, 0xf0, 0x11, 0x00


	//----- nvinfo : EIATTR_KPARAM_INFO
	.align		4
.L_15:
        /*0048*/ 	.byte	0x04, 0x17
        /*004a*/ 	.short	(.L_17 - .L_16)
.L_16:
        /*004c*/ 	.word	0x00000000
        /*0050*/ 	.short	0x0009
        /*0052*/ 	.short	0x0030
        /*0054*/ 	.byte	0x00, 0xf0, 0x11, 0x00


	//----- nvinfo : EIATTR_KPARAM_INFO
	.align		4
.L_17:
        /*0058*/ 	.byte	0x04, 0x17
        /*005a*/ 	.short	(.L_19 - .L_18)
.L_18:
        /*005c*/ 	.word	0x00000000
        /*0060*/ 	.short	0x0008
        /*0062*/ 	.short	0x002c
        /*0064*/ 	.byte	0x00, 0xf0, 0x11, 0x00


	//----- nvinfo : EIATTR_KPARAM_INFO
	.align		4
.L_19:
        /*0068*/ 	.byte	0x04, 0x17
        /*006a*/ 	.short	(.L_21 - .L_20)
.L_20:
        /*006c*/ 	.word	0x00000000
        /*0070*/ 	.short	0x0007
        /*0072*/ 	.short	0x0028
        /*0074*/ 	.byte	0x00, 0xf0, 0x11, 0x00


	//----- nvinfo : EIATTR_KPARAM_INFO
	.align		4
.L_21:
        /*0078*/ 	.byte	0x04, 0x17
        /*007a*/ 	.short	(.L_23 - .L_22)
.L_22:
        /*007c*/ 	.word	0x00000000
        /*0080*/ 	.short	0x0006
        /*0082*/ 	.short	0x0024
        /*0084*/ 	.byte	0x00, 0xf0, 0x11, 0x00


	//----- nvinfo : EIATTR_KPARAM_INFO
	.align		4
.L_23:
        /*0088*/ 	.byte	0x04, 0x17
        /*008a*/ 	.short	(.L_25 - .L_24)
.L_24:
        /*008c*/ 	.word	0x00000000
        /*0090*/ 	.short	0x0005
        /*0092*/ 	.short	0x0020
        /*0094*/ 	.byte	0x00, 0xf0, 0x11, 0x00


	//----- nvinfo : EIATTR_KPARAM_INFO
	.align		4
.L_25:
        /*0098*/ 	.byte	0x04, 0x17
        /*009a*/ 	.short	(.L_27 - .L_26)
.L_26:
        /*009c*/ 	.word	0x00000000
        /*00a0*/ 	.short	0x0004
        /*00a2*/ 	.short	0x001c
        /*00a4*/ 	.byte	0x00, 0xf0, 0x11, 0x00


	//----- nvinfo : EIATTR_KPARAM_INFO
	.align		4
.L_27:
        /*00a8*/ 	.byte	0x04, 0x17
        /*00aa*/ 	.short	(.L_29 - .L_28)
.L_28:
        /*00ac*/ 	.word	0x00000000
        /*00b0*/ 	.short	0x0003
        /*00b2*/ 	.short	0x0018
        /*00b4*/ 	.byte	0x00, 0xf0, 0x11, 0x00


	//----- nvinfo : EIATTR_KPARAM_INFO
	.align		4
.L_29:
        /*00b8*/ 	.byte	0x04, 0x17
        /*00ba*/ 	.short	(.L_31 - .L_30)
.L_30:
        /*00bc*/ 	.word	0x00000000
        /*00c0*/ 	.short	0x0002
        /*00c2*/ 	.short	0x0010
        /*00c4*/ 	.byte	0x00, 0xf4, 0x21, 0x00


	//----- nvinfo : EIATTR_KPARAM_INFO
	.align		4
.L_31:
        /*00c8*/ 	.byte	0x04, 0x17
        /*00ca*/ 	.short	(.L_33 - .L_32)
.L_32:
        /*00cc*/ 	.word	0x00000000
        /*00d0*/ 	.short	0x0001
        /*00d2*/ 	.short	0x0008
        /*00d4*/ 	.byte	0x00, 0xf4, 0x21, 0x00


	//----- nvinfo : EIATTR_KPARAM_INFO
	.align		4
.L_33:
        /*00d8*/ 	.byte	0x04, 0x17
        /*00da*/ 	.short	(.L_35 - .L_34)
.L_34:
        /*00dc*/ 	.word	0x00000000
        /*00e0*/ 	.short	0x0000
        /*00e2*/ 	.short	0x0000
        /*00e4*/ 	.byte	0x00, 0xf4, 0x21, 0x00


	//----- nvinfo : EIATTR_SPARSE_MMA_MASK
	.align		4
.L_35:
        /*00e8*/ 	.byte	0x03, 0x50
        /*00ea*/ 	.short	0x0000


	//----- nvinfo : EIATTR_MAXREG_COUNT
	.align		4
        /*00ec*/ 	.byte	0x03, 0x1b
        /*00ee*/ 	.short	0x00ff


	//----- nvinfo : EIATTR_NUM_BARRIERS
	.align		4
        /*00f0*/ 	.byte	0x02, 0x4c
        /*00f2*/ 	.byte	0x01
	.zero		1


	//----- nvinfo : EIATTR_ANNOTATIONS
	.align		4
        /*00f4*/ 	.byte	0x04, 0x55
        /*00f6*/ 	.short	(.L_37 - .L_36)


	//   ....[0]....
.L_36:
        /*00f8*/ 	.word	0x00000001
        /*00fc*/ 	.byte	0x00, 0x06, 0x00, 0x00, 0x01, 0x00, 0x00, 0x00, 0x30, 0x06, 0x00, 0x00, 0x01, 0x00, 0x00, 0x00
        /* <DEDUP_REMOVED lines=2741> */
        /*ac5c*/ 	.byte	0xe0, 0xb1, 0x02, 0x00


	//----- nvinfo : EIATTR_VRC_CTA_INIT_COUNT
	.align		4
.L_37:
        /*ac60*/ 	.byte	0x02, 0x4a
	.zero		1
	.zero		1


	//----- nvinfo : EIATTR_EXIT_INSTR_OFFSETS
	.align		4
        /*ac64*/ 	.byte	0x04, 0x1c
        /*ac66*/ 	.short	(.L_39 - .L_38)


	//   ....[0]....
.L_38:
        /*ac68*/ 	.word	0x0002b510


	//   ....[1]....
        /*ac6c*/ 	.word	0x0002b540


	//----- nvinfo : EIATTR_REQNTID
	.align		4
.L_39:
        /*ac70*/ 	.byte	0x04, 0x10
        /*ac72*/ 	.short	(.L_41 - .L_40)
.L_40:
        /*ac74*/ 	.word	0x00000040
        /*ac78*/ 	.word	0x00000001
        /*ac7c*/ 	.word	0x00000001


	//----- nvinfo : EIATTR_CBANK_PARAM_SIZE
	.align		4
.L_41:
        /*ac80*/ 	.byte	0x03, 0x19
        /*ac82*/ 	.short	0x0050


	//----- nvinfo : EIATTR_PARAM_CBANK
	.align		4
        /*ac84*/ 	.byte	0x04, 0x0a
        /*ac86*/ 	.short	(.L_43 - .L_42)
	.align		4
.L_42:
        /*ac88*/ 	.word	index@(.nv.constant0.matmul_kernel)
        /*ac8c*/ 	.short	0x0380
        /*ac8e*/ 	.short	0x0050


	//----- nvinfo : EIATTR_SW_WAR
	.align		4
.L_43:
        /*ac90*/ 	.byte	0x04, 0x36
        /*ac92*/ 	.short	(.L_45 - .L_44)
.L_44:
        /*ac94*/ 	.word	0x00000008
.L_45:


//--------------------- .nv.compat                --------------------------
	.section	.nv.compat,"",@"SHT_CUDA_COMPAT_INFO"
	.align	4
        /*0000*/ 	.byte	0x02, 0x02, 0x01, 0x00, 0x02, 0x05, 0x05, 0x00, 0x02, 0x03, 0x00, 0x00, 0x02, 0x06, 0x01, 0x00


//--------------------- .nv.callgraph             --------------------------
	.section	.nv.callgraph,"",@"SHT_CUDA_CALLGRAPH"
	.align	4
	.sectionentsize	8
	.align		4
        /*0000*/ 	.word	0x00000000
	.align		4
        /*0004*/ 	.word	0xffffffff
	.align		4
        /*0008*/ 	.word	0x00000000
	.align		4
        /*000c*/ 	.word	0xfffffffe
	.align		4
        /*0010*/ 	.word	0x00000000
	.align		4
        /*0014*/ 	.word	0xfffffffd
	.align		4
        /*0018*/ 	.word	0x00000000
	.align		4
        /*001c*/ 	.word	0xfffffffc


//--------------------- .text.matmul_kernel       --------------------------
	.section	.text.matmul_kernel,"ax",@progbits
	.align	128
        .global         matmul_kernel
        .type           matmul_kernel,@function
        .size           matmul_kernel,(.L_x_4 - matmul_kernel)
        .other          matmul_kernel,@"STO_CUDA_ENTRY STV_DEFAULT"
matmul_kernel:
.text.matmul_kernel:
[----:B------:R-:W0:Y:S08]  /*0000*/  LDC R1, c[0x0][0x37c] ;  /* 0x0000df00ff017b82 */ /* 0x000e300000000800 */
[----:B------:R-:W1:Y:S01]  /*0010*/  LDC.64 R2, c[0x0][0x398] ;  /* 0x0000e600ff027b82 */ /* 0x000e620000000a00 */
[----:B------:R-:W2:Y:S01]  /*0020*/  S2R R14, SR_TID.X ;  /* 0x00000000000e7919 */ /* 0x000ea20000002100 */
[----:B------:R-:W3:Y:S01]  /*0030*/  LDCU UR4, c[0x0][0x3a0] ;  /* 0x00007400ff0477ac */ /* 0x000ee20008000800 */
[----:B0-----:R-:W-:Y:S01]  /*0040*/  VIADD R1, R1, 0xffffeb68 ;  /* 0xffffeb6801017836 */ /* 0x001fe20000000000 */
[----:B------:R-:W-:Y:S01]  /*0050*/  UMOV UR5, 0x400 ;  /* 0x0000040000057882 */ /* 0x000fe20000000000 */
[----:B------:R-:W0:Y:S03]  /*0060*/  LDCU.64 UR8, c[0x0][0x358] ;  /* 0x00006b00ff0877ac */ /* 0x000e260008000a00 */
[----:B------:R-:W4:Y:S01]  /*0070*/  S2UR UR6, SR_CgaCtaId ;  /* 0x00000000000679c3 */ /* 0x000f220000008800 */
[----:B---3--:R-:W-:Y:S01]  /*0080*/  UIADD3 UR4, UPT, UPT, UR4, 0x7f, URZ ;  /* 0x0000007f04047890 */ /* 0x008fe2000fffe0ff */
[----:B-1----:R-:W-:-:S03]  /*0090*/  VIADD R0, R3, 0x7f ;  /* 0x0000007f03007836 */ /* 0x002fc60000000000 */
[----:B------:R-:W-:Y:S02]  /*00a0*/  UISETP.GT.AND UP0, UPT, UR4, 0x7f, UPT ;  /* 0x0000007f0400788c */ /* 0x000fe4000bf04270 */
[----:B------:R-:W-:Y:S01]  /*00b0*/  SHF.R.S32.HI R5, RZ, 0x1f, R0 ;  /* 0x0000001fff057819 */ /* 0x000fe20000011400 */
[----:B----4-:R-:W-:-:S03]  /*00c0*/  ULEA UR5, UR6, UR5, 0x18 ;  /* 0x0000000506057291 */ /* 0x010fc6000f8ec0ff */
[----:B------:R-:W-:-:S04]  /*00d0*/  LEA.HI R5, R5, R0, RZ, 0x7 ;  /* 0x0000000005057211 */ /* 0x000fc800078f38ff */
[----:B------:R-:W-:Y:S02]  /*00e0*/  SHF.R.S32.HI R0, RZ, 0x7, R5 ;  /* 0x00000007ff007819 */ /* 0x000fe40000011405 */
[----:B------:R-:W1:Y:S03]  /*00f0*/  S2R R5, SR_CTAID.X ;  /* 0x0000000000057919 */ /* 0x000e660000002500 */
[----:B------:R-:W-:-:S05]  /*0100*/  IMAD.SHL.U32 R0, R0, 0x8, RZ ;  /* 0x0000000800007824 */ /* 0x000fca00078e00ff */
[-C--:B------:R-:W-:Y:S02]  /*0110*/  IABS R9, R0.reuse ;  /* 0x0000000000097213 */ /* 0x080fe40000000000 */
[----:B------:R-:W-:Y:S02]  /*0120*/  IABS R12, R0 ;  /* 0x00000000000c7213 */ /* 0x000fe40000000000 */
[----:B------:R-:W3:Y:S08]  /*0130*/  I2F.RP R4, R9 ;  /* 0x0000000900047306 */ /* 0x000ef00000209400 */
[----:B---3--:R-:W3:Y:S01]  /*0140*/  MUFU.RCP R4, R4 ;  /* 0x0000000400047308 */ /* 0x008ee20000001000 */
[----:B-1----:R-:W-:Y:S01]  /*0150*/  IABS R10, R5 ;  /* 0x00000005000a7213 */ /* 0x002fe20000000000 */
[----:B---3--:R-:W-:-:S02]  /*0160*/  VIADD R6, R4, 0xffffffe ;  /* 0x0ffffffe04067836 */ /* 0x008fc40000000000 */
[----:B------:R-:W-:-:S04]  /*0170*/  IMAD.MOV R4, RZ, RZ, -R12 ;  /* 0x000000ffff047224 */ /* 0x000fc800078e0a0c */
[----:B------:R1:W3:Y:S02]  /*0180*/  F2I.FTZ.U32.TRUNC.NTZ R7, R6 ;  /* 0x0000000600077305 */ /* 0x0002e4000021f000 */
[----:B-1----:R-:W-:Y:S02]  /*0190*/  IMAD.MOV.U32 R6, RZ, RZ, RZ ;  /* 0x000000ffff067224 */ /* 0x002fe400078e00ff */
[----:B---3--:R-:W-:-:S04]  /*01a0*/  IMAD.MOV R8, RZ, RZ, -R7 ;  /* 0x000000ffff087224 */ /* 0x008fc800078e0a07 */
[----:B------:R-:W-:Y:S02]  /*01b0*/  IMAD R11, R8, R9, RZ ;  /* 0x00000009080b7224 */ /* 0x000fe400078e02ff */
[----:B------:R-:W-:Y:S02]  /*01c0*/  IMAD.MOV.U32 R8, RZ, RZ, R10 ;  /* 0x000000ffff087224 */ /* 0x000fe400078e000a */
[----:B------:R-:W-:-:S06]  /*01d0*/  IMAD.HI.U32 R7, R7, R11, R6 ;  /* 0x0000000b07077227 */ /* 0x000fcc00078e0006 */
[----:B------:R-:W-:-:S04]  /*01e0*/  IMAD.HI.U32 R7, R7, R8, RZ ;  /* 0x0000000807077227 */ /* 0x000fc800078e00ff */
[----:B------:R-:W-:-:S05]  /*01f0*/  IMAD R4, R7, R4, R8 ;  /* 0x0000000407047224 */ /* 0x000fca00078e0208 */
[----:B------:R-:W-:-:S13]  /*0200*/  ISETP.GT.U32.AND P1, PT, R9, R4, PT ;  /* 0x000000040900720c */ /* 0x000fda0003f24070 */
[----:B------:R-:W-:Y:S02]  /*0210*/  @!P1 IMAD.IADD R4, R4, 0x1, -R9 ;  /* 0x0000000104049824 */ /* 0x000fe400078e0a09 */
[----:B------:R-:W-:Y:S01]  /*0220*/  @!P1 VIADD R7, R7, 0x1 ;  /* 0x0000000107079836 */ /* 0x000fe20000000000 */
[----:B------:R-:W-:Y:S02]  /*0230*/  ISETP.NE.AND P1, PT, R0, RZ, PT ;  /* 0x000000ff0000720c */ /* 0x000fe40003f25270 */
[----:B------:R-:W-:Y:S02]  /*0240*/  ISETP.GE.U32.AND P0, PT, R4, R9, PT ;  /* 0x000000090400720c */ /* 0x000fe40003f06070 */
[----:B------:R-:W-:-:S04]  /*0250*/  LOP3.LUT R4, R5, R0, RZ, 0x3c, !PT ;  /* 0x0000000005047212 */ /* 0x000fc800078e3cff */
[----:B------:R-:W-:Y:S01]  /*0260*/  ISETP.GE.AND P2, PT, R4, RZ, PT ;  /* 0x000000ff0400720c */ /* 0x000fe20003f46270 */
[----:B------:R-:W-:-:S06]  /*0270*/  VIADD R4, R2, 0xf ;  /* 0x0000000f02047836 */ /* 0x000fcc0000000000 */
[----:B------:R-:W-:-:S04]  /*0280*/  @P0 VIADD R7, R7, 0x1 ;  /* 0x0000000107070836 */ /* 0x000fc80000000000 */
[----:B------:R-:W-:Y:S01]  /*0290*/  IMAD.MOV.U32 R6, RZ, RZ, R7 ;  /* 0x000000ffff067224 */ /* 0x000fe200078e0007 */
[----:B------:R-:W-:-:S03]  /*02a0*/  SHF.R.S32.HI R7, RZ, 0x1f, R4 ;  /* 0x0000001fff077819 */ /* 0x000fc60000011404 */
[----:B------:R-:W-:Y:S01]  /*02b0*/  @!P2 IMAD.MOV R6, RZ, RZ, -R6 ;  /* 0x000000ffff06a224 */ /* 0x000fe200078e0a06 */
[----:B------:R-:W-:Y:S02]  /*02c0*/  @!P1 LOP3.LUT R6, RZ, R0, RZ, 0x33, !PT ;  /* 0x00000000ff069212 */ /* 0x000fe400078e33ff */
[----:B------:R-:W-:-:S03]  /*02d0*/  LEA.HI R7, R7, R4, RZ, 0x4 ;  /* 0x0000000407077211 */ /* 0x000fc600078f20ff */
[----:B------:R-:W-:Y:S02]  /*02e0*/  IMAD.SHL.U32 R4, R6, 0x8, RZ ;  /* 0x0000000806047824 */ /* 0x000fe400078e00ff */
[----:B------:R-:W-:-:S03]  /*02f0*/  IMAD.MOV R6, RZ, RZ, -R6 ;  /* 0x000000ffff067224 */ /* 0x000fc600078e0a06 */
[----:B------:R-:W-:Y:S01]  /*0300*/  LEA.HI.SX32 R7, R7, -R4, 0x1c ;  /* 0x8000000407077211 */ /* 0x000fe200078fe2ff */
[----:B------:R-:W-:Y:S02]  /*0310*/  IMAD R13, R0, R6, R5 ;  /* 0x00000006000d7224 */ /* 0x000fe400078e0205 */
[----:B------:R-:W-:Y:S01]  /*0320*/  IMAD.MOV.U32 R6, RZ, RZ, RZ ;  /* 0x000000ffff067224 */ /* 0x000fe200078e00ff */
[----:B------:R-:W-:-:S04]  /*0330*/  VIMNMX R8, PT, PT, R7, 0x8, PT ;  /* 0x0000000807087848 */ /* 0x000fc80003fe0100 */
[-C--:B------:R-:W-:Y:S02]  /*0340*/  IABS R10, R8.reuse ;  /* 0x00000008000a7213 */ /* 0x080fe40000000000 */
[----:B------:R-:W-:Y:S02]  /*0350*/  IABS R0, R8 ;  /* 0x0000000800007213 */ /* 0x000fe40000000000 */
[----:B------:R-:W1:Y:S08]  /*0360*/  I2F.RP R9, R10 ;  /* 0x0000000a00097306 */ /* 0x000e700000209400 */
[----:B-1----:R-:W1:Y:S02]  /*0370*/  MUFU.RCP R9, R9 ;  /* 0x0000000900097308 */ /* 0x002e640000001000 */
[----:B-1----:R-:W-:-:S06]  /*0380*/  VIADD R7, R9, 0xffffffe ;  /* 0x0ffffffe09077836 */ /* 0x002fcc0000000000 */
[----:B------:R-:W1:Y:S02]  /*0390*/  F2I.FTZ.U32.TRUNC.NTZ R7, R7 ;  /* 0x0000000700077305 */ /* 0x000e64000021f000 */
[----:B-1----:R-:W-:-:S04]  /*03a0*/  IMAD.MOV R11, RZ, RZ, -R7 ;  /* 0x000000ffff0b7224 */ /* 0x002fc800078e0a07 */
[----:B------:R-:W-:Y:S01]  /*03b0*/  IMAD.MOV.U32 R5, RZ, RZ, R11 ;  /* 0x000000ffff057224 */ /* 0x000fe200078e000b */
[----:B------:R-:W-:-:S03]  /*03c0*/  IABS R11, R13 ;  /* 0x0000000d000b7213 */ /* 0x000fc60000000000 */
[----:B------:R-:W-:-:S04]  /*03d0*/  IMAD R5, R5, R10, RZ ;  /* 0x0000000a05057224 */ /* 0x000fc800078e02ff */
[----:B------:R-:W-:-:S04]  /*03e0*/  IMAD.HI.U32 R6, R7, R5, R6 ;  /* 0x0000000507067227 */ /* 0x000fc800078e0006 */
[----:B------:R-:W-:Y:S02]  /*03f0*/  IMAD.MOV R5, RZ, RZ, -R0 ;  /* 0x000000ffff057224 */ /* 0x000fe400078e0a00 */
[----:B------:R-:W-:Y:S01]  /*0400*/  IMAD.HI.U32 R0, R6, R11, RZ ;  /* 0x0000000b06007227 */ /* 0x000fe200078e00ff */
[----:B--2---:R-:W-:-:S03]  /*0410*/  SHF.R.U32.HI R6, RZ, 0x4, R14 ;  /* 0x00000004ff067819 */ /* 0x004fc6000001160e */
[----:B------:R-:W-:Y:S01]  /*0420*/  IMAD R5, R0, R5, R11 ;  /* 0x0000000500057224 */ /* 0x000fe200078e020b */
[----:B------:R-:W-:-:S04]  /*0430*/  SGXT.U32 R15, R6, 0x2 ;  /* 0x00000002060f781a */ /* 0x000fc80000000000 */
[----:B------:R-:W-:Y:S02]  /*0440*/  ISETP.GT.U32.AND P1, PT, R10, R5, PT ;  /* 0x000000050a00720c */ /* 0x000fe40003f24070 */
[C---:B------:R-:W-:Y:S02]  /*0450*/  LOP3.LUT R6, R15.reuse, 0x8, RZ, 0xfc, !PT ;  /* 0x000000080f067812 */ /* 0x040fe400078efcff */
[C---:B------:R-:W-:Y:S02]  /*0460*/  LOP3.LUT R6, R15.reuse, 0x14, RZ, 0xfc, !PT ;  /* 0x000000140f067812 */ /* 0x040fe400078efcff */
[C---:B------:R-:W-:Y:S02]  /*0470*/  LOP3.LUT R6, R15.reuse, 0x20, RZ, 0xfc, !PT ;  /* 0x000000200f067812 */ /* 0x040fe400078efcff */
[C---:B------:R-:W-:Y:S02]  /*0480*/  LOP3.LUT R6, R15.reuse, 0x2c, RZ, 0xfc, !PT ;  /* 0x0000002c0f067812 */ /* 0x040fe400078efcff */
[----:B------:R-:W-:-:S02]  /*0490*/  LOP3.LUT R6, R15, 0x38, RZ, 0xfc, !PT ;  /* 0x000000380f067812 */ /* 0x000fc400078efcff */
[----:B------:R-:W-:Y:S01]  /*04a0*/  LOP3.LUT R6, R15, 0x48, RZ, 0xfc, !PT ;  /* 0x000000480f067812 */ /* 0x000fe200078efcff */
[----:B------:R-:W-:Y:S01]  /*04b0*/  @!P1 IMAD.IADD R5, R5, 0x1, -R10 ;  /* 0x0000000105059824 */ /* 0x000fe200078e0a0a */
[----:B------:R-:W-:Y:S01]  /*04c0*/  LOP3.LUT R6, R15, 0x54, RZ, 0xfc, !PT ;  /* 0x000000540f067812 */ /* 0x000fe200078efcff */
[----:B------:R-:W-:Y:S01]  /*04d0*/  @!P1 VIADD R0, R0, 0x1 ;  /* 0x0000000100009836 */ /* 0x000fe20000000000 */
[----:B------:R-:W-:Y:S02]  /*04e0*/  ISETP.NE.AND P1, PT, R8, RZ, PT ;  /* 0x000000ff0800720c */ /* 0x000fe40003f25270 */
[----:B------:R-:W-:Y:S02]  /*04f0*/  ISETP.GE.U32.AND P0, PT, R5, R10, PT ;  /* 0x0000000a0500720c */ /* 0x000fe40003f06070 */
[----:B------:R-:W-:Y:S02]  /*0500*/  LOP3.LUT R5, R13, R8, RZ, 0x3c, !PT ;  /* 0x000000080d057212 */ /* 0x000fe400078e3cff */
[----:B------:R-:W-:-:S02]  /*0510*/  LOP3.LUT R6, R15, 0x60, RZ, 0xfc, !PT ;  /* 0x000000600f067812 */ /* 0x000fc400078efcff */
[----:B------:R-:W-:Y:S02]  /*0520*/  ISETP.GE.AND P2, PT, R5, RZ, PT ;  /* 0x000000ff0500720c */ /* 0x000fe40003f46270 */
[C---:B------:R-:W-:Y:S02]  /*0530*/  LOP3.LUT R6, R15.reuse, 0x6c, RZ, 0xfc, !PT ;  /* 0x0000006c0f067812 */ /* 0x040fe400078efcff */
[----:B------:R-:W-:-:S03]  /*0540*/  LOP3.LUT R27, R15, 0x78, RZ, 0xfc, !PT ;  /* 0x000000780f1b7812 */ /* 0x000fc600078efcff */
[----:B------:R-:W-:-:S06]  /*0550*/  @P0 VIADD R0, R0, 0x1 ;  /* 0x0000000100000836 */ /* 0x000fcc0000000000 */
[----:B------:R-:W-:Y:S01]  /*0560*/  @!P2 IMAD.MOV R0, RZ, RZ, -R0 ;  /* 0x000000ffff00a224 */ /* 0x000fe200078e0a00 */
[----:B------:R-:W-:-:S05]  /*0570*/  @!P1 LOP3.LUT R0, RZ, R8, RZ, 0x33, !PT ;  /* 0x00000008ff009212 */ /* 0x000fca00078e33ff */
[----:B------:R-:W-:Y:S02]  /*0580*/  IMAD.MOV R5, RZ, RZ, -R0 ;  /* 0x000000ffff057224 */ /* 0x000fe400078e0a00 */
[----:B------:R-:W-:Y:S02]  /*0590*/  IMAD.SHL.U32 R22, R0, 0x80, RZ ;  /* 0x0000008000167824 */ /* 0x000fe400078e00ff */
[----:B------:R-:W-:-:S04]  /*05a0*/  IMAD R5, R8, R5, R13 ;  /* 0x0000000508057224 */ /* 0x000fc800078e020d */
[----:B------:R-:W-:Y:S01]  /*05b0*/  IMAD.IADD R5, R4, 0x1, R5 ;  /* 0x0000000104057824 */ /* 0x000fe200078e0205 */
[----:B------:R-:W-:-:S04]  /*05c0*/  LOP3.LUT R4, R14, 0xf, RZ, 0xc0, !PT ;  /* 0x0000000f0e047812 */ /* 0x000fc800078ec0ff */
[----:B------:R-:W-:Y:S02]  /*05d0*/  LEA R20, R5, R4, 0x4 ;  /* 0x0000000405147211 */ /* 0x000fe400078e20ff */
[C---:B------:R-:W-:Y:S02]  /*05e0*/  LOP3.LUT R4, R15.reuse, 0x4, RZ, 0xfc, !PT ;  /* 0x000000040f047812 */ /* 0x040fe400078efcff */
[C---:B------:R-:W-:Y:S01]  /*05f0*/  LOP3.LUT R5, R15.reuse, 0xc, RZ, 0xfc, !PT ;  /* 0x0000000c0f057812 */ /* 0x040fe200078efcff */
[----:B------:R1:W-:Y:S01]  /*0600*/  STL [R1+0xc14], R20 ;  /* 0x000c141401007387 */ /* 0x0003e20000100800 */
[C---:B------:R-:W-:Y:S02]  /*0610*/  LOP3.LUT R4, R15.reuse, 0x10, RZ, 0xfc, !PT ;  /* 0x000000100f047812 */ /* 0x040fe400078efcff */
[C---:B------:R-:W-:Y:S01]  /*0620*/  LOP3.LUT R5, R15.reuse, 0x18, RZ, 0xfc, !PT ;  /* 0x000000180f057812 */ /* 0x040fe200078efcff */
[----:B------:R1:W-:Y:S01]  /*0630*/  STL [R1+0x188], R22 ;  /* 0x0001881601007387 */ /* 0x0003e20000100800 */
[----:B------:R-:W-:-:S02]  /*0640*/  LOP3.LUT R4, R15, 0x1c, RZ, 0xfc, !PT ;  /* 0x0000001c0f047812 */ /* 0x000fc400078efcff */
[C---:B------:R-:W-:Y:S02]  /*0650*/  LOP3.LUT R5, R15.reuse, 0x24, RZ, 0xfc, !PT ;  /* 0x000000240f057812 */ /* 0x040fe400078efcff */
[C---:B------:R-:W-:Y:S02]  /*0660*/  LOP3.LUT R4, R15.reuse, 0x28, RZ, 0xfc, !PT ;  /* 0x000000280f047812 */ /* 0x040fe400078efcff */
[C---:B------:R-:W-:Y:S02]  /*0670*/  LOP3.LUT R5, R15.reuse, 0x30, RZ, 0xfc, !PT ;  /* 0x000000300f057812 */ /* 0x040fe400078efcff */
[C---:B------:R-:W-:Y:S02]  /*0680*/  LOP3.LUT R4, R15.reuse, 0x34, RZ, 0xfc, !PT ;  /* 0x000000340f047812 */ /* 0x040fe400078efcff */
[C---:B------:R-:W-:Y:S02]  /*0690*/  LOP3.LUT R5, R15.reuse, 0x40, RZ, 0xfc, !PT ;  /* 0x000000400f057812 */ /* 0x040fe400078efcff */
        /* <DEDUP_REMOVED lines=8> */
[----:B------:R-:W-:Y:S01]  /*0720*/  LOP3.LUT R4, R15, 0x74, RZ, 0xfc, !PT ;  /* 0x000000740f047812 */ /* 0x000fe200078efcff */
[----:B01----:R-:W-:Y:S06]  /*0730*/  BRA.U UP0, `(.L_x_0) ;  /* 0x0000000100387547 */ /* 0x003fec000b800000 */
[C---:B------:R-:W-:Y:S01]  /*0740*/  IMAD.SHL.U32 R0, R14.reuse, 0x20, RZ ;  /* 0x000000200e007824 */ /* 0x040fe200078e00ff */
[----:B------:R-:W-:Y:S01]  /*0750*/  CS2R R16, SRZ ;  /* 0x0000000000107805 */ /* 0x000fe2000001ff00 */
[----:B------:R-:W-:Y:S01]  /*0760*/  IMAD.SHL.U32 R2, R14, 0x10, RZ ;  /* 0x000000100e027824 */ /* 0x000fe200078e00ff */
[----:B------:R-:W-:Y:S02]  /*0770*/  CS2R R18, SRZ ;  /* 0x0000000000127805 */ /* 0x000fe4000001ff00 */
[----:B------:R-:W-:Y:S02]  /*0780*/  CS2R R12, SRZ ;  /* 0x00000000000c7805 */ /* 0x000fe4000001ff00 */
[----:B------:R-:W-:Y:S02]  /*0790*/  LOP3.LUT R0, R0, 0x60, RZ, 0xc0, !PT ;  /* 0x0000006000007812 */ /* 0x000fe400078ec0ff */
[----:B------:R-:W-:Y:S01]  /*07a0*/  CS2R R14, SRZ ;  /* 0x00000000000e7805 */ /* 0x000fe2000001ff00 */
[----:B------:R0:W-:Y:S01]  /*07b0*/  STL [R1+0xc10], R2 ;  /* 0x000c100201007387 */ /* 0x0001e20000100800 */
[----:B------:R-:W-:-:S02]  /*07c0*/  CS2R R8, SRZ ;  /* 0x0000000000087805 */ /* 0x000fc4000001ff00 */
[----:B------:R-:W-:Y:S02]  /*07d0*/  CS2R R10, SRZ ;  /* 0x00000000000a7805 */ /* 0x000fe4000001ff00 */
[----:B------:R-:W-:Y:S01]  /*07e0*/  CS2R R4, SRZ ;  /* 0x0000000000047805 */ /* 0x000fe2000001ff00 */
[----:B------:R0:W-:Y:S01]  /*07f0*/  STL [R1+0xc18], R0 ;  /* 0x000c180001007387 */ /* 0x0001e20000100800 */
[----:B------:R-:W-:Y:S01]  /*0800*/  CS2R R6, SRZ ;  /* 0x0000000000067805 */ /* 0x000fe2000001ff00 */
[----:B------:R-:W-:Y:S06]  /*0810*/  BRA `(.L_x_1) ;  /* 0x00000298009c7947 */ /* 0x000fec0003800000 */
.L_x_0:
[----:B------:R-:W-:Y:S01]  /*0820*/  IABS R0, R2 ;  /* 0x0000000200007213 */ /* 0x000fe20000000000 */
[----:B------:R-:W-:Y:S01]  /*0830*/  VIADD R10, R22, 0x7f ;  /* 0x0000007f160a7836 */ /* 0x000fe20000000000 */
[----:B------:R-:W-:Y:S01]  /*0840*/  IABS R7, R3 ;  /* 0x0000000300077213 */ /* 0x000fe20000000000 */
[----:B------:R-:W0:Y:S01]  /*0850*/  LDCU UR6, c[0x0][0x3a8] ;  /* 0x00007500ff0677ac */ /* 0x000e220008000800 */
[----:B------:R-:W1:Y:S01]  /*0860*/  I2F.RP R5, R0 ;  /* 0x0000000000057306 */ /* 0x000e620000209400 */
[----:B------:R-:W-:Y:S02]  /*0870*/  IABS R12, R20 ;  /* 0x00000014000c7213 */ /* 0x000fe40000000000 */
[----:B------:R-:W-:Y:S01]  /*0880*/  ISETP.GE.AND P2, PT, R10, RZ, PT ;  /* 0x000000ff0a00720c */ /* 0x000fe20003f46270 */
[----:B------:R-:W2:Y:S01]  /*0890*/  LDCU UR7, c[0x0][0x3a4] ;  /* 0x00007480ff0777ac */ /* 0x000ea20008000800 */
[----:B------:R-:W-:-:S03]  /*08a0*/  ISETP.GE.AND P4, PT, R20, RZ, PT ;  /* 0x000000ff1400720c */ /* 0x000fc60003f86270 */
[----:B------:R-:W3:Y:S01]  /*08b0*/  I2F.RP R4, R7 ;  /* 0x0000000700047306 */ /* 0x000ee20000209400 */
[----:B------:R-:W4:Y:S01]  /*08c0*/  LDCU.64 UR10, c[0x0][0x388] ;  /* 0x00007100ff0a77ac */ /* 0x000f220008000a00 */
[----:B------:R-:W5:Y:S06]  /*08d0*/  LDCU.64 UR12, c[0x0][0x380] ;  /* 0x00007000ff0c77ac */ /* 0x000f6c0008000a00 */
[----:B-1----:R-:W1:Y:S08]  /*08e0*/  MUFU.RCP R5, R5 ;  /* 0x0000000500057308 */ /* 0x002e700000001000 */
[----:B---3--:R-:W3:Y:S01]  /*08f0*/  MUFU.RCP R4, R4 ;  /* 0x0000000400047308 */ /* 0x008ee20000001000 */
[----:B-1----:R-:W-:-:S07]  /*0900*/  VIADD R5, R5, 0xffffffe ;  /* 0x0ffffffe05057836 */ /* 0x002fce0000000000 */
[----:B------:R-:W1:Y:S01]  /*0910*/  F2I.FTZ.U32.TRUNC.NTZ R5, R5 ;  /* 0x0000000500057305 */ /* 0x000e62000021f000 */
[----:B---3--:R-:W-:-:S07]  /*0920*/  VIADD R4, R4, 0xffffffe ;  /* 0x0ffffffe04047836 */ /* 0x008fce0000000000 */
[----:B------:R1:W3:Y:S02]  /*0930*/  F2I.FTZ.U32.TRUNC.NTZ R9, R4 ;  /* 0x0000000400097305 */ /* 0x0002e4000021f000 */
[----:B-1----:R-:W-:-:S04]  /*0940*/  IMAD.MOV R4, RZ, RZ, -R5 ;  /* 0x000000ffff047224 */ /* 0x002fc800078e0a05 */
[----:B------:R-:W-:Y:S02]  /*0950*/  IMAD R8, R4, R0, RZ ;  /* 0x0000000004087224 */ /* 0x000fe400078e02ff */
[----:B------:R-:W-:Y:S02]  /*0960*/  IMAD.MOV.U32 R4, RZ, RZ, RZ ;  /* 0x000000ffff047224 */ /* 0x000fe400078e00ff */
[----:B---3--:R-:W-:Y:S02]  /*0970*/  IMAD.MOV R6, RZ, RZ, -R9 ;  /* 0x000000ffff067224 */ /* 0x008fe400078e0a09 */
[----:B------:R-:W-:Y:S01]  /*0980*/  IMAD.HI.U32 R4, R5, R8, R4 ;  /* 0x0000000805047227 */ /* 0x000fe200078e0004 */
[----:B------:R-:W-:-:S03]  /*0990*/  IABS R5, R22 ;  /* 0x0000001600057213 */ /* 0x000fc60000000000 */
[----:B------:R-:W-:Y:S02]  /*09a0*/  IMAD R6, R6, R7, RZ ;  /* 0x0000000706067224 */ /* 0x000fe400078e02ff */
[----:B------:R-:W-:-:S04]  /*09b0*/  IMAD.HI.U32 R4, R4, R12, RZ ;  /* 0x0000000c04047227 */ /* 0x000fc800078e00ff */
[----:B------:R-:W-:Y:S02]  /*09c0*/  IMAD.MOV R4, RZ, RZ, -R4 ;  /* 0x000000ffff047224 */ /* 0x000fe400078e0a04 */
[----:B------:R-:W-:Y:S02]  /*09d0*/  IMAD.MOV.U32 R8, RZ, RZ, RZ ;  /* 0x000000ffff087224 */ /* 0x000fe400078e00ff */
[C---:B------:R-:W-:Y:S02]  /*09e0*/  IMAD R12, R0.reuse, R4, R12 ;  /* 0x00000004000c7224 */ /* 0x040fe400078e020c */
[----:B------:R-:W-:Y:S01]  /*09f0*/  IMAD.HI.U32 R6, R9, R6, R8 ;  /* 0x0000000609067227 */ /* 0x000fe200078e0008 */
[----:B------:R-:W-:Y:S02]  /*0a00*/  IABS R8, R10 ;  /* 0x0000000a00087213 */ /* 0x000fe40000000000 */
[----:B------:R-:W-:Y:S01]  /*0a10*/  ISETP.GT.U32.AND P0, PT, R0, R12, PT ;  /* 0x0000000c0000720c */ /* 0x000fe20003f04070 */
[----:B------:R-:W-:-:S02]  /*0a20*/  IMAD.MOV.U32 R9, RZ, RZ, R5 ;  /* 0x000000ffff097224 */ /* 0x000fc400078e0005 */
[----:B------:R-:W-:Y:S02]  /*0a30*/  VIADD R5, R22, 0x7e ;  /* 0x0000007e16057836 */ /* 0x000fe40000000000 */
[----:B------:R-:W-:-:S03]  /*0a40*/  IMAD.HI.U32 R13, R6, R9, RZ ;  /* 0x00000009060d7227 */ /* 0x000fc600078e00ff */
[----:B------:R-:W-:Y:S01]  /*0a50*/  IABS R4, R5 ;  /* 0x0000000500047213 */ /* 0x000fe20000000000 */
[----:B------:R-:W-:Y:S01]  /*0a60*/  IMAD.HI.U32 R11, R6, R8, RZ ;  /* 0x00000008060b7227 */ /* 0x000fe200078e00ff */
[----:B------:R-:W-:-:S03]  /*0a70*/  ISETP.GE.AND P5, PT, R5, RZ, PT ;  /* 0x000000ff0500720c */ /* 0x000fc60003fa6270 */
[----:B------:R-:W-:Y:S02]  /*0a80*/  IMAD.MOV R13, RZ, RZ, -R13 ;  /* 0x000000ffff0d7224 */ /* 0x000fe400078e0a0d */
[----:B------:R-:W-:Y:S02]  /*0a90*/  IMAD.MOV R11, RZ, RZ, -R11 ;  /* 0x000000ffff0b7224 */ /* 0x000fe400078e0a0b */
[----:B------:R-:W-:Y:S02]  /*0aa0*/  IMAD R9, R7, R13, R9 ;  /* 0x0000000d07097224 */ /* 0x000fe400078e0209 */
[----:B------:R-:W-:-:S03]  /*0ab0*/  IMAD.HI.U32 R15, R6, R4, RZ ;  /* 0x00000004060f7227 */ /* 0x000fc600078e00ff */
[C---:B------:R-:W-:Y:S01]  /*0ac0*/  ISETP.GT.U32.AND P1, PT, R7.reuse, R9, PT ;  /* 0x000000090700720c */ /* 0x040fe20003f24070 */
[C---:B------:R-:W-:Y:S02]  /*0ad0*/  IMAD R8, R7.reuse, R11, R8 ;  /* 0x0000000b07087224 */ /* 0x040fe400078e0208 */
[----:B------:R-:W-:Y:S02]  /*0ae0*/  @!P0 IMAD.IADD R12, R12, 0x1, -R0 ;  /* 0x000000010c0c8824 */ /* 0x000fe400078e0a00 */
[----:B------:R-:W-:Y:S01]  /*0af0*/  IMAD.MOV R15, RZ, RZ, -R15 ;  /* 0x000000ffff0f7224 */ /* 0x000fe200078e0a0f */
[C---:B------:R-:W-:Y:S01]  /*0b00*/  ISETP.GT.U32.AND P0, PT, R7.reuse, R8, PT ;  /* 0x000000080700720c */ /* 0x040fe20003f04070 */
[----:B------:R-:W-:Y:S01]  /*0b10*/  VIADD R11, R22, 0x7d ;  /* 0x0000007d160b7836 */ /* 0x000fe20000000000 */
[----:B------:R-:W-:Y:S01]  /*0b20*/  ISETP.GT.U32.AND P6, PT, R0, R12, PT ;  /* 0x0000000c0000720c */ /* 0x000fe20003fc4070 */
[----:B------:R-:W-:Y:S02]  /*0b30*/  IMAD R4, R7, R15, R4 ;  /* 0x0000000f07047224 */ /* 0x000fe400078e0204 */
[----:B------:R-:W-:Y:S01]  /*0b40*/  VIADD R10, R22, 0x7c ;  /* 0x0000007c160a7836 */ /* 0x000fe20000000000 */
[----:B------:R-:W-:Y:S01]  /*0b50*/  IABS R13, R11 ;  /* 0x0000000b000d7213 */ /* 0x000fe20000000000 */
[----:B------:R-:W-:Y:S01]  /*0b60*/  @!P1 IMAD.IADD R9, R9, 0x1, -R7 ;  /* 0x0000000109099824 */ /* 0x000fe200078e0a07 */
[----:B------:R-:W-:-:S02]  /*0b70*/  ISETP.GT.U32.AND P3, PT, R7, R4, PT ;  /* 0x000000040700720c */ /* 0x000fc40003f64070 */
[----:B------:R-:W-:Y:S01]  /*0b80*/  IABS R14, R10 ;  /* 0x0000000a000e7213 */ /* 0x000fe20000000000 */
[----:B------:R-:W-:Y:S01]  /*0b90*/  IMAD.HI.U32 R5, R6, R13, RZ ;  /* 0x0000000d06057227 */ /* 0x000fe200078e00ff */
[----:B------:R-:W-:-:S03]  /*0ba0*/  ISETP.NE.AND P1, PT, R2, RZ, PT ;  /* 0x000000ff0200720c */ /* 0x000fc60003f25270 */
[----:B------:R-:W-:-:S04]  /*0bb0*/  IMAD.HI.U32 R15, R6, R14, RZ ;  /* 0x0000000e060f7227 */ /* 0x000fc800078e00ff */
[----:B------:R-:W-:Y:S02]  /*0bc0*/  @!P6 IMAD.IADD R12, R12, 0x1, -R0 ;  /* 0x000000010c0ce824 */ /* 0x000fe400078e0a00 */
[----:B------:R-:W-:Y:S01]  /*0bd0*/  @!P0 IMAD.IADD R8, R8, 0x1, -R7 ;  /* 0x0000000108088824 */ /* 0x000fe200078e0a07 */
[C---:B------:R-:W-:Y:S01]  /*0be0*/  ISETP.GT.U32.AND P0, PT, R7.reuse, R9, PT ;  /* 0x000000090700720c */ /* 0x040fe20003f04070 */
[----:B------:R-:W-:Y:S02]  /*0bf0*/  IMAD.MOV R5, RZ, RZ, -R5 ;  /* 0x000000ffff057224 */ /* 0x000fe400078e0a05 */
[----:B------:R-:W-:Y:S02]  /*0c00*/  IMAD.MOV R15, RZ, RZ, -R15 ;  /* 0x000000ffff0f7224 */ /* 0x000fe400078e0a0f */
[----:B------:R-:W-:Y:S02]  /*0c10*/  IMAD.MOV.U32 R16, RZ, RZ, R12 ;  /* 0x000000ffff107224 */ /* 0x000fe400078e000c */
[----:B------:R-:W-:Y:S01]  /*0c20*/  @!P3 IMAD.IADD R4, R4, 0x1, -R7 ;  /* 0x000000010404b824 */ /* 0x000fe200078e0a07 */
[C---:B------:R-:W-:Y:S01]  /*0c30*/  ISETP.GT.U32.AND P3, PT, R7.reuse, R8, PT ;  /* 0x000000080700720c */ /* 0x040fe20003f64070 */
[C---:B------:R-:W-:Y:S01]  /*0c40*/  IMAD R5, R7.reuse, R5, R13 ;  /* 0x0000000507057224 */ /* 0x040fe200078e020d */
[----:B------:R-:W-:Y:S01]  /*0c50*/  @!P4 IADD3 R16, PT, PT, -R16, RZ, RZ ;  /* 0x000000ff1010c210 */ /* 0x000fe20007ffe1ff */
[C---:B------:R-:W-:Y:S01]  /*0c60*/  IMAD R14, R7.reuse, R15, R14 ;  /* 0x0000000f070e7224 */ /* 0x040fe200078e020e */
[----:B------:R-:W-:Y:S01]  /*0c70*/  ISETP.GT.U32.AND P6, PT, R7, R4, PT ;  /* 0x000000040700720c */ /* 0x000fe20003fc4070 */
[C---:B------:R-:W-:Y:S01]  /*0c80*/  VIADD R0, R22.reuse, 0x7b ;  /* 0x0000007b16007836 */ /* 0x040fe20000000000 */
[----:B------:R-:W-:Y:S01]  /*0c90*/  @!P1 LOP3.LUT R16, RZ, R2, RZ, 0x33, !PT ;  /* 0x00000002ff109212 */ /* 0x000fe200078e33ff */
[--C-:B------:R-:W-:Y:S01]  /*0ca0*/  @!P0 IMAD.IADD R9, R9, 0x1, -R7.reuse ;  /* 0x0000000109098824 */ /* 0x100fe200078e0a07 */
[C---:B------:R-:W-:Y:S01]  /*0cb0*/  ISETP.GT.U32.AND P1, PT, R7.reuse, R5, PT ;  /* 0x000000050700720c */ /* 0x040fe20003f24070 */
[C---:B------:R-:W-:Y:S01]  /*0cc0*/  VIADD R2, R22.reuse, 0x7a ;  /* 0x0000007a16027836 */ /* 0x040fe20000000000 */
[----:B------:R-:W-:Y:S01]  /*0cd0*/  ISETP.GT.U32.AND P4, PT, R7, R14, PT ;  /* 0x0000000e0700720c */ /* 0x000fe20003f84070 */
[----:B------:R1:W-:Y:S01]  /*0ce0*/  STL [R1+0x220], R16 ;  /* 0x0002201001007387 */ /* 0x0003e20000100800 */
[----:B------:R-:W-:Y:S01]  /*0cf0*/  ISETP.GE.AND P0, PT, R22, RZ, PT ;  /* 0x000000ff1600720c */ /* 0x000fe20003f06270 */
[----:B------:R-:W-:Y:S01]  /*0d00*/  @!P3 IMAD.IADD R8, R8, 0x1, -R7 ;  /* 0x000000010808b824 */ /* 0x000fe200078e0a07 */
[----:B------:R-:W-:-:S02]  /*0d10*/  IABS R15, R0 ;  /* 0x00000000000f7213 */ /* 0x000fc40000000000 */
[----:B------:R-:W-:Y:S01]  /*0d20*/  IABS R12, R2 ;  /* 0x00000002000c7213 */ /* 0x000fe20000000000 */
[----:B------:R-:W-:Y:S01]  /*0d30*/  @!P6 IMAD.IADD R4, R4, 0x1, -R7 ;  /* 0x000000010404e824 */ /* 0x000fe200078e0a07 */
[----:B------:R-:W-:Y:S01]  /*0d40*/  ISETP.GE.AND P6, PT, R10, RZ, PT ;  /* 0x000000ff0a00720c */ /* 0x000fe20003fc6270 */
[----:B------:R-:W-:Y:S01]  /*0d50*/  IMAD.HI.U32 R10, R6, R15, RZ ;  /* 0x0000000f060a7227 */ /* 0x000fe200078e00ff */
[----:B------:R-:W-:-:S03]  /*0d60*/  ISETP.GE.AND P3, PT, R11, RZ, PT ;  /* 0x000000ff0b00720c */ /* 0x000fc60003f66270 */
[----:B------:R-:W-:Y:S01]  /*0d70*/  @!P1 IMAD.IADD R5, R5, 0x1, -R7 ;  /* 0x0000000105059824 */ /* 0x000fe200078e0a07 */
[----:B------:R-:W-:Y:S01]  /*0d80*/  ISETP.GE.AND P1, PT, R0, RZ, PT ;  /* 0x000000ff0000720c */ /* 0x000fe20003f26270 */
[----:B-1----:R-:W-:Y:S02]  /*0d90*/  IMAD.MOV.U32 R16, RZ, RZ, R9 ;  /* 0x000000ffff107224 */ /* 0x002fe400078e0009 */
[----:B------:R-:W-:Y:S02]  /*0da0*/  @!P4 IMAD.IADD R14, R14, 0x1, -R7 ;  /* 0x000000010e0ec824 */ /* 0x000fe400078e0a07 */
[----:B------:R-:W-:Y:S02]  /*0db0*/  IMAD.MOV R10, RZ, RZ, -R10 ;  /* 0x000000ffff0a7224 */ /* 0x000fe400078e0a0a */
[----:B------:R-:W-:Y:S01]  /*0dc0*/  @!P0 IMAD.MOV R16, RZ, RZ, -R16 ;  /* 0x000000ffff108224 */ /* 0x000fe200078e0a10 */
[C---:B------:R-:W-:Y:S01]  /*0dd0*/  ISETP.GT.U32.AND P0, PT, R7.reuse, R5, PT ;  /* 0x000000050700720c */ /* 0x040fe20003f04070 */
[----:B------:R-:W-:Y:S01]  /*0de0*/  IMAD.HI.U32 R0, R6, R12, RZ ;  /* 0x0000000c06007227 */ /* 0x000fe200078e00ff */
[----:B------:R-:W-:-:S02]  /*0df0*/  ISETP.GT.U32.AND P4, PT, R7, R14, PT ;  /* 0x0000000e0700720c */ /* 0x000fc40003f84070 */
[----:B------:R-:W-:Y:S01]  /*0e00*/  STL [R1+0x18c], R16 ;  /* 0x00018c1001007387 */ /* 0x000fe20000100800 */
[C---:B------:R-:W-:Y:S02]  /*0e10*/  IMAD R15, R7.reuse, R10, R15 ;  /* 0x0000000a070f7224 */ /* 0x040fe400078e020f */
[----:B------:R-:W-:Y:S02]  /*0e20*/  IMAD.MOV R0, RZ, RZ, -R0 ;  /* 0x000000ffff007224 */ /* 0x000fe400078e0a00 */
[----:B------:R-:W-:Y:S01]  /*0e30*/  @!P5 IMAD.MOV R4, RZ, RZ, -R4 ;  /* 0x000000ffff04d224 */ /* 0x000fe200078e0a04 */
[C---:B------:R-:W-:Y:S01]  /*0e40*/  ISETP.GT.U32.AND P5, PT, R7.reuse, R15, PT ;  /* 0x0000000f0700720c */ /* 0x040fe20003fa4070 */
[----:B------:R-:W-:Y:S02]  /*0e50*/  IMAD.MOV.U32 R13, RZ, RZ, R8 ;  /* 0x000000ffff0d7224 */ /* 0x000fe400078e0008 */
[----:B------:R-:W-:Y:S02]  /*0e60*/  IMAD R8, R7, R0, R12 ;  /* 0x0000000007087224 */ /* 0x000fe400078e020c */
[----:B------:R-:W-:-:S02]  /*0e70*/  @!P0 IMAD.IADD R5, R5, 0x1, -R7 ;  /* 0x0000000105058824 */ /* 0x000fc400078e0a07 */
[----:B------:R-:W-:Y:S01]  /*0e80*/  @!P4 IMAD.IADD R14, R14, 0x1, -R7 ;  /* 0x000000010e0ec824 */ /* 0x000fe200078e0a07 */
[----:B------:R-:W-:Y:S01]  /*0e90*/  ISETP.GT.U32.AND P4, PT, R7, R8, PT ;  /* 0x000000080700720c */ /* 0x000fe20003f84070 */
[C---:B------:R-:W-:Y:S02]  /*0ea0*/  VIADD R9, R22.reuse, 0x79 ;  /* 0x0000007916097836 */ /* 0x040fe40000000000 */
[----:B------:R-:W-:Y:S02]  /*0eb0*/  IMAD.MOV.U32 R11, RZ, RZ, R5 ;  /* 0x000000ffff0b7224 */ /* 0x000fe400078e0005 */
[----:B------:R-:W-:Y:S01]  /*0ec0*/  @!P2 IMAD.MOV R13, RZ, RZ, -R13 ;  /* 0x000000ffff0da224 */ /* 0x000fe200078e0a0d */
[----:B------:R-:W-:Y:S01]  /*0ed0*/  ISETP.GE.AND P0, PT, R9, RZ, PT ;  /* 0x000000ff0900720c */ /* 0x000fe20003f06270 */
[----:B------:R-:W-:Y:S01]  /*0ee0*/  VIADD R10, R22, 0x78 ;  /* 0x00000078160a7836 */ /* 0x000fe20000000000 */
[----:B------:R-:W-:Y:S01]  /*0ef0*/  IABS R9, R9 ;  /* 0x0000000900097213 */ /* 0x000fe20000000000 */
[----:B------:R-:W-:Y:S01]  /*0f00*/  @!P5 IMAD.IADD R15, R15, 0x1, -R7 ;  /* 0x000000010f0fd824 */ /* 0x000fe200078e0a07 */
[----:B------:R-:W-:Y:S01]  /*0f10*/  STL [R1+0x1d8], R13 ;  /* 0x0001d80d01007387 */ /* 0x000fe20000100800 */
[----:B------:R-:W-:Y:S01]  /*0f20*/  @!P3 IMAD.MOV R11, RZ, RZ, -R11 ;  /* 0x000000ffff0bb224 */ /* 0x000fe200078e0a0b */
[----:B------:R-:W-:Y:S01]  /*0f30*/  IABS R0, R10 ;  /* 0x0000000a00007213 */ /* 0x000fe20000000000 */
[----:B------:R-:W-:Y:S01]  /*0f40*/  @!P4 IMAD.IADD R8, R8, 0x1, -R7 ;  /* 0x000000010808c824 */ /* 0x000fe200078e0a07 */
[----:B------:R1:W-:Y:S01]  /*0f50*/  STL [R1+0x1d4], R4 ;  /* 0x0001d40401007387 */ /* 0x0003e20000100800 */
[----:B------:R-:W-:-:S02]  /*0f60*/  ISETP.GT.U32.AND P3, PT, R7, R15, PT ;  /* 0x0000000f0700720c */ /* 0x000fc40003f64070 */
[----:B------:R-:W-:Y:S01]  /*0f70*/  ISETP.GE.AND P2, PT, R2, RZ, PT ;  /* 0x000000ff0200720c */ /* 0x000fe20003f46270 */
[----:B------:R3:W-:Y:S01]  /*0f80*/  STL [R1+0x1d0], R11 ;  /* 0x0001d00b01007387 */ /* 0x0007e20000100800 */
[----:B------:R-:W-:Y:S01]  /*0f90*/  IMAD.HI.U32 R5, R6, R0, RZ ;  /* 0x0000000006057227 */ /* 0x000fe200078e00ff */
[----:B------:R-:W-:Y:S02]  /*0fa0*/  ISETP.GT.U32.AND P4, PT, R7, R8, PT ;  /* 0x000000080700720c */ /* 0x000fe40003f84070 */
[----:B------:R-:W-:Y:S01]  /*0fb0*/  ISETP.GE.AND P5, PT, R10, RZ, PT ;  /* 0x000000ff0a00720c */ /* 0x000fe20003fa6270 */
[----:B------:R-:W-:Y:S02]  /*0fc0*/  IMAD.MOV R12, RZ, RZ, -R5 ;  /* 0x000000ffff0c7224 */ /* 0x000fe400078e0a05 */
[----:B-1----:R-:W-:Y:S02]  /*0fd0*/  VIADD R4, R22, 0x77 ;  /* 0x0000007716047836 */ /* 0x002fe40000000000 */
[----:B------:R-:W-:-:S02]  /*0fe0*/  IMAD.MOV.U32 R13, RZ, RZ, R14 ;  /* 0x000000ffff0d7224 */ /* 0x000fc400078e000e */
[----:B---3--:R-:W-:Y:S01]  /*0ff0*/  IMAD.HI.U32 R11, R6, R9, RZ ;  /* 0x00000009060b7227 */ /* 0x008fe200078e00ff */
[----:B------:R-:W-:Y:S02]  /*1000*/  IABS R2, R4 ;  /* 0x0000000400027213 */ /* 0x000fe40000000000 */
[----:B------:R-:W-:Y:S01]  /*1010*/  @!P6 IADD3 R13, PT, PT, -R13, RZ, RZ ;  /* 0x000000ff0d0de210 */ /* 0x000fe20007ffe1ff */
[----:B------:R-:W-:Y:S01]  /*1020*/  IMAD.MOV R11, RZ, RZ, -R11 ;  /* 0x000000ffff0b7224 */ /* 0x000fe200078e0a0b */
[----:B------:R-:W-:Y:S01]  /*1030*/  ISETP.GE.AND P6, PT, R4, RZ, PT ;  /* 0x000000ff0400720c */ /* 0x000fe20003fc6270 */
[----:B------:R-:W-:Y:S02]  /*1040*/  IMAD.HI.U32 R10, R6, R2, RZ ;  /* 0x00000002060a7227 */ /* 0x000fe400078e00ff */
[----:B------:R1:W-:Y:S02]  /*1050*/  STL [R1+0x1cc], R13 ;  /* 0x0001cc0d01007387 */ /* 0x0003e40000100800 */
[----:B------:R-:W-:-:S02]  /*1060*/  IMAD R5, R7, R11, R9 ;  /* 0x0000000b07057224 */ /* 0x000fc400078e0209 */
[----:B------:R-:W-:Y:S02]  /*1070*/  IMAD.MOV R10, RZ, RZ, -R10 ;  /* 0x000000ffff0a7224 */ /* 0x000fe400078e0a0a */
[----:B------:R-:W-:Y:S01]  /*1080*/  @!P3 IMAD.IADD R15, R15, 0x1, -R7 ;  /* 0x000000010f0fb824 */ /* 0x000fe200078e0a07 */
[C---:B------:R-:W-:Y:S01]  /*1090*/  ISETP.GT.U32.AND P3, PT, R7.reuse, R5, PT ;  /* 0x000000050700720c */ /* 0x040fe20003f64070 */
[C---:B------:R-:W-:Y:S02]  /*10a0*/  IMAD R0, R7.reuse, R12, R0 ;  /* 0x0000000c07007224 */ /* 0x040fe400078e0200 */
[C---:B------:R-:W-:Y:S02]  /*10b0*/  IMAD R2, R7.reuse, R10, R2 ;  /* 0x0000000a07027224 */ /* 0x040fe400078e0202 */
[----:B------:R-:W-:Y:S02]  /*10c0*/  IMAD.MOV.U32 R17, RZ, RZ, R15 ;  /* 0x000000ffff117224 */ /* 0x000fe400078e000f */
[----:B------:R-:W-:Y:S01]  /*10d0*/  @!P4 IMAD.IADD R8, R8, 0x1, -R7 ;  /* 0x000000010808c824 */ /* 0x000fe200078e0a07 */
[C---:B------:R-:W-:Y:S01]  /*10e0*/  ISETP.GT.U32.AND P4, PT, R7.reuse, R0, PT ;  /* 0x000000000700720c */ /* 0x040fe20003f84070 */
[----:B------:R-:W-:Y:S01]  /*10f0*/  @!P1 IMAD.MOV R17, RZ, RZ, -R17 ;  /* 0x000000ffff119224 */ /* 0x000fe200078e0a11 */
[----:B------:R-:W-:Y:S01]  /*1100*/  ISETP.GT.U32.AND P1, PT, R7, R2, PT ;  /* 0x000000020700720c */ /* 0x000fe20003f24070 */
[----:B------:R-:W-:-:S02]  /*1110*/  VIADD R12, R22, 0x75 ;  /* 0x00000075160c7836 */ /* 0x000fc40000000000 */
[C---:B------:R-:W-:Y:S01]  /*1120*/  VIADD R4, R22.reuse, 0x76 ;  /* 0x0000007616047836 */ /* 0x040fe20000000000 */
[----:B------:R3:W-:Y:S01]  /*1130*/  STL [R1+0x1c8], R17 ;  /* 0x0001c81101007387 */ /* 0x0007e20000100800 */
[----:B------:R-:W-:Y:S01]  /*1140*/  @!P3 IMAD.IADD R5, R5, 0x1, -R7 ;  /* 0x000000010505b824 */ /* 0x000fe200078e0a07 */
[----:B------:R-:W-:Y:S01]  /*1150*/  IABS R16, R12 ;  /* 0x0000000c00107213 */ /* 0x000fe20000000000 */
[C---:B------:R-:W-:Y:S01]  /*1160*/  VIADD R9, R22.reuse, 0x74 ;  /* 0x0000007416097836 */ /* 0x040fe20000000000 */
[----:B-1----:R-:W-:Y:S01]  /*1170*/  IABS R13, R4 ;  /* 0x00000004000d7213 */ /* 0x002fe20000000000 */
[----:B------:R-:W-:Y:S01]  /*1180*/  VIADD R10, R22, 0x73 ;  /* 0x00000073160a7836 */ /* 0x000fe20000000000 */
[----:B------:R-:W-:Y:S01]  /*1190*/  ISETP.GT.U32.AND P3, PT, R7, R5, PT ;  /* 0x000000050700720c */ /* 0x000fe20003f64070 */
[----:B------:R-:W-:Y:S01]  /*11a0*/  IMAD.MOV.U32 R15, RZ, RZ, R16 ;  /* 0x000000ffff0f7224 */ /* 0x000fe200078e0010 */
[----:B------:R-:W-:Y:S01]  /*11b0*/  IABS R14, R9 ;  /* 0x00000009000e7213 */ /* 0x000fe20000000000 */
[----:B------:R-:W-:Y:S01]  /*11c0*/  IMAD.HI.U32 R16, R6, R13, RZ ;  /* 0x0000000d06107227 */ /* 0x000fe200078e00ff */
[----:B------:R-:W-:-:S03]  /*11d0*/  IABS R11, R10 ;  /* 0x0000000a000b7213 */ /* 0x000fc60000000000 */
[--C-:B------:R-:W-:Y:S02]  /*11e0*/  @!P4 IMAD.IADD R0, R0, 0x1, -R7.reuse ;  /* 0x000000010000c824 */ /* 0x100fe400078e0a07 */
[----:B---3--:R-:W-:Y:S02]  /*11f0*/  IMAD.MOV.U32 R17, RZ, RZ, R8 ;  /* 0x000000ffff117224 */ /* 0x008fe400078e0008 */
[----:B------:R-:W-:Y:S01]  /*1200*/  @!P1 IMAD.IADD R2, R2, 0x1, -R7 ;  /* 0x0000000102029824 */ /* 0x000fe200078e0a07 */
[C---:B------:R-:W-:Y:S01]  /*1210*/  ISETP.GT.U32.AND P4, PT, R7.reuse, R0, PT ;  /* 0x000000000700720c */ /* 0x040fe20003f84070 */
[----:B------:R-:W-:Y:S02]  /*1220*/  IMAD.MOV R16, RZ, RZ, -R16 ;  /* 0x000000ffff107224 */ /* 0x000fe400078e0a10 */
[----:B------:R-:W-:Y:S01]  /*1230*/  @!P2 IMAD.MOV R17, RZ, RZ, -R17 ;  /* 0x000000ffff11a224 */ /* 0x000fe200078e0a11 */
[----:B------:R-:W-:Y:S01]  /*1240*/  ISETP.GE.AND P2, PT, R4, RZ, PT ;  /* 0x000000ff0400720c */ /* 0x000fe20003f46270 */
[C---:B------:R-:W-:Y:S01]  /*1250*/  IMAD R4, R7.reuse, R16, R13 ;  /* 0x0000001007047224 */ /* 0x040fe200078e020d */
[----:B------:R-:W-:Y:S01]  /*1260*/  ISETP.GT.U32.AND P1, PT, R7, R2, PT ;  /* 0x000000020700720c */ /* 0x000fe20003f24070 */
[----:B------:R-:W-:Y:S01]  /*1270*/  IMAD.MOV.U32 R8, RZ, RZ, R14 ;  /* 0x000000ffff087224 */ /* 0x000fe200078e000e */
[----:B------:R1:W-:Y:S01]  /*1280*/  STL [R1+0x1c4], R17 ;  /* 0x0001c41101007387 */ /* 0x0003e20000100800 */
[----:B------:R-:W-:Y:S01]  /*1290*/  @!P3 IMAD.IADD R5, R5, 0x1, -R7 ;  /* 0x000000010505b824 */ /* 0x000fe200078e0a07 */
[----:B------:R-:W-:Y:S01]  /*12a0*/  ISETP.GT.U32.AND P3, PT, R7, R4, PT ;  /* 0x000000040700720c */ /* 0x000fe20003f64070 */
[----:B------:R-:W-:-:S04]  /*12b0*/  IMAD.HI.U32 R16, R6, R15, RZ ;  /* 0x0000000f06107227 */ /* 0x000fc800078e00ff */
[----:B------:R-:W-:-:S04]  /*12c0*/  IMAD.HI.U32 R14, R6, R8, RZ ;  /* 0x00000008060e7227 */ /* 0x000fc800078e00ff */
[----:B------:R-:W-:Y:S01]  /*12d0*/  IMAD.HI.U32 R13, R6, R11, RZ ;  /* 0x0000000b060d7227 */ /* 0x000fe200078e00ff */
[----:B------:R-:W-:-:S03]  /*12e0*/  @!P1 IADD3 R2, PT, PT, R2, -R7, RZ ;  /* 0x8000000702029210 */ /* 0x000fc60007ffe0ff */
[----:B------:R-:W-:Y:S02]  /*12f0*/  IMAD.MOV R16, RZ, RZ, -R16 ;  /* 0x000000ffff107224 */ /* 0x000fe400078e0a10 */
[----:B------:R-:W-:Y:S02]  /*1300*/  IMAD.MOV R14, RZ, RZ, -R14 ;  /* 0x000000ffff0e7224 */ /* 0x000fe400078e0a0e */
[----:B------:R-:W-:Y:S01]  /*1310*/  @!P4 IMAD.IADD R0, R0, 0x1, -R7 ;  /* 0x000000010000c824 */ /* 0x000fe200078e0a07 */
[----:B------:R-:W-:Y:S01]  /*1320*/  ISETP.GE.AND P4, PT, R12, RZ, PT ;  /* 0x000000ff0c00720c */ /* 0x000fe20003f86270 */
[----:B------:R-:W-:Y:S02]  /*1330*/  IMAD.MOV R13, RZ, RZ, -R13 ;  /* 0x000000ffff0d7224 */ /* 0x000fe400078e0a0d */
[C---:B------:R-:W-:Y:S02]  /*1340*/  IMAD R12, R7.reuse, R16, R15 ;  /* 0x00000010070c7224 */ /* 0x040fe400078e020f */
[----:B------:R-:W-:-:S02]  /*1350*/  IMAD R8, R7, R14, R8 ;  /* 0x0000000e07087224 */ /* 0x000fc400078e0208 */
[----:B-1----:R-:W-:Y:S02]  /*1360*/  IMAD.MOV.U32 R17, RZ, RZ, R5 ;  /* 0x000000ffff117224 */ /* 0x002fe400078e0005 */
[----:B------:R-:W-:Y:S01]  /*1370*/  VIADD R14, R22, 0x72 ;  /* 0x00000072160e7836 */ /* 0x000fe20000000000 */
[C---:B------:R-:W-:Y:S01]  /*1380*/  ISETP.GT.U32.AND P1, PT, R7.reuse, R8, PT ;  /* 0x000000080700720c */ /* 0x040fe20003f24070 */
[C---:B------:R-:W-:Y:S02]  /*1390*/  IMAD R5, R7.reuse, R13, R11 ;  /* 0x0000000d07057224 */ /* 0x040fe400078e020b */
[----:B------:R-:W-:Y:S01]  /*13a0*/  @!P0 IMAD.MOV R17, RZ, RZ, -R17 ;  /* 0x000000ffff118224 */ /* 0x000fe200078e0a11 */
[----:B------:R-:W-:Y:S01]  /*13b0*/  ISETP.GT.U32.AND P0, PT, R7, R12, PT ;  /* 0x0000000c0700720c */ /* 0x000fe20003f04070 */
[----:B------:R-:W-:Y:S01]  /*13c0*/  IMAD.MOV.U32 R13, RZ, RZ, R2 ;  /* 0x000000ffff0d7224 */ /* 0x000fe200078e0002 */
[----:B------:R-:W-:Y:S01]  /*13d0*/  IABS R11, R14 ;  /* 0x0000000e000b7213 */ /* 0x000fe20000000000 */
[----:B------:R-:W-:Y:S01]  /*13e0*/  @!P3 IMAD.IADD R4, R4, 0x1, -R7 ;  /* 0x000000010404b824 */ /* 0x000fe200078e0a07 */
[----:B------:R-:W-:Y:S01]  /*13f0*/  STL [R1+0x1c0], R17 ;  /* 0x0001c01101007387 */ /* 0x000fe20000100800 */
[----:B------:R-:W-:-:S02]  /*1400*/  IMAD.MOV.U32 R15, RZ, RZ, R0 ;  /* 0x000000ffff0f7224 */ /* 0x000fc400078e0000 */
[----:B------:R-:W-:Y:S01]  /*1410*/  @!P6 IMAD.MOV R13, RZ, RZ, -R13 ;  /* 0x000000ffff0de224 */ /* 0x000fe200078e0a0d */
[C---:B------:R-:W-:Y:S01]  /*1420*/  ISETP.GT.U32.AND P6, PT, R7.reuse, R5, PT ;  /* 0x000000050700720c */ /* 0x040fe20003fc4070 */
[----:B------:R-:W-:Y:S01]  /*1430*/  @!P5 IMAD.MOV R15, RZ, RZ, -R15 ;  /* 0x000000ffff0fd224 */ /* 0x000fe200078e0a0f */
[----:B------:R-:W-:Y:S01]  /*1440*/  ISETP.GT.U32.AND P3, PT, R7, R4, PT ;  /* 0x000000040700720c */ /* 0x000fe20003f64070 */
[----:B------:R-:W-:Y:S01]  /*1450*/  IMAD.MOV.U32 R0, RZ, RZ, R11 ;  /* 0x000000ffff007224 */ /* 0x000fe200078e000b */
[----:B------:R-:W-:Y:S01]  /*1460*/  ISETP.GE.AND P5, PT, R9, RZ, PT ;  /* 0x000000ff0900720c */ /* 0x000fe20003fa6270 */
[----:B------:R-:W-:Y:S01]  /*1470*/  VIADD R11, R22, 0x71 ;  /* 0x00000071160b7836 */ /* 0x000fe20000000000 */
[----:B------:R-:W-:Y:S01]  /*1480*/  STL [R1+0x1bc], R15 ;  /* 0x0001bc0f01007387 */ /* 0x000fe20000100800 */
[--C-:B------:R-:W-:Y:S01]  /*1490*/  @!P0 IMAD.IADD R12, R12, 0x1, -R7.reuse ;  /* 0x000000010c0c8824 */ /* 0x100fe200078e0a07 */
[----:B------:R-:W-:Y:S01]  /*14a0*/  ISETP.GE.AND P0, PT, R14, RZ, PT ;  /* 0x000000ff0e00720c */ /* 0x000fe20003f06270 */
[----:B------:R-:W-:Y:S01]  /*14b0*/  @!P1 IMAD.IADD R8, R8, 0x1, -R7 ;  /* 0x0000000108089824 */ /* 0x000fe200078e0a07 */
[----:B------:R1:W-:Y:S01]  /*14c0*/  STL [R1+0x1b8], R13 ;  /* 0x0001b80d01007387 */ /* 0x0003e20000100800 */
[----:B------:R-:W-:Y:S01]  /*14d0*/  IMAD.HI.U32 R2, R6, R0, RZ ;  /* 0x0000000006027227 */ /* 0x000fe200078e00ff */
[----:B------:R-:W-:-:S03]  /*14e0*/  ISETP.GT.U32.AND P1, PT, R7, R12, PT ;  /* 0x0000000c0700720c */ /* 0x000fc60003f24070 */
[--C-:B------:R-:W-:Y:S01]  /*14f0*/  @!P6 IMAD.IADD R5, R5, 0x1, -R7.reuse ;  /* 0x000000010505e824 */ /* 0x100fe200078e0a07 */
[C---:B------:R-:W-:Y:S01]  /*1500*/  ISETP.GT.U32.AND P6, PT, R7.reuse, R8, PT ;  /* 0x000000080700720c */ /* 0x040fe20003fc4070 */
[----:B------:R-:W-:Y:S01]  /*1510*/  @!P3 IMAD.IADD R4, R4, 0x1, -R7 ;  /* 0x000000010404b824 */ /* 0x000fe200078e0a07 */
[----:B------:R-:W-:Y:S01]  /*1520*/  ISETP.GE.AND P3, PT, R10, RZ, PT ;  /* 0x000000ff0a00720c */ /* 0x000fe20003f66270 */
[----:B------:R-:W-:Y:S01]  /*1530*/  IMAD.MOV R2, RZ, RZ, -R2 ;  /* 0x000000ffff027224 */ /* 0x000fe200078e0a02 */
[----:B-1----:R-:W-:Y:S01]  /*1540*/  IABS R13, R11 ;  /* 0x0000000b000d7213 */ /* 0x002fe20000000000 */
[----:B------:R-:W-:Y:S02]  /*1550*/  IMAD.MOV.U32 R15, RZ, RZ, R4 ;  /* 0x000000ffff0f7224 */ /* 0x000fe400078e0004 */
[----:B------:R-:W-:Y:S02]  /*1560*/  IMAD R0, R7, R2, R0 ;  /* 0x0000000207007224 */ /* 0x000fe400078e0200 */
[----:B------:R-:W-:-:S04]  /*1570*/  IMAD.HI.U32 R9, R6, R13, RZ ;  /* 0x0000000d06097227 */ /* 0x000fc800078e00ff */
[----:B------:R-:W-:Y:S02]  /*1580*/  IMAD.MOV R9, RZ, RZ, -R9 ;  /* 0x000000ffff097224 */ /* 0x000fe400078e0a09 */
[----:B------:R-:W-:Y:S01]  /*1590*/  @!P2 IMAD.MOV R15, RZ, RZ, -R15 ;  /* 0x000000ffff0fa224 */ /* 0x000fe200078e0a0f */
[C---:B------:R-:W-:Y:S01]  /*15a0*/  ISETP.GT.U32.AND P2, PT, R7.reuse, R5, PT ;  /* 0x000000050700720c */ /* 0x040fe20003f44070 */
[C---:B------:R-:W-:Y:S02]  /*15b0*/  IMAD R13, R7.reuse, R9, R13 ;  /* 0x00000009070d7224 */ /* 0x040fe400078e020d */
[--C-:B------:R-:W-:Y:S01]  /*15c0*/  @!P1 IMAD.IADD R12, R12, 0x1, -R7.reuse ;  /* 0x000000010c0c9824 */ /* 0x100fe200078e0a07 */
[C---:B------:R-:W-:Y:S01]  /*15d0*/  ISETP.GT.U32.AND P1, PT, R7.reuse, R0, PT ;  /* 0x000000000700720c */ /* 0x040fe20003f24070 */
[----:B------:R-:W-:Y:S01]  /*15e0*/  @!P6 IMAD.IADD R8, R8, 0x1, -R7 ;  /* 0x000000010808e824 */ /* 0x000fe200078e0a07 */
[----:B------:R-:W-:Y:S01]  /*15f0*/  ISETP.GT.U32.AND P6, PT, R7, R13, PT ;  /* 0x0000000d0700720c */ /* 0x000fe20003fc4070 */
[C---:B------:R-:W-:Y:S01]  /*1600*/  VIADD R2, R22.reuse, 0x6e ;  /* 0x0000006e16027836 */ /* 0x040fe20000000000 */
[----:B------:R1:W-:Y:S01]  /*1610*/  STL [R1+0x1b4], R15 ;  /* 0x0001b40f01007387 */ /* 0x0003e20000100800 */
[----:B------:R-:W-:-:S02]  /*1620*/  VIADD R10, R22, 0x70 ;  /* 0x00000070160a7836 */ /* 0x000fc40000000000 */
[----:B------:R-:W-:Y:S02]  /*1630*/  VIADD R4, R22, 0x6f ;  /* 0x0000006f16047836 */ /* 0x000fe40000000000 */
[--C-:B------:R-:W-:Y:S01]  /*1640*/  @!P2 IMAD.IADD R5, R5, 0x1, -R7.reuse ;  /* 0x000000010505a824 */ /* 0x100fe200078e0a07 */
[----:B------:R-:W-:Y:S01]  /*1650*/  IABS R14, R10 ;  /* 0x0000000a000e7213 */ /* 0x000fe20000000000 */
[----:B------:R-:W-:Y:S01]  /*1660*/  IMAD.MOV.U32 R17, RZ, RZ, R12 ;  /* 0x000000ffff117224 */ /* 0x000fe200078e000c */
[----:B------:R-:W-:Y:S01]  /*1670*/  ISETP.GE.AND P2, PT, R11, RZ, PT ;  /* 0x000000ff0b00720c */ /* 0x000fe20003f46270 */
[--C-:B------:R-:W-:Y:S01]  /*1680*/  @!P1 IMAD.IADD R0, R0, 0x1, -R7.reuse ;  /* 0x0000000100009824 */ /* 0x100fe200078e0a07 */
[----:B-1----:R-:W-:Y:S01]  /*1690*/  IABS R15, R2 ;  /* 0x00000002000f7213 */ /* 0x002fe20000000000 */
[----:B------:R-:W-:Y:S01]  /*16a0*/  @!P6 IMAD.IADD R13, R13, 0x1, -R7 ;  /* 0x000000010d0de824 */ /* 0x000fe200078e0a07 */
[----:B------:R-:W-:Y:S01]  /*16b0*/  IABS R9, R4 ;  /* 0x0000000400097213 */ /* 0x000fe20000000000 */
[----:B------:R-:W-:Y:S01]  /*16c0*/  @!P5 IMAD.MOV R8, RZ, RZ, -R8 ;  /* 0x000000ffff08d224 */ /* 0x000fe200078e0a08 */
[----:B------:R-:W-:Y:S01]  /*16d0*/  @!P4 IADD3 R17, PT, PT, -R17, RZ, RZ ;  /* 0x000000ff1111c210 */ /* 0x000fe20007ffe1ff */
[----:B------:R-:W-:Y:S01]  /*16e0*/  IMAD.MOV.U32 R11, RZ, RZ, R15 ;  /* 0x000000ffff0b7224 */ /* 0x000fe200078e000f */
[----:B------:R-:W-:Y:S01]  /*16f0*/  ISETP.GE.AND P1, PT, R10, RZ, PT ;  /* 0x000000ff0a00720c */ /* 0x000fe20003f26270 */
[C---:B------:R-:W-:Y:S01]  /*1700*/  IMAD.HI.U32 R15, R6.reuse, R14, RZ ;  /* 0x0000000e060f7227 */ /* 0x040fe200078e00ff */
[C---:B------:R-:W-:Y:S01]  /*1710*/  ISETP.GT.U32.AND P4, PT, R7.reuse, R0, PT ;  /* 0x000000000700720c */ /* 0x040fe20003f84070 */
[----:B------:R-:W-:Y:S01]  /*1720*/  STL [R1+0x1b0], R17 ;  /* 0x0001b01101007387 */ /* 0x000fe20000100800 */
[----:B------:R-:W-:Y:S01]  /*1730*/  ISETP.GT.U32.AND P6, PT, R7, R13, PT ;  /* 0x0000000d0700720c */ /* 0x000fe20003fc4070 */
[----:B------:R-:W-:-:S02]  /*1740*/  IMAD.HI.U32 R16, R6, R9, RZ ;  /* 0x0000000906107227 */ /* 0x000fc400078e00ff */
[----:B------:R1:W-:Y:S02]  /*1750*/  STL [R1+0x1ac], R8 ;  /* 0x0001ac0801007387 */ /* 0x0003e40000100800 */
[----:B------:R-:W-:Y:S02]  /*1760*/  IMAD.MOV R15, RZ, RZ, -R15 ;  /* 0x000000ffff0f7224 */ /* 0x000fe400078e0a0f */
[----:B------:R-:W-:-:S04]  /*1770*/  IMAD.HI.U32 R10, R6, R11, RZ ;  /* 0x0000000b060a7227 */ /* 0x000fc800078e00ff */
[----:B------:R-:W-:Y:S02]  /*1780*/  IMAD.MOV R16, RZ, RZ, -R16 ;  /* 0x000000ffff107224 */ /* 0x000fe400078e0a10 */
[C---:B------:R-:W-:Y:S02]  /*1790*/  IMAD R14, R7.reuse, R15, R14 ;  /* 0x0000000f070e7224 */ /* 0x040fe400078e020e */
[----:B------:R-:W-:Y:S02]  /*17a0*/  IMAD.MOV R10, RZ, RZ, -R10 ;  /* 0x000000ffff0a7224 */ /* 0x000fe400078e0a0a */
[C---:B------:R-:W-:Y:S01]  /*17b0*/  IMAD R9, R7.reuse, R16, R9 ;  /* 0x0000001007097224 */ /* 0x040fe200078e0209 */
[C---:B------:R-:W-:Y:S01]  /*17c0*/  ISETP.GT.U32.AND P5, PT, R7.reuse, R14, PT ;  /* 0x0000000e0700720c */ /* 0x040fe20003fa4070 */
[C---:B------:R-:W-:Y:S02]  /*17d0*/  IMAD R11, R7.reuse, R10, R11 ;  /* 0x0000000a070b7224 */ /* 0x040fe400078e020b */
[----:B------:R-:W-:Y:S01]  /*17e0*/  @!P3 IMAD.MOV R5, RZ, RZ, -R5 ;  /* 0x000000ffff05b224 */ /* 0x000fe200078e0a05 */
[----:B------:R-:W-:Y:S01]  /*17f0*/  ISETP.GT.U32.AND P3, PT, R7, R9, PT ;  /* 0x000000090700720c */ /* 0x000fe20003f64070 */
[--C-:B------:R-:W-:Y:S01]  /*1800*/  @!P4 IMAD.IADD R0, R0, 0x1, -R7.reuse ;  /* 0x000000010000c824 */ /* 0x100fe200078e0a07 */
[----:B------:R-:W-:Y:S01]  /*1810*/  ISETP.GE.AND P4, PT, R4, RZ, PT ;  /* 0x000000ff0400720c */ /* 0x000fe20003f86270 */
[--C-:B------:R-:W-:Y:S01]  /*1820*/  @!P6 IMAD.IADD R13, R13, 0x1, -R7.reuse ;  /* 0x000000010d0de824 */ /* 0x100fe200078e0a07 */
[----:B------:R-:W-:Y:S01]  /*1830*/  ISETP.GT.U32.AND P6, PT, R7, R11, PT ;  /* 0x0000000b0700720c */ /* 0x000fe20003fc4070 */
[C---:B------:R-:W-:Y:S01]  /*1840*/  VIADD R15, R22.reuse, 0x6d ;  /* 0x0000006d160f7836 */ /* 0x040fe20000000000 */
[----:B------:R3:W-:Y:S01]  /*1850*/  STL [R1+0x1a8], R5 ;  /* 0x0001a80501007387 */ /* 0x0007e20000100800 */
[----:B------:R-:W-:Y:S01]  /*1860*/  VIADD R4, R22, 0x6c ;  /* 0x0000006c16047836 */ /* 0x000fe20000000000 */
[----:B------:R-:W-:Y:S01]  /*1870*/  @!P2 IADD3 R13, PT, PT, -R13, RZ, RZ ;  /* 0x000000ff0d0da210 */ /* 0x000fe20007ffe1ff */
[--C-:B------:R-:W-:Y:S01]  /*1880*/  @!P5 IMAD.IADD R14, R14, 0x1, -R7.reuse ;  /* 0x000000010e0ed824 */ /* 0x100fe200078e0a07 */
[----:B------:R-:W-:Y:S01]  /*1890*/  ISETP.GE.AND P5, PT, R2, RZ, PT ;  /* 0x000000ff0200720c */ /* 0x000fe20003fa6270 */
[----:B------:R-:W-:Y:S01]  /*18a0*/  IMAD.MOV.U32 R16, RZ, RZ, R0 ;  /* 0x000000ffff107224 */ /* 0x000fe200078e0000 */
[----:B-1----:R-:W-:Y:S01]  /*18b0*/  IABS R8, R4 ;  /* 0x0000000400087213 */ /* 0x002fe20000000000 */
[----:B------:R-:W-:Y:S01]  /*18c0*/  @!P3 IMAD.IADD R9, R9, 0x1, -R7 ;  /* 0x000000010909b824 */ /* 0x000fe200078e0a07 */
[----:B------:R-:W-:Y:S01]  /*18d0*/  ISETP.GT.U32.AND P3, PT, R7, R14, PT ;  /* 0x0000000e0700720c */ /* 0x000fe20003f64070 */
[----:B------:R-:W-:Y:S01]  /*18e0*/  VIADD R10, R22, 0x6b ;  /* 0x0000006b160a7836 */ /* 0x000fe20000000000 */
[----:B---3--:R-:W-:Y:S01]  /*18f0*/  IABS R5, R15 ;  /* 0x0000000f00057213 */ /* 0x008fe20000000000 */
[----:B------:R-:W-:-:S02]  /*1900*/  IMAD.MOV.U32 R2, RZ, RZ, R8 ;  /* 0x000000ffff027224 */ /* 0x000fc400078e0008 */
[----:B------:R-:W-:Y:S01]  /*1910*/  @!P6 IMAD.IADD R11, R11, 0x1, -R7 ;  /* 0x000000010b0be824 */ /* 0x000fe200078e0a07 */
[----:B------:R-:W-:Y:S01]  /*1920*/  ISETP.GT.U32.AND P6, PT, R7, R9, PT ;  /* 0x000000090700720c */ /* 0x000fe20003fc4070 */
[----:B------:R-:W-:Y:S01]  /*1930*/  IMAD.HI.U32 R12, R6, R5, RZ ;  /* 0x00000005060c7227 */ /* 0x000fe200078e00ff */
[----:B------:R-:W-:-:S03]  /*1940*/  IABS R17, R10 ;  /* 0x0000000a00117213 */ /* 0x000fc60000000000 */
[----:B------:R-:W-:Y:S02]  /*1950*/  IMAD.MOV R12, RZ, RZ, -R12 ;  /* 0x000000ffff0c7224 */ /* 0x000fe400078e0a0c */
[----:B------:R-:W-:-:S04]  /*1960*/  IMAD.HI.U32 R8, R6, R2, RZ ;  /* 0x0000000206087227 */ /* 0x000fc800078e00ff */
[C---:B------:R-:W-:Y:S02]  /*1970*/  IMAD R0, R7.reuse, R12, R5 ;  /* 0x0000000c07007224 */ /* 0x040fe400078e0205 */
[----:B------:R-:W-:Y:S02]  /*1980*/  IMAD.MOV R8, RZ, RZ, -R8 ;  /* 0x000000ffff087224 */ /* 0x000fe400078e0a08 */
[--C-:B------:R-:W-:Y:S01]  /*1990*/  @!P3 IMAD.IADD R14, R14, 0x1, -R7.reuse ;  /* 0x000000010e0eb824 */ /* 0x100fe200078e0a07 */
[C---:B------:R-:W-:Y:S01]  /*19a0*/  ISETP.GT.U32.AND P3, PT, R7.reuse, R0, PT ;  /* 0x000000000700720c */ /* 0x040fe20003f64070 */
[----:B------:R-:W-:Y:S02]  /*19b0*/  IMAD R2, R7, R8, R2 ;  /* 0x0000000807027224 */ /* 0x000fe400078e0202 */
[----:B------:R-:W-:Y:S02]  /*19c0*/  @!P6 IMAD.IADD R9, R9, 0x1, -R7 ;  /* 0x000000010909e824 */ /* 0x000fe400078e0a07 */
[----:B------:R-:W-:Y:S01]  /*19d0*/  VIADD R5, R22, 0x6a ;  /* 0x0000006a16057836 */ /* 0x000fe20000000000 */
[C---:B------:R-:W-:Y:S01]  /*19e0*/  ISETP.GT.U32.AND P6, PT, R7.reuse, R2, PT ;  /* 0x000000020700720c */ /* 0x040fe20003fc4070 */
[----:B------:R-:W-:Y:S01]  /*19f0*/  @!P0 IMAD.MOV R16, RZ, RZ, -R16 ;  /* 0x000000ffff108224 */ /* 0x000fe200078e0a10 */
[----:B------:R-:W-:Y:S01]  /*1a00*/  ISETP.GT.U32.AND P0, PT, R7, R11, PT ;  /* 0x0000000b0700720c */ /* 0x000fe20003f04070 */
[----:B------:R-:W-:Y:S01]  /*1a10*/  IMAD.HI.U32 R18, R6, R17, RZ ;  /* 0x0000001106127227 */ /* 0x000fe200078e00ff */
[----:B------:R-:W-:-:S02]  /*1a20*/  IABS R8, R5 ;  /* 0x0000000500087213 */ /* 0x000fc40000000000 */
[----:B------:R1:W-:Y:S01]  /*1a30*/  STL [R1+0x1a4], R16 ;  /* 0x0001a41001007387 */ /* 0x0003e20000100800 */
[--C-:B------:R-:W-:Y:S01]  /*1a40*/  @!P3 IMAD.IADD R0, R0, 0x1, -R7.reuse ;  /* 0x000000010000b824 */ /* 0x100fe200078e0a07 */
[----:B------:R-:W-:Y:S01]  /*1a50*/  ISETP.GE.AND P3, PT, R4, RZ, PT ;  /* 0x000000ff0400720c */ /* 0x000fe20003f66270 */
[----:B------:R-:W-:Y:S01]  /*1a60*/  IMAD.MOV R18, RZ, RZ, -R18 ;  /* 0x000000ffff127224 */ /* 0x000fe200078e0a12 */
[----:B------:R-:W-:Y:S01]  /*1a70*/  STL [R1+0x1a0], R13 ;  /* 0x0001a00d01007387 */ /* 0x000fe20000100800 */
[----:B------:R-:W-:Y:S02]  /*1a80*/  IMAD.MOV.U32 R19, RZ, RZ, R14 ;  /* 0x000000ffff137224 */ /* 0x000fe400078e000e */
[----:B------:R-:W-:Y:S01]  /*1a90*/  @!P6 IMAD.IADD R2, R2, 0x1, -R7 ;  /* 0x000000010202e824 */ /* 0x000fe200078e0a07 */
[C---:B------:R-:W-:Y:S01]  /*1aa0*/  ISETP.GT.U32.AND P6, PT, R7.reuse, R0, PT ;  /* 0x000000000700720c */ /* 0x040fe20003fc4070 */
[C---:B------:R-:W-:Y:S02]  /*1ab0*/  IMAD R4, R7.reuse, R18, R17 ;  /* 0x0000001207047224 */ /* 0x040fe400078e0211 */
[----:B-1----:R-:W-:Y:S01]  /*1ac0*/  IMAD.HI.U32 R16, R6, R8, RZ ;  /* 0x0000000806107227 */ /* 0x002fe200078e00ff */
[----:B------:R-:W-:-:S03]  /*1ad0*/  ISETP.GT.U32.AND P2, PT, R7, R2, PT ;  /* 0x000000020700720c */ /* 0x000fc60003f44070 */
[----:B------:R-:W-:Y:S02]  /*1ae0*/  IMAD.MOV R16, RZ, RZ, -R16 ;  /* 0x000000ffff107224 */ /* 0x000fe400078e0a10 */
[----:B------:R-:W-:Y:S01]  /*1af0*/  @!P1 IMAD.MOV R19, RZ, RZ, -R19 ;  /* 0x000000ffff139224 */ /* 0x000fe200078e0a13 */
[C---:B------:R-:W-:Y:S01]  /*1b00*/  ISETP.GT.U32.AND P1, PT, R7.reuse, R4, PT ;  /* 0x000000040700720c */ /* 0x040fe20003f24070 */
[----:B------:R-:W-:Y:S02]  /*1b10*/  IMAD R8, R7, R16, R8 ;  /* 0x0000001007087224 */ /* 0x000fe400078e0208 */
[--C-:B------:R-:W-:Y:S01]  /*1b20*/  @!P0 IMAD.IADD R11, R11, 0x1, -R7.reuse ;  /* 0x000000010b0b8824 */ /* 0x100fe200078e0a07 */
[----:B------:R-:W-:Y:S01]  /*1b30*/  ISETP.GE.AND P0, PT, R15, RZ, PT ;  /* 0x000000ff0f00720c */ /* 0x000fe20003f06270 */
[----:B------:R-:W-:Y:S01]  /*1b40*/  @!P6 IMAD.IADD R0, R0, 0x1, -R7 ;  /* 0x000000010000e824 */ /* 0x000fe200078e0a07 */
[----:B------:R-:W-:Y:S01]  /*1b50*/  ISETP.GT.U32.AND P6, PT, R7, R8, PT ;  /* 0x000000080700720c */ /* 0x000fe20003fc4070 */
[C---:B------:R-:W-:Y:S01]  /*1b60*/  VIADD R12, R22.reuse, 0x69 ;  /* 0x00000069160c7836 */ /* 0x040fe20000000000 */
[----:B------:R-:W-:Y:S01]  /*1b70*/  STL [R1+0x19c], R19 ;  /* 0x00019c1301007387 */ /* 0x000fe20000100800 */
[----:B------:R-:W-:Y:S01]  /*1b80*/  @!P5 IMAD.MOV R11, RZ, RZ, -R11 ;  /* 0x000000ffff0bd224 */ /* 0x000fe200078e0a0b */
[----:B------:R-:W-:Y:S01]  /*1b90*/  ISETP.GE.AND P5, PT, R5, RZ, PT ;  /* 0x000000ff0500720c */ /* 0x000fe20003fa6270 */
[----:B------:R-:W-:Y:S01]  /*1ba0*/  @!P4 IMAD.MOV R9, RZ, RZ, -R9 ;  /* 0x000000ffff09c224 */ /* 0x000fe200078e0a09 */
[----:B------:R-:W-:Y:S01]  /*1bb0*/  IABS R15, R12 ;  /* 0x0000000c000f7213 */ /* 0x000fe20000000000 */
[----:B------:R-:W-:Y:S01]  /*1bc0*/  VIADD R5, R22, 0x68 ;  /* 0x0000006816057836 */ /* 0x000fe20000000000 */
[----:B------:R-:W-:Y:S01]  /*1bd0*/  ISETP.GE.AND P4, PT, R10, RZ, PT ;  /* 0x000000ff0a00720c */ /* 0x000fe20003f86270 */
[--C-:B------:R-:W-:Y:S01]  /*1be0*/  @!P1 IMAD.IADD R4, R4, 0x1, -R7.reuse ;  /* 0x0000000104049824 */ /* 0x100fe200078e0a07 */
[----:B------:R1:W-:Y:S01]  /*1bf0*/  STL [R1+0x198], R9 ;  /* 0x0001980901007387 */ /* 0x0003e20000100800 */
[--C-:B------:R-:W-:Y:S01]  /*1c00*/  @!P2 IMAD.IADD R2, R2, 0x1, -R7.reuse ;  /* 0x000000010202a824 */ /* 0x100fe200078e0a07 */
[----:B------:R-:W-:Y:S01]  /*1c10*/  IABS R10, R5 ;  /* 0x00000005000a7213 */ /* 0x000fe20000000000 */
[----:B------:R-:W-:Y:S01]  /*1c20*/  @!P6 IMAD.IADD R8, R8, 0x1, -R7 ;  /* 0x000000010808e824 */ /* 0x000fe200078e0a07 */
[----:B------:R-:W-:Y:S01]  /*1c30*/  ISETP.GE.AND P2, PT, R12, RZ, PT ;  /* 0x000000ff0c00720c */ /* 0x000fe20003f46270 */
[----:B------:R-:W-:Y:S01]  /*1c40*/  IMAD.MOV.U32 R14, RZ, RZ, R2 ;  /* 0x000000ffff0e7224 */ /* 0x000fe200078e0002 */
[----:B------:R-:W-:Y:S01]  /*1c50*/  ISETP.GT.U32.AND P6, PT, R7, R4, PT ;  /* 0x000000040700720c */ /* 0x000fe20003fc4070 */
[----:B------:R-:W-:Y:S01]  /*1c60*/  IMAD.HI.U32 R12, R6, R10, RZ ;  /* 0x0000000a060c7227 */ /* 0x000fe200078e00ff */
[----:B------:R3:W-:Y:S01]  /*1c70*/  STL [R1+0x194], R11 ;  /* 0x0001940b01007387 */ /* 0x0007e20000100800 */
[----:B------:R-:W-:-:S02]  /*1c80*/  ISETP.GE.AND P1, PT, R5, RZ, PT ;  /* 0x000000ff0500720c */ /* 0x000fc40003f26270 */
[----:B-1----:R-:W-:-:S04]  /*1c90*/  IMAD.HI.U32 R9, R6, R15, RZ ;  /* 0x0000000f06097227 */ /* 0x002fc800078e00ff */
[----:B------:R-:W-:Y:S02]  /*1ca0*/  IMAD.MOV R9, RZ, RZ, -R9 ;  /* 0x000000ffff097224 */ /* 0x000fe400078e0a09 */
[----:B------:R-:W-:Y:S02]  /*1cb0*/  IMAD.MOV R2, RZ, RZ, -R12 ;  /* 0x000000ffff027224 */ /* 0x000fe400078e0a0c */
[C---:B------:R-:W-:Y:S02]  /*1cc0*/  IMAD R13, R7.reuse, R9, R15 ;  /* 0x00000009070d7224 */ /* 0x040fe400078e020f */
[----:B------:R-:W-:Y:S02]  /*1cd0*/  @!P3 IMAD.MOV R14, RZ, RZ, -R14 ;  /* 0x000000ffff0eb224 */ /* 0x000fe400078e0a0e */
[C---:B------:R-:W-:Y:S01]  /*1ce0*/  IMAD R2, R7.reuse, R2, R10 ;  /* 0x0000000207027224 */ /* 0x040fe200078e020a */
[----:B------:R-:W-:Y:S01]  /*1cf0*/  ISETP.GT.U32.AND P3, PT, R7, R13, PT ;  /* 0x0000000d0700720c */ /* 0x000fe20003f64070 */
[----:B---3--:R-:W-:-:S02]  /*1d00*/  IMAD.MOV.U32 R11, RZ, RZ, R0 ;  /* 0x000000ffff0b7224 */ /* 0x008fc400078e0000 */
[----:B------:R-:W-:Y:S01]  /*1d10*/  @!P6 IMAD.IADD R4, R4, 0x1, -R7 ;  /* 0x000000010404e824 */ /* 0x000fe200078e0a07 */
[C---:B------:R-:W-:Y:S01]  /*1d20*/  ISETP.GT.U32.AND P6, PT, R7.reuse, R2, PT ;  /* 0x000000020700720c */ /* 0x040fe20003fc4070 */
[----:B------:R-:W-:Y:S01]  /*1d30*/  @!P0 IMAD.MOV R11, RZ, RZ, -R11 ;  /* 0x000000ffff0b8224 */ /* 0x000fe200078e0a0b */
[----:B------:R-:W-:Y:S01]  /*1d40*/  ISETP.GT.U32.AND P0, PT, R7, R8, PT ;  /* 0x000000080700720c */ /* 0x000fe20003f04070 */
[C---:B------:R-:W-:Y:S02]  /*1d50*/  VIADD R9, R22.reuse, 0x67 ;  /* 0x0000006716097836 */ /* 0x040fe40000000000 */
[C---:B------:R-:W-:Y:S01]  /*1d60*/  VIADD R5, R22.reuse, 0x66 ;  /* 0x0000006616057836 */ /* 0x040fe20000000000 */
[----:B------:R1:W-:Y:S01]  /*1d70*/  STL [R1+0x190], R11 ;  /* 0x0001900b01007387 */ /* 0x0003e20000100800 */
[----:B------:R-:W-:Y:S01]  /*1d80*/  VIADD R16, R22, 0x65 ;  /* 0x0000006516107836 */ /* 0x000fe20000000000 */
[----:B------:R-:W-:Y:S01]  /*1d90*/  IABS R0, R9 ;  /* 0x0000000900007213 */ /* 0x000fe20000000000 */
[----:B------:R-:W-:Y:S01]  /*1da0*/  @!P3 IMAD.IADD R13, R13, 0x1, -R7 ;  /* 0x000000010d0db824 */ /* 0x000fe200078e0a07 */
[----:B------:R3:W-:Y:S01]  /*1db0*/  STL [R1+0x180], R14 ;  /* 0x0001800e01007387 */ /* 0x0007e20000100800 */
[----:B------:R-:W-:Y:S01]  /*1dc0*/  IMAD.MOV.U32 R15, RZ, RZ, R4 ;  /* 0x000000ffff0f7224 */ /* 0x000fe200078e0004 */
[----:B------:R-:W-:-:S02]  /*1dd0*/  IABS R12, R16 ;  /* 0x00000010000c7213 */ /* 0x000fc40000000000 */
[----:B------:R-:W-:Y:S01]  /*1de0*/  @!P6 IADD3 R2, PT, PT, R2, -R7, RZ ;  /* 0x800000070202e210 */ /* 0x000fe20007ffe0ff */
[----:B------:R-:W-:Y:S01]  /*1df0*/  @!P0 IMAD.IADD R8, R8, 0x1, -R7 ;  /* 0x0000000108088824 */ /* 0x000fe200078e0a07 */
[----:B-1----:R-:W-:Y:S01]  /*1e00*/  IABS R11, R5 ;  /* 0x00000005000b7213 */ /* 0x002fe20000000000 */
[----:B------:R-:W-:Y:S01]  /*1e10*/  @!P4 IMAD.MOV R15, RZ, RZ, -R15 ;  /* 0x000000ffff0fc224 */ /* 0x000fe200078e0a0f */
[----:B------:R-:W-:Y:S01]  /*1e20*/  ISETP.GT.U32.AND P6, PT, R7, R13, PT ;  /* 0x0000000d0700720c */ /* 0x000fe20003fc4070 */
[----:B------:R-:W-:Y:S01]  /*1e30*/  IMAD.MOV.U32 R4, RZ, RZ, R8 ;  /* 0x000000ffff047224 */ /* 0x000fe200078e0008 */
[----:B------:R-:W-:Y:S01]  /*1e40*/  ISETP.GE.AND P0, PT, R9, RZ, PT ;  /* 0x000000ff0900720c */ /* 0x000fe20003f06270 */
[----:B------:R-:W-:Y:S01]  /*1e50*/  IMAD.MOV.U32 R10, RZ, RZ, R11 ;  /* 0x000000ffff0a7224 */ /* 0x000fe200078e000b */
[----:B------:R-:W-:Y:S01]  /*1e60*/  ISETP.GT.U32.AND P4, PT, R7, R2, PT ;  /* 0x000000020700720c */ /* 0x000fe20003f84070 */
[----:B---3--:R-:W-:Y:S01]  /*1e70*/  IMAD.HI.U32 R14, R6, R0, RZ ;  /* 0x00000000060e7227 */ /* 0x008fe200078e00ff */
[----:B------:R-:W-:Y:S01]  /*1e80*/  ISETP.GE.AND P3, PT, R5, RZ, PT ;  /* 0x000000ff0500720c */ /* 0x000fe20003f66270 */
[----:B------:R1:W-:Y:S02]  /*1e90*/  STL [R1+0x17c], R15 ;  /* 0x00017c0f01007387 */ /* 0x0003e40000100800 */
[----:B------:R-:W-:-:S02]  /*1ea0*/  IMAD.MOV.U32 R11, RZ, RZ, R12 ;  /* 0x000000ffff0b7224 */ /* 0x000fc400078e000c */
[----:B------:R-:W-:-:S04]  /*1eb0*/  IMAD.HI.U32 R12, R6, R10, RZ ;  /* 0x0000000a060c7227 */ /* 0x000fc800078e00ff */
[----:B------:R-:W-:Y:S02]  /*1ec0*/  IMAD.MOV R14, RZ, RZ, -R14 ;  /* 0x000000ffff0e7224 */ /* 0x000fe400078e0a0e */
[----:B------:R-:W-:Y:S02]  /*1ed0*/  IMAD.MOV R12, RZ, RZ, -R12 ;  /* 0x000000ffff0c7224 */ /* 0x000fe400078e0a0c */
[C---:B------:R-:W-:Y:S02]  /*1ee0*/  IMAD R0, R7.reuse, R14, R0 ;  /* 0x0000000e07007224 */ /* 0x040fe400078e0200 */
[C---:B------:R-:W-:Y:S02]  /*1ef0*/  IMAD R10, R7.reuse, R12, R10 ;  /* 0x0000000c070a7224 */ /* 0x040fe400078e020a */
[----:B------:R-:W-:Y:S01]  /*1f00*/  @!P5 IMAD.MOV R4, RZ, RZ, -R4 ;  /* 0x000000ffff04d224 */ /* 0x000fe200078e0a04 */
[----:B------:R-:W-:Y:S01]  /*1f10*/  ISETP.GT.U32.AND P5, PT, R7, R0, PT ;  /* 0x000000000700720c */ /* 0x000fe20003fa4070 */
[----:B------:R-:W-:-:S03]  /*1f20*/  IMAD.HI.U32 R9, R6, R11, RZ ;  /* 0x0000000b06097227 */ /* 0x000fc600078e00ff */
[----:B------:R3:W-:Y:S01]  /*1f30*/  STL [R1+0x178], R4 ;  /* 0x0001780401007387 */ /* 0x0007e20000100800 */
[----:B------:R-:W-:Y:S01]  /*1f40*/  @!P6 IMAD.IADD R13, R13, 0x1, -R7 ;  /* 0x000000010d0de824 */ /* 0x000fe200078e0a07 */
[C---:B------:R-:W-:Y:S01]  /*1f50*/  ISETP.GT.U32.AND P6, PT, R7.reuse, R10, PT ;  /* 0x0000000a0700720c */ /* 0x040fe20003fc4070 */
[----:B------:R-:W-:Y:S02]  /*1f60*/  IMAD.MOV R9, RZ, RZ, -R9 ;  /* 0x000000ffff097224 */ /* 0x000fe400078e0a09 */
[----:B------:R-:W-:Y:S02]  /*1f70*/  VIADD R5, R22, 0x64 ;  /* 0x0000006416057836 */ /* 0x000fe40000000000 */
[C---:B------:R-:W-:Y:S02]  /*1f80*/  IMAD R11, R7.reuse, R9, R11 ;  /* 0x00000009070b7224 */ /* 0x040fe400078e020b */
[--C-:B------:R-:W-:Y:S01]  /*1f90*/  @!P4 IMAD.IADD R2, R2, 0x1, -R7.reuse ;  /* 0x000000010202c824 */ /* 0x100fe200078e0a07 */
[----:B------:R-:W-:Y:S01]  /*1fa0*/  IABS R9, R5 ;  /* 0x0000000500097213 */ /* 0x000fe20000000000 */
[--C-:B------:R-:W-:Y:S01]  /*1fb0*/  @!P5 IMAD.IADD R0, R0, 0x1, -R7.reuse ;  /* 0x000000010000d824 */ /* 0x100fe200078e0a07 */
[C---:B------:R-:W-:Y:S01]  /*1fc0*/  ISETP.GT.U32.AND P4, PT, R7.reuse, R11, PT ;  /* 0x0000000b0700720c */ /* 0x040fe20003f84070 */
[----:B------:R-:W-:Y:S01]  /*1fd0*/  VIADD R8, R22, 0x62 ;  /* 0x0000006216087836 */ /* 0x000fe20000000000 */
[----:B------:R-:W-:Y:S01]  /*1fe0*/  ISETP.GE.AND P5, PT, R16, RZ, PT ;  /* 0x000000ff1000720c */ /* 0x000fe20003fa6270 */
[----:B------:R-:W-:Y:S01]  /*1ff0*/  @!P6 IMAD.IADD R10, R10, 0x1, -R7 ;  /* 0x000000010a0ae824 */ /* 0x000fe200078e0a07 */
[----:B------:R-:W-:Y:S01]  /*2000*/  ISETP.GT.U32.AND P6, PT, R7, R0, PT ;  /* 0x000000000700720c */ /* 0x000fe20003fc4070 */
[----:B------:R-:W-:Y:S01]  /*2010*/  VIADD R12, R22, 0x63 ;  /* 0x00000063160c7836 */ /* 0x000fe20000000000 */
[----:B------:R-:W-:Y:S01]  /*2020*/  IABS R18, R8 ;  /* 0x0000000800127213 */ /* 0x000fe20000000000 */
[----:B-1----:R-:W-:-:S03]  /*2030*/  IMAD.HI.U32 R15, R6, R9, RZ ;  /* 0x00000009060f7227 */ /* 0x002fc600078e00ff */
[----:B------:R-:W-:Y:S01]  /*2040*/  IABS R14, R12 ;  /* 0x0000000c000e7213 */ /* 0x000fe20000000000 */
[----:B------:R-:W-:Y:S02]  /*2050*/  IMAD.MOV R15, RZ, RZ, -R15 ;  /* 0x000000ffff0f7224 */ /* 0x000fe400078e0a0f */
[----:B------:R-:W-:Y:S01]  /*2060*/  @!P4 IMAD.IADD R11, R11, 0x1, -R7 ;  /* 0x000000010b0bc824 */ /* 0x000fe200078e0a07 */
[C---:B------:R-:W-:Y:S01]  /*2070*/  ISETP.GT.U32.AND P4, PT, R7.reuse, R10, PT ;  /* 0x0000000a0700720c */ /* 0x040fe20003f84070 */
[----:B------:R-:W-:Y:S02]  /*2080*/  IMAD R9, R7, R15, R9 ;  /* 0x0000000f07097224 */ /* 0x000fe400078e0209 */
[----:B------:R-:W-:Y:S02]  /*2090*/  IMAD.MOV.U32 R16, RZ, RZ, R18 ;  /* 0x000000ffff107224 */ /* 0x000fe400078e0012 */
[----:B------:R-:W-:-:S04]  /*20a0*/  IMAD.HI.U32 R18, R6, R14, RZ ;  /* 0x0000000e06127227 */ /* 0x000fc800078e00ff */
[----:B---3--:R-:W-:Y:S02]  /*20b0*/  VIADD R4, R22, 0x61 ;  /* 0x0000006116047836 */ /* 0x008fe40000000000 */
[----:B------:R-:W-:Y:S01]  /*20c0*/  @!P6 IMAD.IADD R0, R0, 0x1, -R7 ;  /* 0x000000010000e824 */ /* 0x000fe200078e0a07 */
[C---:B------:R-:W-:Y:S01]  /*20d0*/  ISETP.GT.U32.AND P6, PT, R7.reuse, R9, PT ;  /* 0x000000090700720c */ /* 0x040fe20003fc4070 */
[----:B------:R-:W-:Y:S01]  /*20e0*/  IMAD.MOV.U32 R20, RZ, RZ, R13 ;  /* 0x000000ffff147224 */ /* 0x000fe200078e000d */
[----:B------:R-:W-:Y:S01]  /*20f0*/  IABS R17, R4 ;  /* 0x0000000400117213 */ /* 0x000fe20000000000 */
[----:B------:R-:W-:Y:S02]  /*2100*/  IMAD.MOV R18, RZ, RZ, -R18 ;  /* 0x000000ffff127224 */ /* 0x000fe400078e0a12 */
[----:B------:R-:W-:Y:S02]  /*2110*/  IMAD.MOV.U32 R19, RZ, RZ, R2 ;  /* 0x000000ffff137224 */ /* 0x000fe400078e0002 */
[----:B------:R-:W-:Y:S01]  /*2120*/  @!P2 IMAD.MOV R20, RZ, RZ, -R20 ;  /* 0x000000ffff14a224 */ /* 0x000fe200078e0a14 */
[C---:B------:R-:W-:Y:S01]  /*2130*/  ISETP.GT.U32.AND P2, PT, R7.reuse, R11, PT ;  /* 0x0000000b0700720c */ /* 0x040fe20003f44070 */
[----:B------:R-:W-:-:S02]  /*2140*/  IMAD R14, R7, R18, R14 ;  /* 0x00000012070e7224 */ /* 0x000fc400078e020e */
[----:B------:R-:W-:Y:S01]  /*2150*/  @!P1 IMAD.MOV R19, RZ, RZ, -R19 ;  /* 0x000000ffff139224 */ /* 0x000fe200078e0a13 */
[----:B------:R-:W-:Y:S01]  /*2160*/  STL [R1+0x174], R20 ;  /* 0x0001741401007387 */ /* 0x000fe20000100800 */
[----:B------:R-:W-:Y:S01]  /*2170*/  IMAD.HI.U32 R13, R6, R17, RZ ;  /* 0x00000011060d7227 */ /* 0x000fe200078e00ff */
[----:B------:R-:W-:Y:S02]  /*2180*/  @!P6 IADD3 R9, PT, PT, R9, -R7, RZ ;  /* 0x800000070909e210 */ /* 0x000fe40007ffe0ff */
[----:B------:R1:W-:Y:S01]  /*2190*/  STL [R1+0x170], R19 ;  /* 0x0001701301007387 */ /* 0x0003e20000100800 */
[----:B------:R-:W-:Y:S01]  /*21a0*/  @!P4 IMAD.IADD R10, R10, 0x1, -R7 ;  /* 0x000000010a0ac824 */ /* 0x000fe200078e0a07 */
[----:B------:R-:W-:Y:S01]  /*21b0*/  ISETP.GT.U32.AND P4, PT, R7, R14, PT ;  /* 0x0000000e0700720c */ /* 0x000fe20003f84070 */
[----:B------:R-:W-:Y:S01]  /*21c0*/  IMAD.MOV R13, RZ, RZ, -R13 ;  /* 0x000000ffff0d7224 */ /* 0x000fe200078e0a0d */
[----:B------:R-:W-:Y:S01]  /*21d0*/  ISETP.GE.AND P1, PT, R5, RZ, PT ;  /* 0x000000ff0500720c */ /* 0x000fe20003f26270 */
[----:B------:R-:W-:-:S02]  /*21e0*/  VIADD R2, R22, 0x60 ;  /* 0x0000006016027836 */ /* 0x000fc40000000000 */
[----:B------:R-:W-:Y:S02]  /*21f0*/  IMAD R13, R7, R13, R17 ;  /* 0x0000000d070d7224 */ /* 0x000fe400078e0211 */
[----:B------:R-:W-:-:S04]  /*2200*/  IMAD.HI.U32 R5, R6, R16, RZ ;  /* 0x0000001006057227 */ /* 0x000fc800078e00ff */
[----:B-1----:R-:W-:Y:S02]  /*2210*/  IMAD.MOV.U32 R19, RZ, RZ, R0 ;  /* 0x000000ffff137224 */ /* 0x002fe400078e0000 */
[----:B------:R-:W-:Y:S01]  /*2220*/  @!P3 IMAD.MOV R10, RZ, RZ, -R10 ;  /* 0x000000ffff0ab224 */ /* 0x000fe200078e0a0a */
[C---:B------:R-:W-:Y:S01]  /*2230*/  ISETP.GT.U32.AND P3, PT, R7.reuse, R13, PT ;  /* 0x0000000d0700720c */ /* 0x040fe20003f64070 */
[----:B------:R-:W-:Y:S01]  /*2240*/  @!P0 IMAD.MOV R19, RZ, RZ, -R19 ;  /* 0x000000ffff138224 */ /* 0x000fe200078e0a13 */
[----:B------:R-:W-:Y:S01]  /*2250*/  ISETP.GT.U32.AND P0, PT, R7, R9, PT ;  /* 0x000000090700720c */ /* 0x000fe20003f04070 */
[--C-:B------:R-:W-:Y:S01]  /*2260*/  @!P2 IMAD.IADD R11, R11, 0x1, -R7.reuse ;  /* 0x000000010b0ba824 */ /* 0x100fe200078e0a07 */
[----:B------:R-:W-:Y:S01]  /*2270*/  ISETP.GE.AND P2, PT, R12, RZ, PT ;  /* 0x000000ff0c00720c */ /* 0x000fe20003f46270 */
[----:B------:R-:W-:Y:S01]  /*2280*/  @!P4 IMAD.IADD R14, R14, 0x1, -R7 ;  /* 0x000000010e0ec824 */ /* 0x000fe200078e0a07 */
[----:B------:R-:W-:Y:S01]  /*2290*/  IABS R12, R2 ;  /* 0x00000002000c7213 */ /* 0x000fe20000000000 */
[----:B------:R-:W-:Y:S01]  /*22a0*/  IMAD.MOV R5, RZ, RZ, -R5 ;  /* 0x000000ffff057224 */ /* 0x000fe200078e0a05 */
[----:B------:R-:W-:Y:S01]  /*22b0*/  STL [R1+0x16c], R19 ;  /* 0x00016c1301007387 */ /* 0x000fe20000100800 */
[----:B------:R-:W-:Y:S01]  /*22c0*/  VIADD R15, R22, 0x5f ;  /* 0x0000005f160f7836 */ /* 0x000fe20000000000 */
[C---:B------:R-:W-:Y:S01]  /*22d0*/  ISETP.GT.U32.AND P4, PT, R7.reuse, R14, PT ;  /* 0x0000000e0700720c */ /* 0x040fe20003f84070 */
[----:B------:R-:W-:Y:S01]  /*22e0*/  IMAD R5, R7, R5, R16 ;  /* 0x0000000507057224 */ /* 0x000fe200078e0210 */
[----:B------:R1:W-:Y:S01]  /*22f0*/  STL [R1+0x168], R10 ;  /* 0x0001680a01007387 */ /* 0x0003e20000100800 */
[----:B------:R-:W-:Y:S01]  /*2300*/  IMAD.HI.U32 R16, R6, R12, RZ ;  /* 0x0000000c06107227 */ /* 0x000fe200078e00ff */
[----:B------:R-:W-:-:S02]  /*2310*/  IABS R0, R15 ;  /* 0x0000000f00007213 */ /* 0x000fc40000000000 */
[----:B------:R-:W-:Y:S01]  /*2320*/  ISETP.GT.U32.AND P6, PT, R7, R5, PT ;  /* 0x000000050700720c */ /* 0x000fe20003fc4070 */
[--C-:B------:R-:W-:Y:S01]  /*2330*/  @!P0 IMAD.IADD R9, R9, 0x1, -R7.reuse ;  /* 0x0000000109098824 */ /* 0x100fe200078e0a07 */
[----:B------:R-:W-:Y:S01]  /*2340*/  ISETP.GE.AND P0, PT, R4, RZ, PT ;  /* 0x000000ff0400720c */ /* 0x000fe20003f06270 */
[----:B------:R-:W-:Y:S02]  /*2350*/  IMAD.MOV R16, RZ, RZ, -R16 ;  /* 0x000000ffff107224 */ /* 0x000fe400078e0a10 */
[----:B------:R-:W-:Y:S01]  /*2360*/  @!P3 IMAD.IADD R13, R13, 0x1, -R7 ;  /* 0x000000010d0db824 */ /* 0x000fe200078e0a07 */
[----:B------:R-:W-:Y:S01]  /*2370*/  ISETP.GE.AND P3, PT, R2, RZ, PT ;  /* 0x000000ff0200720c */ /* 0x000fe20003f66270 */
[----:B-1----:R-:W-:Y:S02]  /*2380*/  IMAD.MOV.U32 R10, RZ, RZ, R9 ;  /* 0x000000ffff0a7224 */ /* 0x002fe400078e0009 */
[C---:B------:R-:W-:Y:S02]  /*2390*/  IMAD R12, R7.reuse, R16, R12 ;  /* 0x00000010070c7224 */ /* 0x040fe400078e020c */
[----:B------:R-:W-:Y:S01]  /*23a0*/  @!P1 IMAD.MOV R10, RZ, RZ, -R10 ;  /* 0x000000ffff0a9224 */ /* 0x000fe200078e0a0a */
[----:B------:R-:W-:Y:S01]  /*23b0*/  ISETP.GT.U32.AND P1, PT, R7, R13, PT ;  /* 0x0000000d0700720c */ /* 0x000fe20003f24070 */
[----:B------:R-:W-:-:S04]  /*23c0*/  IMAD.HI.U32 R4, R6, R0, RZ ;  /* 0x0000000006047227 */ /* 0x000fc800078e00ff */
[--C-:B------:R-:W-:Y:S01]  /*23d0*/  @!P4 IMAD.IADD R14, R14, 0x1, -R7.reuse ;  /* 0x000000010e0ec824 */ /* 0x100fe200078e0a07 */
[----:B------:R-:W-:Y:S01]  /*23e0*/  ISETP.GT.U32.AND P4, PT, R7, R12, PT ;  /* 0x0000000c0700720c */ /* 0x000fe20003f84070 */
[----:B------:R-:W-:Y:S02]  /*23f0*/  IMAD.MOV R4, RZ, RZ, -R4 ;  /* 0x000000ffff047224 */ /* 0x000fe400078e0a04 */
[----:B------:R-:W-:Y:S02]  /*2400*/  @!P6 IMAD.IADD R5, R5, 0x1, -R7 ;  /* 0x000000010505e824 */ /* 0x000fe400078e0a07 */
[C---:B------:R-:W-:Y:S02]  /*2410*/  IMAD R0, R7.reuse, R4, R0 ;  /* 0x0000000407007224 */ /* 0x040fe400078e0200 */
[----:B------:R-:W-:Y:S01]  /*2420*/  @!P5 IMAD.MOV R11, RZ, RZ, -R11 ;  /* 0x000000ffff0bd224 */ /* 0x000fe200078e0a0b */
[----:B------:R-:W-:Y:S01]  /*2430*/  ISETP.GT.U32.AND P6, PT, R7, R5, PT ;  /* 0x000000050700720c */ /* 0x000fe20003fc4070 */
[--C-:B------:R-:W-:Y:S01]  /*2440*/  @!P1 IMAD.IADD R13, R13, 0x1, -R7.reuse ;  /* 0x000000010d0d9824 */ /* 0x100fe200078e0a07 */
[C---:B------:R-:W-:Y:S01]  /*2450*/  ISETP.GT.U32.AND P1, PT, R7.reuse, R0, PT ;  /* 0x000000000700720c */ /* 0x040fe20003f24070 */
[----:B------:R-:W-:Y:S01]  /*2460*/  VIADD R4, R22, 0x5e ;  /* 0x0000005e16047836 */ /* 0x000fe20000000000 */
[----:B------:R1:W-:Y:S01]  /*2470*/  STL [R1+0x164], R11 ;  /* 0x0001640b01007387 */ /* 0x0003e20000100800 */
[----:B------:R-:W-:Y:S01]  /*2480*/  @!P4 IMAD.IADD R12, R12, 0x1, -R7 ;  /* 0x000000010c0cc824 */ /* 0x000fe200078e0a07 */
[----:B------:R-:W-:Y:S01]  /*2490*/  ISETP.GE.AND P5, PT, R8, RZ, PT ;  /* 0x000000ff0800720c */ /* 0x000fe20003fa6270 */
[C---:B------:R-:W-:Y:S01]  /*24a0*/  VIADD R2, R22.reuse, 0x5d ;  /* 0x0000005d16027836 */ /* 0x040fe20000000000 */
[----:B------:R3:W-:Y:S01]  /*24b0*/  STL [R1+0x160], R10 ;  /* 0x0001600a01007387 */ /* 0x0007e20000100800 */
[----:B------:R-:W-:Y:S01]  /*24c0*/  IABS R17, R4 ;  /* 0x0000000400117213 */ /* 0x000fe20000000000 */
[C---:B------:R-:W-:Y:S01]  /*24d0*/  VIADD R9, R22.reuse, 0x5c ;  /* 0x0000005c16097836 */ /* 0x040fe20000000000 */
[----:B------:R-:W-:Y:S01]  /*24e0*/  ISETP.GT.U32.AND P4, PT, R7, R12, PT ;  /* 0x0000000c0700720c */ /* 0x000fe20003f84070 */
[----:B------:R-:W-:-:S02]  /*24f0*/  VIADD R8, R22, 0x5b ;  /* 0x0000005b16087836 */ /* 0x000fc40000000000 */
[----:B------:R-:W-:Y:S01]  /*2500*/  @!P6 IMAD.IADD R5, R5, 0x1, -R7 ;  /* 0x000000010505e824 */ /* 0x000fe200078e0a07 */
[----:B------:R-:W-:Y:S01]  /*2510*/  @!P1 IADD3 R0, PT, PT, R0, -R7, RZ ;  /* 0x8000000700009210 */ /* 0x000fe20007ffe0ff */
[----:B------:R-:W-:Y:S01]  /*2520*/  VIADD R18, R22, 0x5a ;  /* 0x0000005a16127836 */ /* 0x000fe20000000000 */
[----:B-1----:R-:W-:Y:S01]  /*2530*/  IABS R11, R2 ;  /* 0x00000002000b7213 */ /* 0x002fe20000000000 */
[----:B---3--:R-:W-:Y:S01]  /*2540*/  IMAD.MOV.U32 R10, RZ, RZ, R14 ;  /* 0x000000ffff0a7224 */ /* 0x008fe200078e000e */
[----:B------:R-:W-:Y:S01]  /*2550*/  ISETP.GT.U32.AND P1, PT, R7, R0, PT ;  /* 0x000000000700720c */ /* 0x000fe20003f24070 */
[----:B------:R-:W-:Y:S01]  /*2560*/  @!P5 IMAD.MOV R5, RZ, RZ, -R5 ;  /* 0x000000ffff05d224 */ /* 0x000fe200078e0a05 */
[----:B------:R-:W-:Y:S01]  /*2570*/  ISETP.GE.AND P5, PT, R2, RZ, PT ;  /* 0x000000ff0200720c */ /* 0x000fe20003fa6270 */
[----:B------:R-:W-:Y:S01]  /*2580*/  @!P2 IMAD.MOV R10, RZ, RZ, -R10 ;  /* 0x000000ffff0aa224 */ /* 0x000fe200078e0a0a */
[----:B------:R-:W-:Y:S01]  /*2590*/  ISETP.GE.AND P6, PT, R15, RZ, PT ;  /* 0x000000ff0f00720c */ /* 0x000fe20003fc6270 */
[----:B------:R-:W-:Y:S01]  /*25a0*/  IMAD.HI.U32 R2, R6, R17, RZ ;  /* 0x0000001106027227 */ /* 0x000fe200078e00ff */
[----:B------:R-:W-:-:S02]  /*25b0*/  ISETP.GE.AND P2, PT, R4, RZ, PT ;  /* 0x000000ff0400720c */ /* 0x000fc40003f46270 */
[----:B------:R1:W-:Y:S01]  /*25c0*/  STL [R1+0x15c], R10 ;  /* 0x00015c0a01007387 */ /* 0x0003e20000100800 */
[--C-:B------:R-:W-:Y:S01]  /*25d0*/  @!P4 IMAD.IADD R12, R12, 0x1, -R7.reuse ;  /* 0x000000010c0cc824 */ /* 0x100fe200078e0a07 */
[----:B------:R-:W-:Y:S01]  /*25e0*/  ISETP.GE.AND P4, PT, R8, RZ, PT ;  /* 0x000000ff0800720c */ /* 0x000fe20003f86270 */
[----:B------:R-:W-:Y:S01]  /*25f0*/  IMAD.MOV R2, RZ, RZ, -R2 ;  /* 0x000000ffff027224 */ /* 0x000fe200078e0a02 */
[----:B------:R3:W-:Y:S01]  /*2600*/  STL [R1+0x158], R5 ;  /* 0x0001580501007387 */ /* 0x0007e20000100800 */
[----:B------:R-:W-:Y:S01]  /*2610*/  @!P1 IMAD.IADD R0, R0, 0x1, -R7 ;  /* 0x0000000100009824 */ /* 0x000fe200078e0a07 */
[----:B------:R-:W-:Y:S01]  /*2620*/  IABS R8, R8 ;  /* 0x0000000800087213 */ /* 0x000fe20000000000 */
[----:B------:R-:W-:Y:S02]  /*2630*/  IMAD R17, R7, R2, R17 ;  /* 0x0000000207117224 */ /* 0x000fe400078e0211 */
[----:B------:R-:W-:Y:S02]  /*2640*/  VIADD R14, R22, 0x59 ;  /* 0x00000059160e7836 */ /* 0x000fe40000000000 */
[----:B-1----:R-:W-:-:S02]  /*2650*/  IMAD.MOV.U32 R10, RZ, RZ, R13 ;  /* 0x000000ffff0a7224 */ /* 0x002fc400078e000d */
[----:B------:R-:W-:Y:S01]  /*2660*/  IMAD.HI.U32 R2, R6, R8, RZ ;  /* 0x0000000806027227 */ /* 0x000fe200078e00ff */
[----:B------:R-:W-:-:S03]  /*2670*/  IABS R16, R14 ;  /* 0x0000000e00107213 */ /* 0x000fc60000000000 */
[----:B------:R-:W-:Y:S01]  /*2680*/  @!P0 IMAD.MOV R10, RZ, RZ, -R10 ;  /* 0x000000ffff0a8224 */ /* 0x000fe200078e0a0a */
[----:B------:R-:W-:Y:S01]  /*2690*/  ISETP.GE.AND P0, PT, R9, RZ, PT ;  /* 0x000000ff0900720c */ /* 0x000fe20003f06270 */
[C---:B---3--:R-:W-:Y:S01]  /*26a0*/  IMAD.HI.U32 R5, R6.reuse, R11, RZ ;  /* 0x0000000b06057227 */ /* 0x048fe200078e00ff */
[----:B------:R-:W-:Y:S02]  /*26b0*/  IABS R9, R9 ;  /* 0x0000000900097213 */ /* 0x000fe40000000000 */
[----:B------:R1:W-:Y:S01]  /*26c0*/  STL [R1+0x14c], R10 ;  /* 0x00014c0a01007387 */ /* 0x0003e20000100800 */
[----:B------:R-:W-:Y:S02]  /*26d0*/  IMAD.MOV R5, RZ, RZ, -R5 ;  /* 0x000000ffff057224 */ /* 0x000fe400078e0a05 */
[----:B------:R-:W-:-:S04]  /*26e0*/  IMAD.HI.U32 R4, R6, R9, RZ ;  /* 0x0000000906047227 */ /* 0x000fc800078e00ff */
[----:B------:R-:W-:Y:S02]  /*26f0*/  IMAD.MOV R4, RZ, RZ, -R4 ;  /* 0x000000ffff047224 */ /* 0x000fe400078e0a04 */
[C---:B------:R-:W-:Y:S02]  /*2700*/  IMAD R11, R7.reuse, R5, R11 ;  /* 0x00000005070b7224 */ /* 0x040fe400078e020b */
[----:B-1----:R-:W-:Y:S02]  /*2710*/  IMAD.MOV.U32 R10, RZ, RZ, R12 ;  /* 0x000000ffff0a7224 */ /* 0x002fe400078e000c */
[C---:B------:R-:W-:Y:S01]  /*2720*/  IMAD R9, R7.reuse, R4, R9 ;  /* 0x0000000407097224 */ /* 0x040fe200078e0209 */
[C---:B------:R-:W-:Y:S01]  /*2730*/  ISETP.GT.U32.AND P1, PT, R7.reuse, R11, PT ;  /* 0x0000000b0700720c */ /* 0x040fe20003f24070 */
[----:B------:R-:W-:Y:S01]  /*2740*/  @!P3 IMAD.MOV R10, RZ, RZ, -R10 ;  /* 0x000000ffff0ab224 */ /* 0x000fe200078e0a0a */
[----:B------:R-:W-:Y:S01]  /*2750*/  ISETP.GT.U32.AND P3, PT, R7, R17, PT ;  /* 0x000000110700720c */ /* 0x000fe20003f64070 */
[----:B------:R-:W-:-:S02]  /*2760*/  IMAD.MOV R2, RZ, RZ, -R2 ;  /* 0x000000ffff027224 */ /* 0x000fc400078e0a02 */
[C---:B------:R-:W-:Y:S01]  /*2770*/  VIADD R4, R22.reuse, 0x57 ;  /* 0x0000005716047836 */ /* 0x040fe20000000000 */
[----:B------:R1:W-:Y:S01]  /*2780*/  STL [R1+0x150], R10 ;  /* 0x0001500a01007387 */ /* 0x0003e20000100800 */
[----:B------:R-:W-:Y:S01]  /*2790*/  IMAD R8, R7, R2, R8 ;  /* 0x0000000207087224 */ /* 0x000fe200078e0208 */
[----:B------:R-:W-:Y:S01]  /*27a0*/  IABS R2, R18 ;  /* 0x0000001200027213 */ /* 0x000fe20000000000 */
[----:B------:R-:W-:Y:S01]  /*27b0*/  VIADD R5, R22, 0x58 ;  /* 0x0000005816057836 */ /* 0x000fe20000000000 */
[----:B------:R-:W-:-:S03]  /*27c0*/  IABS R15, R4 ;  /* 0x00000004000f7213 */ /* 0x000fc60000000000 */
[--C-:B------:R-:W-:Y:S01]  /*27d0*/  @!P1 IMAD.IADD R11, R11, 0x1, -R7.reuse ;  /* 0x000000010b0b9824 */ /* 0x100fe200078e0a07 */
[----:B------:R-:W-:Y:S01]  /*27e0*/  IABS R13, R5 ;  /* 0x00000005000d7213 */ /* 0x000fe20000000000 */
[----:B------:R-:W-:Y:S02]  /*27f0*/  @!P3 IMAD.IADD R17, R17, 0x1, -R7 ;  /* 0x000000011111b824 */ /* 0x000fe400078e0a07 */
[----:B-1----:R-:W-:Y:S01]  /*2800*/  IMAD.MOV.U32 R10, RZ, RZ, R0 ;  /* 0x000000ffff0a7224 */ /* 0x002fe200078e0000 */
[C---:B------:R-:W-:Y:S01]  /*2810*/  ISETP.GT.U32.AND P1, PT, R7.reuse, R11, PT ;  /* 0x0000000b0700720c */ /* 0x040fe20003f24070 */
[----:B------:R-:W-:Y:S01]  /*2820*/  IMAD.HI.U32 R0, R6, R16, RZ ;  /* 0x0000001006007227 */ /* 0x000fe200078e00ff */
[----:B------:R-:W-:-:S03]  /*2830*/  ISETP.GT.U32.AND P3, PT, R7, R17, PT ;  /* 0x000000110700720c */ /* 0x000fc60003f64070 */
[----:B------:R-:W-:Y:S01]  /*2840*/  @!P6 IMAD.MOV R10, RZ, RZ, -R10 ;  /* 0x000000ffff0ae224 */ /* 0x000fe200078e0a0a */
[C---:B------:R-:W-:Y:S01]  /*2850*/  ISETP.GT.U32.AND P6, PT, R7.reuse, R9, PT ;  /* 0x000000090700720c */ /* 0x040fe20003fc4070 */
[----:B------:R-:W-:Y:S02]  /*2860*/  IMAD.MOV R0, RZ, RZ, -R0 ;  /* 0x000000ffff007224 */ /* 0x000fe400078e0a00 */
[----:B------:R-:W-:Y:S01]  /*2870*/  IMAD.HI.U32 R12, R6, R13, RZ ;  /* 0x0000000d060c7227 */ /* 0x000fe200078e00ff */
[----:B------:R1:W-:Y:S03]  /*2880*/  STL [R1+0x154], R10 ;  /* 0x0001540a01007387 */ /* 0x0003e60000100800 */
[----:B------:R-:W-:Y:S02]  /*2890*/  IMAD R16, R7, R0, R16 ;  /* 0x0000000007107224 */ /* 0x000fe400078e0210 */
[--C-:B------:R-:W-:Y:S01]  /*28a0*/  @!P3 IMAD.IADD R17, R17, 0x1, -R7.reuse ;  /* 0x000000011111b824 */ /* 0x100fe200078e0a07 */
[----:B------:R-:W-:Y:S01]  /*28b0*/  ISETP.GT.U32.AND P3, PT, R7, R8, PT ;  /* 0x000000080700720c */ /* 0x000fe20003f64070 */
[----:B------:R-:W-:-:S02]  /*28c0*/  @!P1 IMAD.IADD R11, R11, 0x1, -R7 ;  /* 0x000000010b0b9824 */ /* 0x000fc400078e0a07 */
[----:B------:R-:W-:Y:S02]  /*28d0*/  @!P6 IMAD.IADD R9, R9, 0x1, -R7 ;  /* 0x000000010909e824 */ /* 0x000fe400078e0a07 */
[----:B-1----:R-:W-:-:S03]  /*28e0*/  IMAD.HI.U32 R10, R6, R2, RZ ;  /* 0x00000002060a7227 */ /* 0x002fc600078e00ff */
[C---:B------:R-:W-:Y:S01]  /*28f0*/  ISETP.GT.U32.AND P6, PT, R7.reuse, R9, PT ;  /* 0x000000090700720c */ /* 0x040fe20003fc4070 */
[----:B------:R-:W-:Y:S02]  /*2900*/  IMAD.MOV R10, RZ, RZ, -R10 ;  /* 0x000000ffff0a7224 */ /* 0x000fe400078e0a0a */
[----:B------:R-:W-:Y:S02]  /*2910*/  VIADD R0, R22, 0x56 ;  /* 0x0000005616007836 */ /* 0x000fe40000000000 */
[C---:B------:R-:W-:Y:S02]  /*2920*/  IMAD R2, R7.reuse, R10, R2 ;  /* 0x0000000a07027224 */ /* 0x040fe400078e0202 */
[----:B------:R-:W-:Y:S01]  /*2930*/  IMAD.MOV.U32 R19, RZ, RZ, R17 ;  /* 0x000000ffff137224 */ /* 0x000fe200078e0011 */
[----:B------:R-:W-:Y:S01]  /*2940*/  IABS R17, R0 ;  /* 0x0000000000117213 */ /* 0x000fe20000000000 */
[----:B------:R-:W-:Y:S01]  /*2950*/  @!P3 IMAD.IADD R8, R8, 0x1, -R7 ;  /* 0x000000010808b824 */ /* 0x000fe200078e0a07 */
[----:B------:R-:W-:Y:S01]  /*2960*/  ISETP.GT.U32.AND P1, PT, R7, R2, PT ;  /* 0x000000020700720c */ /* 0x000fe20003f24070 */
[----:B------:R-:W-:Y:S01]  /*2970*/  IMAD.HI.U32 R10, R6, R15, RZ ;  /* 0x0000000f060a7227 */ /* 0x000fe200078e00ff */
[----:B------:R-:W-:-:S03]  /*2980*/  ISETP.GE.AND P3, PT, R18, RZ, PT ;  /* 0x000000ff1200720c */ /* 0x000fc60003f66270 */
[----:B------:R-:W-:Y:S01]  /*2990*/  @!P6 IMAD.IADD R9, R9, 0x1, -R7 ;  /* 0x000000010909e824 */ /* 0x000fe200078e0a07 */
[C---:B------:R-:W-:Y:S01]  /*29a0*/  ISETP.GT.U32.AND P6, PT, R7.reuse, R16, PT ;  /* 0x000000100700720c */ /* 0x040fe20003fc4070 */
[----:B------:R-:W-:Y:S01]  /*29b0*/  @!P2 IMAD.MOV R19, RZ, RZ, -R19 ;  /* 0x000000ffff13a224 */ /* 0x000fe200078e0a13 */
[C---:B------:R-:W-:Y:S01]  /*29c0*/  ISETP.GT.U32.AND P2, PT, R7.reuse, R8, PT ;  /* 0x000000080700720c */ /* 0x040fe20003f44070 */
[----:B------:R-:W-:Y:S01]  /*29d0*/  IMAD.MOV R12, RZ, RZ, -R12 ;  /* 0x000000ffff0c7224 */ /* 0x000fe200078e0a0c */
[----:B------:R-:W-:Y:S01]  /*29e0*/  IADD3 R10, PT, PT, -R10, RZ, RZ ;  /* 0x000000ff0a0a7210 */ /* 0x000fe20007ffe1ff */
[----:B------:R-:W-:Y:S01]  /*29f0*/  @!P5 IMAD.MOV R11, RZ, RZ, -R11 ;  /* 0x000000ffff0bd224 */ /* 0x000fe200078e0a0b */
[----:B------:R-:W-:Y:S01]  /*2a00*/  STL [R1+0x148], R19 ;  /* 0x0001481301007387 */ /* 0x000fe20000100800 */
[----:B------:R-:W-:Y:S01]  /*2a10*/  @!P1 IMAD.IADD R2, R2, 0x1, -R7 ;  /* 0x0000000102029824 */ /* 0x000fe200078e0a07 */
[----:B------:R-:W-:Y:S01]  /*2a20*/  ISETP.GE.AND P1, PT, R14, RZ, PT ;  /* 0x000000ff0e00720c */ /* 0x000fe20003f26270 */
[----:B------:R-:W-:Y:S01]  /*2a30*/  IMAD.MOV.U32 R14, RZ, RZ, R17 ;  /* 0x000000ffff0e7224 */ /* 0x000fe200078e0011 */
[----:B------:R1:W-:Y:S01]  /*2a40*/  STL [R1+0x110], R11 ;  /* 0x0001100b01007387 */ /* 0x0003e20000100800 */
[C---:B------:R-:W-:Y:S01]  /*2a50*/  IMAD R15, R7.reuse, R10, R15 ;  /* 0x0000000a070f7224 */ /* 0x040fe200078e020f */
[----:B------:R-:W-:Y:S01]  /*2a60*/  ISETP.GT.U32.AND P5, PT, R7, R2, PT ;  /* 0x000000020700720c */ /* 0x000fe20003fa4070 */
[----:B------:R-:W-:-:S02]  /*2a70*/  @!P6 IMAD.IADD R16, R16, 0x1, -R7 ;  /* 0x000000011010e824 */ /* 0x000fc400078e0a07 */
[----:B------:R-:W-:-:S03]  /*2a80*/  IMAD.HI.U32 R10, R6, R14, RZ ;  /* 0x0000000e060a7227 */ /* 0x000fc600078e00ff */
[C---:B------:R-:W-:Y:S01]  /*2a90*/  ISETP.GT.U32.AND P6, PT, R7.reuse, R16, PT ;  /* 0x000000100700720c */ /* 0x040fe20003fc4070 */
[----:B------:R-:W-:Y:S02]  /*2aa0*/  IMAD.MOV R10, RZ, RZ, -R10 ;  /* 0x000000ffff0a7224 */ /* 0x000fe400078e0a0a */
[C---:B------:R-:W-:Y:S02]  /*2ab0*/  IMAD R13, R7.reuse, R12, R13 ;  /* 0x0000000c070d7224 */ /* 0x040fe400078e020d */
[----:B------:R-:W-:Y:S02]  /*2ac0*/  @!P2 IMAD.IADD R8, R8, 0x1, -R7 ;  /* 0x000000010808a824 */ /* 0x000fe400078e0a07 */
[C---:B------:R-:W-:Y:S01]  /*2ad0*/  IMAD R14, R7.reuse, R10, R14 ;  /* 0x0000000a070e7224 */ /* 0x040fe200078e020e */
[----:B------:R-:W-:Y:S01]  /*2ae0*/  ISETP.GT.U32.AND P2, PT, R7, R13, PT ;  /* 0x0000000d0700720c */ /* 0x000fe20003f44070 */
[----:B-1----:R-:W-:Y:S02]  /*2af0*/  IMAD.MOV.U32 R11, RZ, RZ, R8 ;  /* 0x000000ffff0b7224 */ /* 0x002fe400078e0008 */
[----:B------:R-:W-:Y:S01]  /*2b00*/  @!P0 IMAD.MOV R9, RZ, RZ, -R9 ;  /* 0x000000ffff098224 */ /* 0x000fe200078e0a09 */
[----:B------:R-:W-:Y:S01]  /*2b10*/  ISETP.GE.AND P0, PT, R5, RZ, PT ;  /* 0x000000ff0500720c */ /* 0x000fe20003f06270 */
[----:B------:R-:W-:Y:S01]  /*2b20*/  @!P6 IMAD.IADD R16, R16, 0x1, -R7 ;  /* 0x000000011010e824 */ /* 0x000fe200078e0a07 */
[C---:B------:R-:W-:Y:S01]  /*2b30*/  ISETP.GT.U32.AND P6, PT, R7.reuse, R14, PT ;  /* 0x0000000e0700720c */ /* 0x040fe20003fc4070 */
[----:B------:R-:W-:Y:S01]  /*2b40*/  @!P4 IMAD.MOV R11, RZ, RZ, -R11 ;  /* 0x000000ffff0bc224 */ /* 0x000fe200078e0a0b */
[----:B------:R-:W-:Y:S01]  /*2b50*/  ISETP.GT.U32.AND P4, PT, R7, R15, PT ;  /* 0x0000000f0700720c */ /* 0x000fe20003f84070 */
[--C-:B------:R-:W-:Y:S01]  /*2b60*/  @!P5 IMAD.IADD R2, R2, 0x1, -R7.reuse ;  /* 0x000000010202d824 */ /* 0x100fe200078e0a07 */
[----:B------:R1:W-:Y:S01]  /*2b70*/  STL [R1+0x10c], R9 ;  /* 0x00010c0901007387 */ /* 0x0003e20000100800 */
[----:B------:R-:W-:Y:S01]  /*2b80*/  VIADD R5, R22, 0x54 ;  /* 0x0000005416057836 */ /* 0x000fe20000000000 */
[----:B------:R-:W-:Y:S01]  /*2b90*/  ISETP.GE.AND P5, PT, R4, RZ, PT ;  /* 0x000000ff0400720c */ /* 0x000fe20003fa6270 */
[----:B------:R-:W-:Y:S01]  /*2ba0*/  VIADD R10, R22, 0x55 ;  /* 0x00000055160a7836 */ /* 0x000fe20000000000 */
[----:B------:R3:W-:Y:S01]  /*2bb0*/  STL [R1+0x140], R11 ;  /* 0x0001400b01007387 */ /* 0x0007e20000100800 */
[--C-:B------:R-:W-:Y:S01]  /*2bc0*/  @!P2 IMAD.IADD R13, R13, 0x1, -R7.reuse ;  /* 0x000000010d0da824 */ /* 0x100fe200078e0a07 */
[----:B------:R-:W-:Y:S01]  /*2bd0*/  IABS R4, R5 ;  /* 0x0000000500047213 */ /* 0x000fe20000000000 */
[----:B------:R-:W-:Y:S01]  /*2be0*/  @!P1 IMAD.MOV R16, RZ, RZ, -R16 ;  /* 0x000000ffff109224 */ /* 0x000fe200078e0a10 */
[----:B------:R-:W-:Y:S01]  /*2bf0*/  IABS R8, R10 ;  /* 0x0000000a00087213 */ /* 0x000fe20000000000 */
[--C-:B------:R-:W-:Y:S01]  /*2c00*/  @!P6 IMAD.IADD R14, R14, 0x1, -R7.reuse ;  /* 0x000000010e0ee824 */ /* 0x100fe200078e0a07 */
[----:B------:R-:W-:Y:S01]  /*2c10*/  ISETP.GE.AND P2, PT, R0, RZ, PT ;  /* 0x000000ff0000720c */ /* 0x000fe20003f46270 */
[----:B------:R-:W-:Y:S01]  /*2c20*/  @!P4 IMAD.IADD R15, R15, 0x1, -R7 ;  /* 0x000000010f0fc824 */ /* 0x000fe200078e0a07 */
[----:B------:R-:W-:Y:S01]  /*2c30*/  ISETP.GT.U32.AND P4, PT, R7, R13, PT ;  /* 0x0000000d0700720c */ /* 0x000fe20003f84070 */
[----:B-1----:R-:W-:-:S03]  /*2c40*/  IMAD.HI.U32 R9, R6, R8, RZ ;  /* 0x0000000806097227 */ /* 0x002fc600078e00ff */
[C---:B------:R-:W-:Y:S01]  /*2c50*/  ISETP.GT.U32.AND P6, PT, R7.reuse, R15, PT ;  /* 0x0000000f0700720c */ /* 0x040fe20003fc4070 */
[----:B---3--:R-:W-:Y:S02]  /*2c60*/  IMAD.MOV.U32 R11, RZ, RZ, R2 ;  /* 0x000000ffff0b7224 */ /* 0x008fe400078e0002 */
[----:B------:R-:W-:Y:S02]  /*2c70*/  IMAD.MOV.U32 R2, RZ, RZ, R4 ;  /* 0x000000ffff027224 */ /* 0x000fe400078e0004 */
[----:B------:R-:W-:Y:S01]  /*2c80*/  @!P3 IMAD.MOV R11, RZ, RZ, -R11 ;  /* 0x000000ffff0bb224 */ /* 0x000fe200078e0a0b */
[----:B------:R-:W-:Y:S01]  /*2c90*/  ISETP.GT.U32.AND P3, PT, R7, R14, PT ;  /* 0x0000000e0700720c */ /* 0x000fe20003f64070 */
[----:B------:R-:W-:Y:S02]  /*2ca0*/  IMAD.MOV R9, RZ, RZ, -R9 ;  /* 0x000000ffff097224 */ /* 0x000fe400078e0a09 */
[----:B------:R-:W-:Y:S01]  /*2cb0*/  @!P4 IMAD.IADD R13, R13, 0x1, -R7 ;  /* 0x000000010d0dc824 */ /* 0x000fe200078e0a07 */
[----:B------:R1:W-:Y:S01]  /*2cc0*/  STL [R1+0x144], R11 ;  /* 0x0001440b01007387 */ /* 0x0003e20000100800 */
[----:B------:R-:W-:-:S02]  /*2cd0*/  IMAD R8, R7, R9, R8 ;  /* 0x0000000907087224 */ /* 0x000fc400078e0208 */
[C---:B------:R-:W-:Y:S01]  /*2ce0*/  VIADD R0, R22.reuse, 0x53 ;  /* 0x0000005316007836 */ /* 0x040fe20000000000 */
[----:B------:R3:W-:Y:S01]  /*2cf0*/  STL [R1+0x108], R16 ;  /* 0x0001081001007387 */ /* 0x0007e20000100800 */
[----:B------:R-:W-:Y:S01]  /*2d00*/  VIADD R4, R22, 0x52 ;  /* 0x0000005216047836 */ /* 0x000fe20000000000 */
[----:B------:R-:W-:Y:S01]  /*2d10*/  ISETP.GT.U32.AND P4, PT, R7, R8, PT ;  /* 0x000000080700720c */ /* 0x000fe20003f84070 */
[--C-:B------:R-:W-:Y:S01]  /*2d20*/  @!P6 IMAD.IADD R15, R15, 0x1, -R7.reuse ;  /* 0x000000010f0fe824 */ /* 0x100fe200078e0a07 */
[----:B------:R-:W-:Y:S01]  /*2d30*/  IABS R9, R0 ;  /* 0x0000000000097213 */ /* 0x000fe20000000000 */
[----:B------:R-:W-:Y:S01]  /*2d40*/  @!P3 IMAD.IADD R14, R14, 0x1, -R7 ;  /* 0x000000010e0eb824 */ /* 0x000fe200078e0a07 */
[----:B------:R-:W-:Y:S01]  /*2d50*/  IABS R19, R4 ;  /* 0x0000000400137213 */ /* 0x000fe20000000000 */
[----:B-1----:R-:W-:Y:S01]  /*2d60*/  IMAD.HI.U32 R11, R6, R2, RZ ;  /* 0x00000002060b7227 */ /* 0x002fe200078e00ff */
[----:B------:R-:W-:Y:S02]  /*2d70*/  ISETP.GE.AND P6, PT, R10, RZ, PT ;  /* 0x000000ff0a00720c */ /* 0x000fe40003fc6270 */
[----:B------:R-:W-:Y:S01]  /*2d80*/  IADD3 R10, PT, PT, R22, 0x51, RZ ;  /* 0x00000051160a7810 */ /* 0x000fe20007ffe0ff */
[----:B------:R-:W-:-:S02]  /*2d90*/  IMAD.MOV R11, RZ, RZ, -R11 ;  /* 0x000000ffff0b7224 */ /* 0x000fc400078e0a0b */
[----:B------:R-:W-:-:S04]  /*2da0*/  IMAD.HI.U32 R12, R6, R19, RZ ;  /* 0x00000013060c7227 */ /* 0x000fc800078e00ff */
[----:B------:R-:W-:Y:S02]  /*2db0*/  IMAD R2, R7, R11, R2 ;  /* 0x0000000b07027224 */ /* 0x000fe400078e0202 */
[----:B------:R-:W-:-:S03]  /*2dc0*/  IMAD.HI.U32 R11, R6, R9, RZ ;  /* 0x00000009060b7227 */ /* 0x000fc600078e00ff */
[----:B------:R-:W-:Y:S01]  /*2dd0*/  ISETP.GT.U32.AND P3, PT, R7, R2, PT ;  /* 0x000000020700720c */ /* 0x000fe20003f64070 */
[----:B------:R-:W-:Y:S01]  /*2de0*/  @!P4 IMAD.IADD R8, R8, 0x1, -R7 ;  /* 0x000000010808c824 */ /* 0x000fe200078e0a07 */
[----:B------:R-:W-:Y:S01]  /*2df0*/  ISETP.GE.AND P4, PT, R5, RZ, PT ;  /* 0x000000ff0500720c */ /* 0x000fe20003f86270 */
[----:B------:R-:W-:Y:S02]  /*2e00*/  IMAD.MOV.U32 R17, RZ, RZ, R13 ;  /* 0x000000ffff117224 */ /* 0x000fe400078e000d */
[----:B------:R-:W-:Y:S02]  /*2e10*/  IMAD.MOV R11, RZ, RZ, -R11 ;  /* 0x000000ffff0b7224 */ /* 0x000fe400078e0a0b */
[----:B------:R-:W-:Y:S02]  /*2e20*/  IMAD.MOV R12, RZ, RZ, -R12 ;  /* 0x000000ffff0c7224 */ /* 0x000fe400078e0a0c */
[----:B------:R-:W-:Y:S02]  /*2e30*/  VIADD R5, R22, 0x50 ;  /* 0x0000005016057836 */ /* 0x000fe40000000000 */
[----:B------:R-:W-:-:S02]  /*2e40*/  @!P0 IMAD.MOV R17, RZ, RZ, -R17 ;  /* 0x000000ffff118224 */ /* 0x000fc400078e0a11 */
[----:B------:R-:W-:Y:S01]  /*2e50*/  @!P3 IMAD.IADD R2, R2, 0x1, -R7 ;  /* 0x000000010202b824 */ /* 0x000fe200078e0a07 */
[C---:B------:R-:W-:Y:S01]  /*2e60*/  ISETP.GT.U32.AND P3, PT, R7.reuse, R8, PT ;  /* 0x000000080700720c */ /* 0x040fe20003f64070 */
[C---:B------:R-:W-:Y:S01]  /*2e70*/  IMAD R9, R7.reuse, R11, R9 ;  /* 0x0000000b07097224 */ /* 0x040fe200078e0209 */
[----:B------:R-:W-:Y:S01]  /*2e80*/  IABS R11, R10 ;  /* 0x0000000a000b7213 */ /* 0x000fe20000000000 */
[C---:B------:R-:W-:Y:S01]  /*2e90*/  IMAD R19, R7.reuse, R12, R19 ;  /* 0x0000000c07137224 */ /* 0x040fe200078e0213 */
[C---:B------:R-:W-:Y:S01]  /*2ea0*/  ISETP.GT.U32.AND P0, PT, R7.reuse, R2, PT ;  /* 0x000000020700720c */ /* 0x040fe20003f04070 */
[----:B---3--:R-:W-:Y:S01]  /*2eb0*/  IMAD.MOV.U32 R16, RZ, RZ, R14 ;  /* 0x000000ffff107224 */ /* 0x008fe200078e000e */
[----:B------:R-:W-:Y:S01]  /*2ec0*/  IABS R12, R5 ;  /* 0x00000005000c7213 */ /* 0x000fe20000000000 */
[----:B------:R-:W-:Y:S01]  /*2ed0*/  IMAD.HI.U32 R13, R6, R11, RZ ;  /* 0x0000000b060d7227 */ /* 0x000fe200078e00ff */
[----:B------:R1:W-:Y:S01]  /*2ee0*/  STL [R1+0x104], R17 ;  /* 0x0001041101007387 */ /* 0x0003e20000100800 */
[----:B------:R-:W-:-:S02]  /*2ef0*/  ISETP.GT.U32.AND P1, PT, R7, R9, PT ;  /* 0x000000090700720c */ /* 0x000fc40003f24070 */
[----:B------:R-:W-:Y:S01]  /*2f00*/  @!P5 IMAD.MOV R15, RZ, RZ, -R15 ;  /* 0x000000ffff0fd224 */ /* 0x000fe200078e0a0f */
[----:B------:R-:W-:Y:S01]  /*2f10*/  ISETP.GT.U32.AND P5, PT, R7, R19, PT ;  /* 0x000000130700720c */ /* 0x000fe20003fa4070 */
[----:B------:R-:W-:-:S03]  /*2f20*/  IMAD.HI.U32 R14, R6, R12, RZ ;  /* 0x0000000c060e7227 */ /* 0x000fc600078e00ff */
[----:B------:R-:W-:Y:S01]  /*2f30*/  STL [R1+0x100], R15 ;  /* 0x0001000f01007387 */ /* 0x000fe20000100800 */
[----:B------:R-:W-:Y:S01]  /*2f40*/  @!P3 IMAD.IADD R8, R8, 0x1, -R7 ;  /* 0x000000010808b824 */ /* 0x000fe200078e0a07 */
[----:B------:R-:W-:Y:S01]  /*2f50*/  ISETP.GE.AND P3, PT, R4, RZ, PT ;  /* 0x000000ff0400720c */ /* 0x000fe20003f66270 */
[----:B------:R-:W-:Y:S02]  /*2f60*/  IMAD.MOV R13, RZ, RZ, -R13 ;  /* 0x000000ffff0d7224 */ /* 0x000fe400078e0a0d */
[----:B------:R-:W-:Y:S01]  /*2f70*/  @!P2 IMAD.MOV R16, RZ, RZ, -R16 ;  /* 0x000000ffff10a224 */ /* 0x000fe200078e0a10 */
[----:B------:R-:W-:Y:S01]  /*2f80*/  ISETP.GE.AND P2, PT, R0, RZ, PT ;  /* 0x000000ff0000720c */ /* 0x000fe20003f46270 */
[----:B------:R-:W-:Y:S02]  /*2f90*/  IMAD.MOV R14, RZ, RZ, -R14 ;  /* 0x000000ffff0e7224 */ /* 0x000fe400078e0a0e */
[----:B------:R-:W-:Y:S01]  /*2fa0*/  @!P0 IMAD.IADD R2, R2, 0x1, -R7 ;  /* 0x0000000102028824 */ /* 0x000fe200078e0a07 */
[----:B------:R3:W-:Y:S01]  /*2fb0*/  STL [R1+0xfc], R16 ;  /* 0x0000fc1001007387 */ /* 0x0007e20000100800 */
[----:B------:R-:W-:Y:S01]  /*2fc0*/  IMAD R11, R7, R13, R11 ;  /* 0x0000000d070b7224 */ /* 0x000fe200078e020b */
[----:B------:R-:W-:Y:S01]  /*2fd0*/  ISETP.GE.AND P0, PT, R10, RZ, PT ;  /* 0x000000ff0a00720c */ /* 0x000fe20003f06270 */
[----:B-1----:R-:W-:-:S02]  /*2fe0*/  IMAD.MOV.U32 R17, RZ, RZ, R8 ;  /* 0x000000ffff117224 */ /* 0x002fc400078e0008 */
[C---:B------:R-:W-:Y:S02]  /*2ff0*/  IMAD R12, R7.reuse, R14, R12 ;  /* 0x0000000e070c7224 */ /* 0x040fe400078e020c */
[----:B------:R-:W-:Y:S01]  /*3000*/  @!P6 IMAD.MOV R17, RZ, RZ, -R17 ;  /* 0x000000ffff11e224 */ /* 0x000fe200078e0a11 */
[----:B------:R-:W-:Y:S01]  /*3010*/  ISETP.GT.U32.AND P6, PT, R7, R11, PT ;  /* 0x0000000b0700720c */ /* 0x000fe20003fc4070 */
[--C-:B------:R-:W-:Y:S02]  /*3020*/  @!P5 IMAD.IADD R19, R19, 0x1, -R7.reuse ;  /* 0x000000011313d824 */ /* 0x100fe400078e0a07 */
[----:B---3--:R-:W-:Y:S01]  /*3030*/  IMAD.MOV.U32 R16, RZ, RZ, R2 ;  /* 0x000000ffff107224 */ /* 0x008fe200078e0002 */
[----:B------:R-:W-:Y:S01]  /*3040*/  STL [R1+0xf8], R17 ;  /* 0x0000f81101007387 */ /* 0x000fe20000100800 */
[C---:B------:R-:W-:Y:S01]  /*3050*/  VIADD R0, R22.reuse, 0x4f ;  /* 0x0000004f16007836 */ /* 0x040fe20000000000 */
[C---:B------:R-:W-:Y:S01]  /*3060*/  ISETP.GT.U32.AND P5, PT, R7.reuse, R19, PT ;  /* 0x000000130700720c */ /* 0x040fe20003fa4070 */
[----:B------:R-:W-:Y:S01]  /*3070*/  @!P4 IMAD.MOV R16, RZ, RZ, -R16 ;  /* 0x000000ffff10c224 */ /* 0x000fe200078e0a10 */
[----:B------:R-:W-:Y:S01]  /*3080*/  ISETP.GT.U32.AND P4, PT, R7, R12, PT ;  /* 0x0000000c0700720c */ /* 0x000fe20003f84070 */
[----:B------:R-:W-:Y:S01]  /*3090*/  VIADD R4, R22, 0x4e ;  /* 0x0000004e16047836 */ /* 0x000fe20000000000 */
[----:B------:R-:W-:Y:S01]  /*30a0*/  IABS R15, R0 ;  /* 0x00000000000f7213 */ /* 0x000fe20000000000 */
[----:B------:R-:W-:Y:S01]  /*30b0*/  @!P1 IMAD.IADD R9, R9, 0x1, -R7 ;  /* 0x0000000109099824 */ /* 0x000fe200078e0a07 */
[----:B------:R-:W-:Y:S01]  /*30c0*/  STL [R1+0xf4], R16 ;  /* 0x0000f41001007387 */ /* 0x000fe20000100800 */
[----:B------:R-:W-:-:S02]  /*30d0*/  @!P6 IADD3 R11, PT, PT, R11, -R7, RZ ;  /* 0x800000070b0be210 */ /* 0x000fc40007ffe0ff */
[----:B------:R-:W-:Y:S01]  /*30e0*/  IABS R2, R4 ;  /* 0x0000000400027213 */ /* 0x000fe20000000000 */
[----:B------:R-:W-:Y:S01]  /*30f0*/  IMAD.HI.U32 R8, R6, R15, RZ ;  /* 0x0000000f06087227 */ /* 0x000fe200078e00ff */
[C---:B------:R-:W-:Y:S02]  /*3100*/  ISETP.GT.U32.AND P6, PT, R7.reuse, R11, PT ;  /* 0x0000000b0700720c */ /* 0x040fe40003fc4070 */
[----:B------:R-:W-:Y:S01]  /*3110*/  ISETP.GT.U32.AND P1, PT, R7, R9, PT ;  /* 0x000000090700720c */ /* 0x000fe20003f24070 */
[--C-:B------:R-:W-:Y:S01]  /*3120*/  @!P5 IMAD.IADD R19, R19, 0x1, -R7.reuse ;  /* 0x000000011313d824 */ /* 0x100fe200078e0a07 */
[----:B------:R-:W-:Y:S01]  /*3130*/  ISETP.GE.AND P5, PT, R0, RZ, PT ;  /* 0x000000ff0000720c */ /* 0x000fe20003fa6270 */
[----:B------:R-:W-:Y:S02]  /*3140*/  @!P4 IMAD.IADD R12, R12, 0x1, -R7 ;  /* 0x000000010c0cc824 */ /* 0x000fe400078e0a07 */
[----:B------:R-:W-:-:S03]  /*3150*/  IMAD.HI.U32 R0, R6, R2, RZ ;  /* 0x0000000206007227 */ /* 0x000fc600078e00ff */
[C---:B------:R-:W-:Y:S01]  /*3160*/  ISETP.GT.U32.AND P4, PT, R7.reuse, R12, PT ;  /* 0x0000000c0700720c */ /* 0x040fe20003f84070 */
[----:B------:R-:W-:Y:S02]  /*3170*/  IMAD.MOV R8, RZ, RZ, -R8 ;  /* 0x000000ffff087224 */ /* 0x000fe400078e0a08 */
[----:B------:R-:W-:Y:S02]  /*3180*/  IMAD.MOV R0, RZ, RZ, -R0 ;  /* 0x000000ffff007224 */ /* 0x000fe400078e0a00 */
[C---:B------:R-:W-:Y:S02]  /*3190*/  IMAD R15, R7.reuse, R8, R15 ;  /* 0x00000008070f7224 */ /* 0x040fe400078e020f */
[----:B------:R-:W-:Y:S02]  /*31a0*/  IMAD R2, R7, R0, R2 ;  /* 0x0000000007027224 */ /* 0x000fe400078e0202 */
[--C-:B------:R-:W-:Y:S01]  /*31b0*/  @!P6 IMAD.IADD R11, R11, 0x1, -R7.reuse ;  /* 0x000000010b0be824 */ /* 0x100fe200078e0a07 */
[----:B------:R-:W-:Y:S01]  /*31c0*/  ISETP.GT.U32.AND P6, PT, R7, R15, PT ;  /* 0x0000000f0700720c */ /* 0x000fe20003fc4070 */
[--C-:B------:R-:W-:Y:S01]  /*31d0*/  @!P1 IMAD.IADD R9, R9, 0x1, -R7.reuse ;  /* 0x0000000109099824 */ /* 0x100fe200078e0a07 */
[----:B------:R-:W-:Y:S01]  /*31e0*/  ISETP.GE.AND P1, PT, R5, RZ, PT ;  /* 0x000000ff0500720c */ /* 0x000fe20003f26270 */
[----:B------:R-:W-:Y:S01]  /*31f0*/  @!P4 IMAD.IADD R12, R12, 0x1, -R7 ;  /* 0x000000010c0cc824 */ /* 0x000fe200078e0a07 */
[----:B------:R-:W-:Y:S01]  /*3200*/  ISETP.GT.U32.AND P4, PT, R7, R2, PT ;  /* 0x000000020700720c */ /* 0x000fe20003f84070 */
[----:B------:R-:W-:-:S02]  /*3210*/  VIADD R5, R22, 0x4d ;  /* 0x0000004d16057836 */ /* 0x000fc40000000000 */
[----:B------:R-:W-:Y:S02]  /*3220*/  IMAD.MOV.U32 R10, RZ, RZ, R9 ;  /* 0x000000ffff0a7224 */ /* 0x000fe400078e0009 */
[----:B------:R-:W-:Y:S01]  /*3230*/  VIADD R9, R22, 0x4c ;  /* 0x0000004c16097836 */ /* 0x000fe20000000000 */
[----:B------:R-:W-:Y:S01]  /*3240*/  IABS R13, R5 ;  /* 0x00000005000d7213 */ /* 0x000fe20000000000 */
[----:B------:R-:W-:Y:S01]  /*3250*/  @!P2 IMAD.MOV R10, RZ, RZ, -R10 ;  /* 0x000000ffff0aa224 */ /* 0x000fe200078e0a0a */
[----:B------:R-:W-:Y:S01]  /*3260*/  ISETP.GE.AND P2, PT, R4, RZ, PT ;  /* 0x000000ff0400720c */ /* 0x000fe20003f46270 */
[--C-:B------:R-:W-:Y:S01]  /*3270*/  @!P6 IMAD.IADD R15, R15, 0x1, -R7.reuse ;  /* 0x000000010f0fe824 */ /* 0x100fe200078e0a07 */
[----:B------:R-:W-:Y:S01]  /*3280*/  IABS R8, R9 ;  /* 0x0000000900087213 */ /* 0x000fe20000000000 */
[----:B------:R-:W-:Y:S01]  /*3290*/  IMAD.HI.U32 R0, R6, R13, RZ ;  /* 0x0000000d06007227 */ /* 0x000fe200078e00ff */
[----:B------:R1:W-:Y:S03]  /*32a0*/  STL [R1+0xf0], R10 ;  /* 0x0000f00a01007387 */ /* 0x0003e60000100800 */
[----:B------:R-:W-:Y:S01]  /*32b0*/  @!P4 IMAD.IADD R2, R2, 0x1, -R7 ;  /* 0x000000010202c824 */ /* 0x000fe200078e0a07 */
[----:B------:R-:W-:Y:S01]  /*32c0*/  ISETP.GT.U32.AND P4, PT, R7, R15, PT ;  /* 0x0000000f0700720c */ /* 0x000fe20003f84070 */
[----:B------:R-:W-:-:S02]  /*32d0*/  IMAD.MOV R0, RZ, RZ, -R0 ;  /* 0x000000ffff007224 */ /* 0x000fc400078e0a00 */
[----:B------:R-:W-:-:S04]  /*32e0*/  IMAD.HI.U32 R18, R6, R8, RZ ;  /* 0x0000000806127227 */ /* 0x000fc800078e00ff */
[C---:B-1----:R-:W-:Y:S02]  /*32f0*/  VIADD R10, R22.reuse, 0x4b ;  /* 0x0000004b160a7836 */ /* 0x042fe40000000000 */
[----:B------:R-:W-:Y:S02]  /*3300*/  VIADD R4, R22, 0x4a ;  /* 0x0000004a16047836 */ /* 0x000fe40000000000 */
[----:B------:R-:W-:Y:S01]  /*3310*/  IMAD R13, R7, R0, R13 ;  /* 0x00000000070d7224 */ /* 0x000fe200078e020d */
[----:B------:R-:W-:Y:S01]  /*3320*/  IABS R17, R10 ;  /* 0x0000000a00117213 */ /* 0x000fe20000000000 */
[----:B------:R-:W-:Y:S01]  /*3330*/  IMAD.MOV R18, RZ, RZ, -R18 ;  /* 0x000000ffff127224 */ /* 0x000fe200078e0a12 */
[----:B------:R-:W-:Y:S01]  /*3340*/  IABS R14, R4 ;  /* 0x00000004000e7213 */ /* 0x000fe20000000000 */
[----:B------:R-:W-:Y:S01]  /*3350*/  @!P3 IMAD.MOV R19, RZ, RZ, -R19 ;  /* 0x000000ffff13b224 */ /* 0x000fe200078e0a13 */
[----:B------:R-:W-:Y:S01]  /*3360*/  ISETP.GE.AND P3, PT, R5, RZ, PT ;  /* 0x000000ff0500720c */ /* 0x000fe20003f66270 */
[C---:B------:R-:W-:Y:S01]  /*3370*/  IMAD R5, R7.reuse, R18, R8 ;  /* 0x0000001207057224 */ /* 0x040fe200078e0208 */
[----:B------:R-:W-:Y:S01]  /*3380*/  ISETP.GT.U32.AND P6, PT, R7, R13, PT ;  /* 0x0000000d0700720c */ /* 0x000fe20003fc4070 */
[----:B------:R-:W-:Y:S01]  /*3390*/  IMAD.HI.U32 R16, R6, R17, RZ ;  /* 0x0000001106107227 */ /* 0x000fe200078e00ff */
[----:B------:R1:W-:Y:S03]  /*33a0*/  STL [R1+0x12c], R19 ;  /* 0x00012c1301007387 */ /* 0x0003e60000100800 */
[----:B------:R-:W-:Y:S01]  /*33b0*/  @!P4 IMAD.IADD R15, R15, 0x1, -R7 ;  /* 0x000000010f0fc824 */ /* 0x000fe200078e0a07 */
[----:B------:R-:W-:Y:S01]  /*33c0*/  ISETP.GT.U32.AND P4, PT, R7, R5, PT ;  /* 0x000000050700720c */ /* 0x000fe20003f84070 */
[----:B------:R-:W-:-:S02]  /*33d0*/  IMAD.MOV R16, RZ, RZ, -R16 ;  /* 0x000000ffff107224 */ /* 0x000fc400078e0a10 */
[----:B------:R-:W-:Y:S02]  /*33e0*/  VIADD R0, R22, 0x49 ;  /* 0x0000004916007836 */ /* 0x000fe40000000000 */
[----:B------:R-:W-:Y:S02]  /*33f0*/  IMAD R17, R7, R16, R17 ;  /* 0x0000001007117224 */ /* 0x000fe400078e0211 */
[----:B-1----:R-:W-:Y:S01]  /*3400*/  IMAD.MOV.U32 R19, RZ, RZ, R11 ;  /* 0x000000ffff137224 */ /* 0x002fe200078e000b */
[----:B------:R-:W-:Y:S01]  /*3410*/  IABS R8, R0 ;  /* 0x0000000000087213 */ /* 0x000fe20000000000 */
[----:B------:R-:W-:-:S04]  /*3420*/  IMAD.HI.U32 R11, R6, R14, RZ ;  /* 0x0000000e060b7227 */ /* 0x000fc800078e00ff */
[----:B------:R-:W-:Y:S02]  /*3430*/  IMAD.MOV R11, RZ, RZ, -R11 ;  /* 0x000000ffff0b7224 */ /* 0x000fe400078e0a0b */
[----:B------:R-:W-:Y:S02]  /*3440*/  IMAD.MOV.U32 R16, RZ, RZ, R15 ;  /* 0x000000ffff107224 */ /* 0x000fe400078e000f */
[--C-:B------:R-:W-:Y:S01]  /*3450*/  @!P6 IMAD.IADD R13, R13, 0x1, -R7.reuse ;  /* 0x000000010d0de824 */ /* 0x100fe200078e0a07 */
[C---:B------:R-:W-:Y:S01]  /*3460*/  ISETP.GT.U32.AND P6, PT, R7.reuse, R2, PT ;  /* 0x000000020700720c */ /* 0x040fe20003fc4070 */
[----:B------:R-:W-:Y:S01]  /*3470*/  IMAD R14, R7, R11, R14 ;  /* 0x0000000b070e7224 */ /* 0x000fe200078e020e */
[----:B------:R-:W-:Y:S01]  /*3480*/  @!P5 IADD3 R16, PT, PT, -R16, RZ, RZ ;  /* 0x000000ff1010d210 */ /* 0x000fe20007ffe1ff */
[----:B------:R-:W-:Y:S01]  /*3490*/  @!P4 IMAD.IADD R5, R5, 0x1, -R7 ;  /* 0x000000010505c824 */ /* 0x000fe200078e0a07 */
[C---:B------:R-:W-:Y:S01]  /*34a0*/  ISETP.GT.U32.AND P5, PT, R7.reuse, R17, PT ;  /* 0x000000110700720c */ /* 0x040fe20003fa4070 */
[----:B------:R-:W-:Y:S01]  /*34b0*/  @!P0 IMAD.MOV R19, RZ, RZ, -R19 ;  /* 0x000000ffff138224 */ /* 0x000fe200078e0a13 */
[C---:B------:R-:W-:Y:S01]  /*34c0*/  ISETP.GT.U32.AND P4, PT, R7.reuse, R14, PT ;  /* 0x0000000e0700720c */ /* 0x040fe20003f84070 */
[----:B------:R-:W-:Y:S01]  /*34d0*/  IMAD.MOV.U32 R18, RZ, RZ, R12 ;  /* 0x000000ffff127224 */ /* 0x000fe200078e000c */
[----:B------:R-:W-:Y:S01]  /*34e0*/  ISETP.GT.U32.AND P0, PT, R7, R13, PT ;  /* 0x0000000d0700720c */ /* 0x000fe20003f04070 */
[----:B------:R-:W-:Y:S01]  /*34f0*/  VIADD R15, R22, 0x48 ;  /* 0x00000048160f7836 */ /* 0x000fe20000000000 */
[----:B------:R-:W-:Y:S01]  /*3500*/  STL [R1+0x130], R19 ;  /* 0x0001301301007387 */ /* 0x000fe20000100800 */
[----:B------:R-:W-:Y:S01]  /*3510*/  @!P1 IMAD.MOV R18, RZ, RZ, -R18 ;  /* 0x000000ffff129224 */ /* 0x000fe200078e0a12 */
[----:B------:R-:W-:Y:S01]  /*3520*/  ISETP.GE.AND P1, PT, R9, RZ, PT ;  /* 0x000000ff0900720c */ /* 0x000fe20003f26270 */
[--C-:B------:R-:W-:Y:S01]  /*3530*/  @!P6 IMAD.IADD R2, R2, 0x1, -R7.reuse ;  /* 0x000000010202e824 */ /* 0x100fe200078e0a07 */
[----:B------:R-:W-:Y:S01]  /*3540*/  ISETP.GE.AND P6, PT, R10, RZ, PT ;  /* 0x000000ff0a00720c */ /* 0x000fe20003fc6270 */
[----:B------:R-:W-:Y:S01]  /*3550*/  IMAD.HI.U32 R12, R6, R8, RZ ;  /* 0x00000008060c7227 */ /* 0x000fe200078e00ff */
[----:B------:R-:W-:Y:S03]  /*3560*/  STL [R1+0x134], R18 ;  /* 0x0001341201007387 */ /* 0x000fe60000100800 */
[----:B------:R-:W-:Y:S01]  /*3570*/  IMAD.MOV.U32 R9, RZ, RZ, R2 ;  /* 0x000000ffff097224 */ /* 0x000fe200078e0002 */
[----:B------:R-:W-:Y:S01]  /*3580*/  IABS R2, R15 ;  /* 0x0000000f00027213 */ /* 0x000fe20000000000 */
[--C-:B------:R-:W-:Y:S01]  /*3590*/  @!P5 IMAD.IADD R17, R17, 0x1, -R7.reuse ;  /* 0x000000011111d824 */ /* 0x100fe200078e0a07 */
[----:B------:R-:W-:Y:S01]  /*35a0*/  ISETP.GT.U32.AND P5, PT, R7, R5, PT ;  /* 0x000000050700720c */ /* 0x000fe20003fa4070 */
[--C-:B------:R-:W-:Y:S01]  /*35b0*/  @!P4 IMAD.IADD R14, R14, 0x1, -R7.reuse ;  /* 0x000000010e0ec824 */ /* 0x100fe200078e0a07 */
[----:B------:R1:W-:Y:S01]  /*35c0*/  STL [R1+0x138], R16 ;  /* 0x0001381001007387 */ /* 0x0003e20000100800 */
[----:B------:R-:W-:Y:S01]  /*35d0*/  @!P0 IMAD.IADD R13, R13, 0x1, -R7 ;  /* 0x000000010d0d8824 */ /* 0x000fe200078e0a07 */
[----:B------:R-:W-:Y:S01]  /*35e0*/  ISETP.GE.AND P0, PT, R4, RZ, PT ;  /* 0x000000ff0400720c */ /* 0x000fe20003f06270 */
[----:B------:R-:W-:Y:S01]  /*35f0*/  IMAD.MOV R12, RZ, RZ, -R12 ;  /* 0x000000ffff0c7224 */ /* 0x000fe200078e0a0c */
[----:B------:R-:W-:Y:S01]  /*3600*/  ISETP.GT.U32.AND P4, PT, R7, R14, PT ;  /* 0x0000000e0700720c */ /* 0x000fe20003f84070 */
[----:B------:R-:W-:-:S04]  /*3610*/  IMAD.HI.U32 R4, R6, R2, RZ ;  /* 0x0000000206047227 */ /* 0x000fc800078e00ff */
[C---:B------:R-:W-:Y:S02]  /*3620*/  IMAD R8, R7.reuse, R12, R8 ;  /* 0x0000000c07087224 */ /* 0x040fe400078e0208 */
[----:B------:R-:W-:Y:S02]  /*3630*/  IMAD.MOV R4, RZ, RZ, -R4 ;  /* 0x000000ffff047224 */ /* 0x000fe400078e0a04 */
[----:B------:R-:W-:Y:S01]  /*3640*/  @!P2 IMAD.MOV R9, RZ, RZ, -R9 ;  /* 0x000000ffff09a224 */ /* 0x000fe200078e0a09 */
[----:B------:R-:W-:Y:S01]  /*3650*/  ISETP.GT.U32.AND P2, PT, R7, R17, PT ;  /* 0x000000110700720c */ /* 0x000fe20003f44070 */
[----:B------:R-:W-:Y:S01]  /*3660*/  @!P5 IMAD.IADD R5, R5, 0x1, -R7 ;  /* 0x000000010505d824 */ /* 0x000fe200078e0a07 */
[C---:B------:R-:W-:Y:S01]  /*3670*/  ISETP.GT.U32.AND P5, PT, R7.reuse, R8, PT ;  /* 0x000000080700720c */ /* 0x040fe20003fa4070 */
[----:B------:R-:W-:Y:S01]  /*3680*/  IMAD R2, R7, R4, R2 ;  /* 0x0000000407027224 */ /* 0x000fe200078e0202 */
[----:B------:R3:W-:Y:S01]  /*3690*/  STL [R1+0x13c], R9 ;  /* 0x00013c0901007387 */ /* 0x0007e20000100800 */
[----:B-1----:R-:W-:-:S02]  /*36a0*/  VIADD R16, R22, 0x47 ;  /* 0x0000004716107836 */ /* 0x002fc40000000000 */
[--C-:B------:R-:W-:Y:S01]  /*36b0*/  @!P4 IMAD.IADD R14, R14, 0x1, -R7.reuse ;  /* 0x000000010e0ec824 */ /* 0x100fe200078e0a07 */
[----:B------:R-:W-:Y:S01]  /*36c0*/  ISETP.GT.U32.AND P4, PT, R7, R2, PT ;  /* 0x000000020700720c */ /* 0x000fe20003f84070 */
[C---:B------:R-:W-:Y:S01]  /*36d0*/  VIADD R10, R22.reuse, 0x46 ;  /* 0x00000046160a7836 */ /* 0x040fe20000000000 */
[----:B------:R-:W-:Y:S01]  /*36e0*/  IABS R18, R16 ;  /* 0x0000001000127213 */ /* 0x000fe20000000000 */
[----:B------:R-:W-:Y:S02]  /*36f0*/  VIADD R11, R22, 0x45 ;  /* 0x00000045160b7836 */ /* 0x000fe40000000000 */
[--C-:B------:R-:W-:Y:S01]  /*3700*/  @!P2 IMAD.IADD R17, R17, 0x1, -R7.reuse ;  /* 0x000000011111a824 */ /* 0x100fe200078e0a07 */
[----:B------:R-:W-:Y:S01]  /*3710*/  IABS R12, R10 ;  /* 0x0000000a000c7213 */ /* 0x000fe20000000000 */
[----:B------:R-:W-:Y:S01]  /*3720*/  IMAD.HI.U32 R19, R6, R18, RZ ;  /* 0x0000001206137227 */ /* 0x000fe200078e00ff */
[----:B---3--:R-:W-:Y:S02]  /*3730*/  IABS R9, R11 ;  /* 0x0000000b00097213 */ /* 0x008fe40000000000 */
[----:B------:R-:W-:Y:S01]  /*3740*/  ISETP.GE.AND P2, PT, R0, RZ, PT ;  /* 0x000000ff0000720c */ /* 0x000fe20003f46270 */
[----:B------:R-:W-:Y:S01]  /*3750*/  @!P5 IMAD.IADD R8, R8, 0x1, -R7 ;  /* 0x000000010808d824 */ /* 0x000fe200078e0a07 */
[----:B------:R-:W-:Y:S01]  /*3760*/  ISETP.GE.AND P5, PT, R15, RZ, PT ;  /* 0x000000ff0f00720c */ /* 0x000fe20003fa6270 */
[----:B------:R-:W-:-:S04]  /*3770*/  IMAD.HI.U32 R0, R6, R12, RZ ;  /* 0x0000000c06007227 */ /* 0x000fc800078e00ff */
[----:B------:R-:W-:Y:S02]  /*3780*/  IMAD.MOV R19, RZ, RZ, -R19 ;  /* 0x000000ffff137224 */ /* 0x000fe400078e0a13 */
[----:B------:R-:W-:Y:S01]  /*3790*/  @!P4 IMAD.IADD R2, R2, 0x1, -R7 ;  /* 0x000000010202c824 */ /* 0x000fe200078e0a07 */
[----:B------:R-:W-:Y:S01]  /*37a0*/  ISETP.GT.U32.AND P4, PT, R7, R8, PT ;  /* 0x000000080700720c */ /* 0x000fe20003f84070 */
[----:B------:R-:W-:-:S04]  /*37b0*/  IMAD.HI.U32 R4, R6, R9, RZ ;  /* 0x0000000906047227 */ /* 0x000fc800078e00ff */
[----:B------:R-:W-:Y:S02]  /*37c0*/  IMAD.MOV R0, RZ, RZ, -R0 ;  /* 0x000000ffff007224 */ /* 0x000fe400078e0a00 */
[C---:B------:R-:W-:Y:S01]  /*37d0*/  IMAD R15, R7.reuse, R19, R18 ;  /* 0x00000013070f7224 */ /* 0x040fe200078e0212 */
[----:B------:R-:W-:Y:S01]  /*37e0*/  MOV R18, R14 ;  /* 0x0000000e00127202 */ /* 0x000fe20000000f00 */
[----:B------:R-:W-:Y:S02]  /*37f0*/  IMAD.MOV.U32 R21, RZ, RZ, R13 ;  /* 0x000000ffff157224 */ /* 0x000fe400078e000d */
[----:B------:R-:W-:Y:S02]  /*3800*/  IMAD.MOV.U32 R20, RZ, RZ, R5 ;  /* 0x000000ffff147224 */ /* 0x000fe400078e0005 */
[----:B------:R-:W-:Y:S02]  /*3810*/  IMAD.MOV R4, RZ, RZ, -R4 ;  /* 0x000000ffff047224 */ /* 0x000fe400078e0a04 */
[----:B------:R-:W-:-:S02]  /*3820*/  IMAD R12, R7, R0, R12 ;  /* 0x00000000070c7224 */ /* 0x000fc400078e020c */
[----:B------:R-:W-:Y:S02]  /*3830*/  VIADD R0, R22, 0x44 ;  /* 0x0000004416007836 */ /* 0x000fe40000000000 */
[----:B------:R-:W-:Y:S01]  /*3840*/  @!P3 IMAD.MOV R21, RZ, RZ, -R21 ;  /* 0x000000ffff15b224 */ /* 0x000fe200078e0a15 */
[C---:B------:R-:W-:Y:S01]  /*3850*/  ISETP.GT.U32.AND P3, PT, R7.reuse, R2, PT ;  /* 0x000000020700720c */ /* 0x040fe20003f64070 */
[----:B------:R-:W-:Y:S01]  /*3860*/  @!P1 IMAD.MOV R20, RZ, RZ, -R20 ;  /* 0x000000ffff149224 */ /* 0x000fe200078e0a14 */
[C---:B------:R-:W-:Y:S01]  /*3870*/  ISETP.GT.U32.AND P1, PT, R7.reuse, R15, PT ;  /* 0x0000000f0700720c */ /* 0x040fe20003f24070 */
[C---:B------:R-:W-:Y:S01]  /*3880*/  IMAD R9, R7.reuse, R4, R9 ;  /* 0x0000000407097224 */ /* 0x040fe200078e0209 */
[----:B------:R-:W-:Y:S01]  /*3890*/  IABS R13, R0 ;  /* 0x00000000000d7213 */ /* 0x000fe20000000000 */
[----:B------:R-:W-:Y:S01]  /*38a0*/  @!P6 IMAD.MOV R17, RZ, RZ, -R17 ;  /* 0x000000ffff11e224 */ /* 0x000fe200078e0a11 */
[C---:B------:R-:W-:Y:S01]  /*38b0*/  ISETP.GT.U32.AND P6, PT, R7.reuse, R12, PT ;  /* 0x0000000c0700720c */ /* 0x040fe20003fc4070 */
[--C-:B------:R-:W-:Y:S01]  /*38c0*/  @!P4 IMAD.IADD R8, R8, 0x1, -R7.reuse ;  /* 0x000000010808c824 */ /* 0x100fe200078e0a07 */
[----:B------:R-:W-:Y:S01]  /*38d0*/  ISETP.GT.U32.AND P4, PT, R7, R9, PT ;  /* 0x000000090700720c */ /* 0x000fe20003f84070 */
[----:B------:R-:W-:Y:S01]  /*38e0*/  IMAD.HI.U32 R14, R6, R13, RZ ;  /* 0x0000000d060e7227 */ /* 0x000fe200078e00ff */
[----:B------:R-:W-:Y:S03]  /*38f0*/  STL [R1+0xec], R21 ;  /* 0x0000ec1501007387 */ /* 0x000fe60000100800 */
[----:B------:R-:W-:Y:S01]  /*3900*/  IMAD.MOV R14, RZ, RZ, -R14 ;  /* 0x000000ffff0e7224 */ /* 0x000fe200078e0a0e */
[----:B------:R-:W-:Y:S01]  /*3910*/  STL [R1+0xe8], R20 ;  /* 0x0000e81401007387 */ /* 0x000fe20000100800 */
[--C-:B------:R-:W-:Y:S01]  /*3920*/  @!P3 IMAD.IADD R2, R2, 0x1, -R7.reuse ;  /* 0x000000010202b824 */ /* 0x100fe200078e0a07 */
[----:B------:R-:W-:Y:S01]  /*3930*/  ISETP.GE.AND P3, PT, R10, RZ, PT ;  /* 0x000000ff0a00720c */ /* 0x000fe20003f66270 */
[----:B------:R-:W-:Y:S01]  /*3940*/  @!P1 IMAD.IADD R15, R15, 0x1, -R7 ;  /* 0x000000010f0f9824 */ /* 0x000fe200078e0a07 */
[----:B------:R1:W-:Y:S01]  /*3950*/  STL [R1+0xe4], R17 ;  /* 0x0000e41101007387 */ /* 0x0003e20000100800 */
[----:B------:R-:W-:Y:S01]  /*3960*/  IMAD R10, R7, R14, R13 ;  /* 0x0000000e070a7224 */ /* 0x000fe200078e020d */
[----:B------:R-:W-:Y:S01]  /*3970*/  ISETP.GE.AND P1, PT, R11, RZ, PT ;  /* 0x000000ff0b00720c */ /* 0x000fe20003f26270 */
[----:B------:R-:W-:Y:S01]  /*3980*/  @!P6 IMAD.IADD R12, R12, 0x1, -R7 ;  /* 0x000000010c0ce824 */ /* 0x000fe200078e0a07 */
[----:B------:R-:W-:Y:S01]  /*3990*/  ISETP.GT.U32.AND P6, PT, R7, R15, PT ;  /* 0x0000000f0700720c */ /* 0x000fe20003fc4070 */
[----:B------:R-:W-:-:S02]  /*39a0*/  IMAD.MOV.U32 R14, RZ, RZ, R2 ;  /* 0x000000ffff0e7224 */ /* 0x000fc400078e0002 */
[--C-:B------:R-:W-:Y:S02]  /*39b0*/  @!P4 IMAD.IADD R9, R9, 0x1, -R7.reuse ;  /* 0x000000010909c824 */ /* 0x100fe400078e0a07 */
[----:B------:R-:W-:Y:S01]  /*39c0*/  @!P5 IMAD.MOV R14, RZ, RZ, -R14 ;  /* 0x000000ffff0ed224 */ /* 0x000fe200078e0a0e */
[C---:B------:R-:W-:Y:S01]  /*39d0*/  ISETP.GT.U32.AND P5, PT, R7.reuse, R10, PT ;  /* 0x0000000a0700720c */ /* 0x040fe20003fa4070 */
[----:B------:R-:W-:Y:S01]  /*39e0*/  VIADD R4, R22, 0x43 ;  /* 0x0000004316047836 */ /* 0x000fe20000000000 */
[----:B------:R-:W-:Y:S01]  /*39f0*/  ISETP.GT.U32.AND P4, PT, R7, R9, PT ;  /* 0x000000090700720c */ /* 0x000fe20003f84070 */
[----:B------:R-:W-:Y:S01]  /*3a00*/  @!P0 IMAD.MOV R18, RZ, RZ, -R18 ;  /* 0x000000ffff128224 */ /* 0x000fe200078e0a12 */
[----:B------:R-:W-:Y:S01]  /*3a10*/  ISETP.GE.AND P0, PT, R16, RZ, PT ;  /* 0x000000ff1000720c */ /* 0x000fe20003f06270 */
[----:B-1----:R-:W-:Y:S01]  /*3a20*/  IMAD.MOV.U32 R17, RZ, RZ, R8 ;  /* 0x000000ffff117224 */ /* 0x002fe200078e0008 */
[----:B------:R-:W-:Y:S01]  /*3a30*/  IABS R5, R4 ;  /* 0x0000000400057213 */ /* 0x000fe20000000000 */
[----:B------:R-:W-:Y:S01]  /*3a40*/  @!P6 IMAD.IADD R15, R15, 0x1, -R7 ;  /* 0x000000010f0fe824 */ /* 0x000fe200078e0a07 */
[----:B------:R-:W-:Y:S01]  /*3a50*/  ISETP.GE.AND P6, PT, R0, RZ, PT ;  /* 0x000000ff0000720c */ /* 0x000fe20003fc6270 */
[----:B------:R-:W-:Y:S01]  /*3a60*/  @!P2 IMAD.MOV R17, RZ, RZ, -R17 ;  /* 0x000000ffff11a224 */ /* 0x000fe200078e0a11 */
[----:B------:R-:W-:Y:S01]  /*3a70*/  ISETP.GT.U32.AND P2, PT, R7, R12, PT ;  /* 0x0000000c0700720c */ /* 0x000fe20003f44070 */
[----:B------:R-:W-:Y:S01]  /*3a80*/  IMAD.HI.U32 R11, R6, R5, RZ ;  /* 0x00000005060b7227 */ /* 0x000fe200078e00ff */
[----:B------:R-:W-:Y:S03]  /*3a90*/  STL [R1+0x124], R18 ;  /* 0x0001241201007387 */ /* 0x000fe60000100800 */
[----:B------:R-:W-:Y:S01]  /*3aa0*/  @!P5 IMAD.IADD R10, R10, 0x1, -R7 ;  /* 0x000000010a0ad824 */ /* 0x000fe200078e0a07 */
[----:B------:R-:W-:Y:S01]  /*3ab0*/  STL [R1+0xe0], R17 ;  /* 0x0000e01101007387 */ /* 0x000fe20000100800 */
[----:B------:R-:W-:-:S02]  /*3ac0*/  IMAD.MOV.U32 R16, RZ, RZ, R15 ;  /* 0x000000ffff107224 */ /* 0x000fc400078e000f */
[----:B------:R-:W-:Y:S01]  /*3ad0*/  IMAD.MOV R11, RZ, RZ, -R11 ;  /* 0x000000ffff0b7224 */ /* 0x000fe200078e0a0b */
[----:B------:R1:W-:Y:S01]  /*3ae0*/  STL [R1+0x11c], R14 ;  /* 0x00011c0e01007387 */ /* 0x0003e20000100800 */
[----:B------:R-:W-:Y:S01]  /*3af0*/  @!P4 IMAD.IADD R9, R9, 0x1, -R7 ;  /* 0x000000010909c824 */ /* 0x000fe200078e0a07 */
[----:B------:R-:W-:Y:S01]  /*3b00*/  ISETP.GE.AND P4, PT, R4, RZ, PT ;  /* 0x000000ff0400720c */ /* 0x000fe20003f86270 */
[C---:B------:R-:W-:Y:S02]  /*3b10*/  VIADD R13, R22.reuse, 0x42 ;  /* 0x00000042160d7836 */ /* 0x040fe40000000000 */
[C---:B------:R-:W-:Y:S02]  /*3b20*/  VIADD R4, R22.reuse, 0x40 ;  /* 0x0000004016047836 */ /* 0x040fe40000000000 */
[----:B------:R-:W-:Y:S01]  /*3b30*/  @!P0 IMAD.MOV R16, RZ, RZ, -R16 ;  /* 0x000000ffff108224 */ /* 0x000fe200078e0a10 */
[C---:B------:R-:W-:Y:S01]  /*3b40*/  ISETP.GT.U32.AND P0, PT, R7.reuse, R10, PT ;  /* 0x0000000a0700720c */ /* 0x040fe20003f04070 */
[----:B------:R-:W-:Y:S01]  /*3b50*/  IMAD R5, R7, R11, R5 ;  /* 0x0000000b07057224 */ /* 0x000fe200078e0205 */
[----:B------:R-:W-:Y:S01]  /*3b60*/  IABS R2, R13 ;  /* 0x0000000d00027213 */ /* 0x000fe20000000000 */
[----:B------:R-:W-:Y:S01]  /*3b70*/  VIADD R8, R22, 0x41 ;  /* 0x0000004116087836 */ /* 0x000fe20000000000 */
[----:B------:R-:W-:Y:S01]  /*3b80*/  ISETP.GE.AND P5, PT, R13, RZ, PT ;  /* 0x000000ff0d00720c */ /* 0x000fe20003fa6270 */
[----:B------:R-:W-:Y:S01]  /*3b90*/  @!P2 IMAD.IADD R12, R12, 0x1, -R7 ;  /* 0x000000010c0ca824 */ /* 0x000fe200078e0a07 */
[----:B------:R-:W-:Y:S01]  /*3ba0*/  IABS R13, R4 ;  /* 0x00000004000d7213 */ /* 0x000fe20000000000 */
[----:B------:R-:W-:Y:S01]  /*3bb0*/  IMAD.MOV.U32 R15, RZ, RZ, R9 ;  /* 0x000000ffff0f7224 */ /* 0x000fe200078e0009 */
[----:B------:R-:W-:Y:S01]  /*3bc0*/  ISETP.GT.U32.AND P2, PT, R7, R5, PT ;  /* 0x000000050700720c */ /* 0x000fe20003f44070 */
[----:B-1----:R-:W-:Y:S01]  /*3bd0*/  IMAD.HI.U32 R14, R6, R2, RZ ;  /* 0x00000002060e7227 */ /* 0x002fe200078e00ff */
[----:B------:R-:W-:Y:S01]  /*3be0*/  IABS R0, R8 ;  /* 0x0000000800007213 */ /* 0x000fe20000000000 */
[----:B------:R-:W-:Y:S01]  /*3bf0*/  STL [R1+0xdc], R16 ;  /* 0x0000dc1001007387 */ /* 0x000fe20000100800 */
[----:B------:R-:W-:Y:S01]  /*3c00*/  @!P3 IADD3 R12, PT, PT, -R12, RZ, RZ ;  /* 0x000000ff0c0cb210 */ /* 0x000fe20007ffe1ff */
[----:B------:R-:W-:-:S04]  /*3c10*/  IMAD.HI.U32 R9, R6, R13, RZ ;  /* 0x0000000d06097227 */ /* 0x000fc800078e00ff */
[----:B------:R-:W-:Y:S01]  /*3c20*/  @!P1 IMAD.MOV R15, RZ, RZ, -R15 ;  /* 0x000000ffff0f9224 */ /* 0x000fe200078e0a0f */
[----:B------:R-:W-:Y:S01]  /*3c30*/  ISETP.GE.AND P1, PT, R8, RZ, PT ;  /* 0x000000ff0800720c */ /* 0x000fe20003f26270 */
[----:B------:R-:W-:Y:S01]  /*3c40*/  IMAD.HI.U32 R11, R6, R0, RZ ;  /* 0x00000000060b7227 */ /* 0x000fe200078e00ff */
[----:B------:R1:W-:Y:S03]  /*3c50*/  STL [R1+0x114], R12 ;  /* 0x0001140c01007387 */ /* 0x0003e60000100800 */
[----:B------:R-:W-:Y:S01]  /*3c60*/  IMAD.MOV R8, RZ, RZ, -R9 ;  /* 0x000000ffff087224 */ /* 0x000fe200078e0a09 */
[----:B------:R3:W-:Y:S01]  /*3c70*/  STL [R1+0x128], R15 ;  /* 0x0001280f01007387 */ /* 0x0007e20000100800 */
[----:B------:R-:W-:Y:S02]  /*3c80*/  @!P0 IMAD.IADD R10, R10, 0x1, -R7 ;  /* 0x000000010a0a8824 */ /* 0x000fe400078e0a07 */
[----:B------:R-:W-:-:S02]  /*3c90*/  IMAD.MOV R11, RZ, RZ, -R11 ;  /* 0x000000ffff0b7224 */ /* 0x000fc400078e0a0b */
[----:B------:R-:W-:Y:S02]  /*3ca0*/  IMAD R13, R7, R8, R13 ;  /* 0x00000008070d7224 */ /* 0x000fe400078e020d */
[----:B-1----:R-:W-:Y:S02]  /*3cb0*/  IMAD.MOV.U32 R12, RZ, RZ, R10 ;  /* 0x000000ffff0c7224 */ /* 0x002fe400078e000a */
[----:B------:R-:W-:Y:S02]  /*3cc0*/  IMAD.MOV R14, RZ, RZ, -R14 ;  /* 0x000000ffff0e7224 */ /* 0x000fe400078e0a0e */
[----:B------:R-:W-:Y:S02]  /*3cd0*/  @!P2 IMAD.IADD R5, R5, 0x1, -R7 ;  /* 0x000000010505a824 */ /* 0x000fe400078e0a07 */
[C---:B------:R-:W-:Y:S02]  /*3ce0*/  IMAD R0, R7.reuse, R11, R0 ;  /* 0x0000000b07007224 */ /* 0x040fe400078e0200 */
[----:B------:R-:W-:Y:S01]  /*3cf0*/  @!P6 IMAD.MOV R12, RZ, RZ, -R12 ;  /* 0x000000ffff0ce224 */ /* 0x000fe200078e0a0c */
[C---:B------:R-:W-:Y:S01]  /*3d00*/  ISETP.GT.U32.AND P6, PT, R7.reuse, R13, PT ;  /* 0x0000000d0700720c */ /* 0x040fe20003fc4070 */
[C---:B------:R-:W-:Y:S01]  /*3d10*/  IMAD R2, R7.reuse, R14, R2 ;  /* 0x0000000e07027224 */ /* 0x040fe200078e0202 */
[C---:B------:R-:W-:Y:S01]  /*3d20*/  ISETP.GT.U32.AND P2, PT, R7.reuse, R5, PT ;  /* 0x000000050700720c */ /* 0x040fe20003f44070 */
[C---:B------:R-:W-:Y:S01]  /*3d30*/  VIADD R9, R22.reuse, 0x3e ;  /* 0x0000003e16097836 */ /* 0x040fe20000000000 */
[C---:B------:R-:W-:Y:S01]  /*3d40*/  ISETP.GT.U32.AND P0, PT, R7.reuse, R0, PT ;  /* 0x000000000700720c */ /* 0x040fe20003f04070 */
[C---:B------:R-:W-:Y:S01]  /*3d50*/  VIADD R8, R22.reuse, 0x3d ;  /* 0x0000003d16087836 */ /* 0x040fe20000000000 */
[----:B------:R-:W-:Y:S01]  /*3d60*/  ISETP.GT.U32.AND P3, PT, R7, R2, PT ;  /* 0x000000020700720c */ /* 0x000fe20003f64070 */
[----:B------:R-:W-:Y:S01]  /*3d70*/  STL [R1+0x118], R12 ;  /* 0x0001180c01007387 */ /* 0x000fe20000100800 */
[----:B------:R-:W-:Y:S01]  /*3d80*/  IABS R20, R9 ;  /* 0x0000000900147213 */ /* 0x000fe20000000000 */
[C---:B------:R-:W-:Y:S01]  /*3d90*/  VIADD R17, R22.reuse, 0x3c ;  /* 0x0000003c16117836 */ /* 0x040fe20000000000 */
[----:B------:R-:W-:Y:S01]  /*3da0*/  IABS R18, R8 ;  /* 0x0000000800127213 */ /* 0x000fe20000000000 */
[----:B---3--:R-:W-:-:S02]  /*3db0*/  VIADD R15, R22, 0x35 ;  /* 0x00000035160f7836 */ /* 0x008fc40000000000 */
[--C-:B------:R-:W-:Y:S02]  /*3dc0*/  @!P6 IMAD.IADD R13, R13, 0x1, -R7.reuse ;  /* 0x000000010d0de824 */ /* 0x100fe400078e0a07 */
[--C-:B------:R-:W-:Y:S01]  /*3dd0*/  @!P2 IMAD.IADD R5, R5, 0x1, -R7.reuse ;  /* 0x000000010505a824 */ /* 0x100fe200078e0a07 */
[----:B------:R-:W-:Y:S01]  /*3de0*/  ISETP.GE.AND P2, PT, R4, RZ, PT ;  /* 0x000000ff0400720c */ /* 0x000fe20003f46270 */
[--C-:B------:R-:W-:Y:S01]  /*3df0*/  @!P0 IMAD.IADD R0, R0, 0x1, -R7.reuse ;  /* 0x0000000100008824 */ /* 0x100fe200078e0a07 */
[C---:B------:R-:W-:Y:S01]  /*3e00*/  ISETP.GT.U32.AND P6, PT, R7.reuse, R13, PT ;  /* 0x0000000d0700720c */ /* 0x040fe20003fc4070 */
[----:B------:R-:W-:Y:S02]  /*3e10*/  @!P3 IMAD.IADD R2, R2, 0x1, -R7 ;  /* 0x000000010202b824 */ /* 0x000fe400078e0a07 */
[----:B------:R-:W-:Y:S01]  /*3e20*/  IMAD.MOV.U32 R11, RZ, RZ, R5 ;  /* 0x000000ffff0b7224 */ /* 0x000fe200078e0005 */
[C---:B------:R-:W-:Y:S01]  /*3e30*/  ISETP.GT.U32.AND P0, PT, R7.reuse, R0, PT ;  /* 0x000000000700720c */ /* 0x040fe20003f04070 */
[----:B------:R-:W-:Y:S01]  /*3e40*/  IMAD.HI.U32 R5, R6, R20, RZ ;  /* 0x0000001406057227 */ /* 0x000fe200078e00ff */
[----:B------:R-:W-:-:S03]  /*3e50*/  ISETP.GT.U32.AND P3, PT, R7, R2, PT ;  /* 0x000000020700720c */ /* 0x000fc60003f64070 */
[----:B------:R-:W-:Y:S02]  /*3e60*/  IMAD.MOV R5, RZ, RZ, -R5 ;  /* 0x000000ffff057224 */ /* 0x000fe400078e0a05 */
[----:B------:R-:W-:Y:S02]  /*3e70*/  VIADD R4, R22, 0x3f ;  /* 0x0000003f16047836 */ /* 0x000fe40000000000 */
[----:B------:R-:W-:Y:S02]  /*3e80*/  IMAD R20, R7, R5, R20 ;  /* 0x0000000507147224 */ /* 0x000fe400078e0214 */
[----:B------:R-:W-:Y:S01]  /*3e90*/  @!P6 IMAD.IADD R13, R13, 0x1, -R7 ;  /* 0x000000010d0de824 */ /* 0x000fe200078e0a07 */
[----:B------:R-:W-:Y:S01]  /*3ea0*/  IABS R19, R4 ;  /* 0x0000000400137213 */ /* 0x000fe20000000000 */
[----:B------:R-:W-:Y:S01]  /*3eb0*/  @!P4 IMAD.MOV R11, RZ, RZ, -R11 ;  /* 0x000000ffff0bc224 */ /* 0x000fe200078e0a0b */
[----:B------:R-:W-:Y:S01]  /*3ec0*/  ISETP.GT.U32.AND P6, PT, R7, R20, PT ;  /* 0x000000140700720c */ /* 0x000fe20003fc4070 */
[----:B------:R-:W-:Y:S01]  /*3ed0*/  @!P0 IMAD.IADD R0, R0, 0x1, -R7 ;  /* 0x0000000100008824 */ /* 0x000fe200078e0a07 */
[----:B------:R-:W-:Y:S01]  /*3ee0*/  ISETP.GE.AND P4, PT, R4, RZ, PT ;  /* 0x000000ff0400720c */ /* 0x000fe20003f86270 */
[----:B------:R-:W-:Y:S01]  /*3ef0*/  IMAD.HI.U32 R10, R6, R19, RZ ;  /* 0x00000013060a7227 */ /* 0x000fe200078e00ff */
[----:B------:R1:W-:Y:S01]  /*3f00*/  STL [R1+0x120], R11 ;  /* 0x0001200b01007387 */ /* 0x0003e20000100800 */
[----:B------:R-:W-:-:S02]  /*3f10*/  ISETP.GE.AND P0, PT, R8, RZ, PT ;  /* 0x000000ff0800720c */ /* 0x000fc40003f06270 */
[----:B------:R-:W-:Y:S01]  /*3f20*/  @!P3 IMAD.IADD R2, R2, 0x1, -R7 ;  /* 0x000000010202b824 */ /* 0x000fe200078e0a07 */
[----:B------:R-:W-:Y:S01]  /*3f30*/  ISETP.GE.AND P3, PT, R9, RZ, PT ;  /* 0x000000ff0900720c */ /* 0x000fe20003f66270 */
[----:B------:R-:W-:Y:S02]  /*3f40*/  IMAD.MOV R9, RZ, RZ, -R10 ;  /* 0x000000ffff097224 */ /* 0x000fe400078e0a0a */
[----:B------:R-:W-:-:S04]  /*3f50*/  IMAD.HI.U32 R4, R6, R18, RZ ;  /* 0x0000001206047227 */ /* 0x000fc800078e00ff */
[----:B-1----:R-:W-:Y:S02]  /*3f60*/  IMAD.MOV.U32 R11, RZ, RZ, R0 ;  /* 0x000000ffff0b7224 */ /* 0x002fe400078e0000 */
[----:B------:R-:W-:Y:S02]  /*3f70*/  IMAD R19, R7, R9, R19 ;  /* 0x0000000907137224 */ /* 0x000fe400078e0213 */
[----:B------:R-:W-:Y:S01]  /*3f80*/  IMAD.MOV.U32 R12, RZ, RZ, R2 ;  /* 0x000000ffff0c7224 */ /* 0x000fe200078e0002 */
[----:B------:R-:W-:Y:S01]  /*3f90*/  @!P1 IADD3 R11, PT, PT, -R11, RZ, RZ ;  /* 0x000000ff0b0b9210 */ /* 0x000fe20007ffe1ff */
[----:B------:R-:W-:Y:S01]  /*3fa0*/  IMAD.MOV R4, RZ, RZ, -R4 ;  /* 0x000000ffff047224 */ /* 0x000fe200078e0a04 */
[----:B------:R-:W-:Y:S01]  /*3fb0*/  ISETP.GE.AND P1, PT, R17, RZ, PT ;  /* 0x000000ff1100720c */ /* 0x000fe20003f26270 */
[----:B------:R-:W-:Y:S01]  /*3fc0*/  VIADD R9, R22, 0x3b ;  /* 0x0000003b16097836 */ /* 0x000fe20000000000 */
[----:B------:R-:W-:Y:S01]  /*3fd0*/  IABS R17, R17 ;  /* 0x0000001100117213 */ /* 0x000fe20000000000 */
[----:B------:R-:W-:-:S02]  /*3fe0*/  @!P6 IMAD.IADD R20, R20, 0x1, -R7 ;  /* 0x000000011414e824 */ /* 0x000fc400078e0a07 */
[----:B------:R-:W-:Y:S01]  /*3ff0*/  @!P5 IMAD.MOV R12, RZ, RZ, -R12 ;  /* 0x000000ffff0cd224 */ /* 0x000fe200078e0a0c */
[C---:B------:R-:W-:Y:S01]  /*4000*/  ISETP.GT.U32.AND P5, PT, R7.reuse, R19, PT ;  /* 0x000000130700720c */ /* 0x040fe20003fa4070 */
[C---:B------:R-:W-:Y:S01]  /*4010*/  IMAD R18, R7.reuse, R4, R18 ;  /* 0x0000000407127224 */ /* 0x040fe200078e0212 */
[----:B------:R-:W-:Y:S01]  /*4020*/  IABS R16, R9 ;  /* 0x0000000900107213 */ /* 0x000fe20000000000 */
[----:B------:R-:W-:Y:S01]  /*4030*/  IMAD.MOV.U32 R14, RZ, RZ, R13 ;  /* 0x000000ffff0e7224 */ /* 0x000fe200078e000d */
[C---:B------:R-:W-:Y:S01]  /*4040*/  ISETP.GT.U32.AND P6, PT, R7.reuse, R20, PT ;  /* 0x000000140700720c */ /* 0x040fe20003fc4070 */
[----:B------:R-:W-:Y:S01]  /*4050*/  IMAD.HI.U32 R10, R6, R17, RZ ;  /* 0x00000011060a7227 */ /* 0x000fe200078e00ff */
[----:B------:R-:W-:Y:S03]  /*4060*/  STL [R1+0xd8], R12 ;  /* 0x0000d80c01007387 */ /* 0x000fe60000100800 */
[----:B------:R-:W-:Y:S01]  /*4070*/  @!P2 IMAD.MOV R14, RZ, RZ, -R14 ;  /* 0x000000ffff0ea224 */ /* 0x000fe200078e0a0e */
[----:B------:R-:W-:Y:S01]  /*4080*/  ISETP.GT.U32.AND P2, PT, R7, R18, PT ;  /* 0x000000120700720c */ /* 0x000fe20003f44070 */
[----:B------:R-:W-:Y:S01]  /*4090*/  VIADD R4, R22, 0x39 ;  /* 0x0000003916047836 */ /* 0x000fe20000000000 */
[----:B------:R1:W-:Y:S01]  /*40a0*/  STL [R1+0xd4], R11 ;  /* 0x0000d40b01007387 */ /* 0x0003e20000100800 */
[----:B------:R-:W-:-:S03]  /*40b0*/  IMAD.HI.U32 R8, R6, R16, RZ ;  /* 0x0000001006087227 */ /* 0x000fc600078e00ff */
[----:B------:R3:W-:Y:S01]  /*40c0*/  STL [R1+0xd0], R14 ;  /* 0x0000d00e01007387 */ /* 0x0007e20000100800 */
[----:B------:R-:W-:Y:S02]  /*40d0*/  IMAD.MOV R10, RZ, RZ, -R10 ;  /* 0x000000ffff0a7224 */ /* 0x000fe400078e0a0a */
[----:B------:R-:W-:Y:S02]  /*40e0*/  IMAD.MOV R8, RZ, RZ, -R8 ;  /* 0x000000ffff087224 */ /* 0x000fe400078e0a08 */
[----:B------:R-:W-:Y:S01]  /*40f0*/  IMAD R17, R7, R10, R17 ;  /* 0x0000000a07117224 */ /* 0x000fe200078e0211 */
[----:B-1----:R-:W-:Y:S01]  /*4100*/  IABS R11, R4 ;  /* 0x00000004000b7213 */ /* 0x002fe20000000000 */
[--C-:B------:R-:W-:Y:S02]  /*4110*/  @!P5 IMAD.IADD R19, R19, 0x1, -R7.reuse ;  /* 0x000000011313d824 */ /* 0x100fe400078e0a07 */
[C---:B------:R-:W-:Y:S02]  /*4120*/  IMAD R16, R7.reuse, R8, R16 ;  /* 0x0000000807107224 */ /* 0x040fe400078e0210 */
[----:B------:R-:W-:Y:S01]  /*4130*/  @!P6 IMAD.IADD R20, R20, 0x1, -R7 ;  /* 0x000000011414e824 */ /* 0x000fe200078e0a07 */
[C---:B------:R-:W-:Y:S01]  /*4140*/  ISETP.GT.U32.AND P6, PT, R7.reuse, R17, PT ;  /* 0x000000110700720c */ /* 0x040fe20003fc4070 */
[----:B------:R-:W-:Y:S01]  /*4150*/  IMAD.HI.U32 R0, R6, R11, RZ ;  /* 0x0000000b06007227 */ /* 0x000fe200078e00ff */
[----:B------:R-:W-:-:S03]  /*4160*/  ISETP.GT.U32.AND P5, PT, R7, R19, PT ;  /* 0x000000130700720c */ /* 0x000fc60003fa4070 */
[----:B------:R-:W-:Y:S01]  /*4170*/  @!P2 IMAD.IADD R18, R18, 0x1, -R7 ;  /* 0x000000011212a824 */ /* 0x000fe200078e0a07 */
[C---:B------:R-:W-:Y:S01]  /*4180*/  ISETP.GT.U32.AND P2, PT, R7.reuse, R16, PT ;  /* 0x000000100700720c */ /* 0x040fe20003f44070 */
[----:B------:R-:W-:Y:S02]  /*4190*/  IMAD.MOV R0, RZ, RZ, -R0 ;  /* 0x000000ffff007224 */ /* 0x000fe400078e0a00 */
[C---:B------:R-:W-:Y:S02]  /*41a0*/  VIADD R5, R22.reuse, 0x3a ;  /* 0x0000003a16057836 */ /* 0x040fe40000000000 */
[----:B------:R-:W-:Y:S02]  /*41b0*/  IMAD R11, R7, R0, R11 ;  /* 0x00000000070b7224 */ /* 0x000fe400078e020b */
[----:B------:R-:W-:Y:S01]  /*41c0*/  VIADD R0, R22, 0x38 ;  /* 0x0000003816007836 */ /* 0x000fe20000000000 */
[----:B------:R-:W-:Y:S01]  /*41d0*/  IABS R12, R5 ;  /* 0x00000005000c7213 */ /* 0x000fe20000000000 */
[--C-:B------:R-:W-:Y:S01]  /*41e0*/  @!P6 IMAD.IADD R17, R17, 0x1, -R7.reuse ;  /* 0x000000011111e824 */ /* 0x100fe200078e0a07 */
[----:B------:R-:W-:Y:S01]  /*41f0*/  ISETP.GT.U32.AND P6, PT, R7, R18, PT ;  /* 0x000000120700720c */ /* 0x000fe20003fc4070 */
[--C-:B------:R-:W-:Y:S01]  /*4200*/  @!P5 IMAD.IADD R19, R19, 0x1, -R7.reuse ;  /* 0x000000011313d824 */ /* 0x100fe200078e0a07 */
[----:B------:R-:W-:Y:S01]  /*4210*/  IABS R10, R0 ;  /* 0x00000000000a7213 */ /* 0x000fe20000000000 */
[----:B------:R-:W-:Y:S01]  /*4220*/  @!P2 IMAD.IADD R16, R16, 0x1, -R7 ;  /* 0x000000011010a824 */ /* 0x000fe200078e0a07 */
[----:B------:R-:W-:Y:S01]  /*4230*/  ISETP.GT.U32.AND P2, PT, R7, R17, PT ;  /* 0x000000110700720c */ /* 0x000fe20003f44070 */
[----:B------:R-:W-:Y:S01]  /*4240*/  IMAD.MOV.U32 R23, RZ, RZ, R19 ;  /* 0x000000ffff177224 */ /* 0x000fe200078e0013 */
[----:B------:R-:W-:Y:S01]  /*4250*/  ISETP.GE.AND P5, PT, R9, RZ, PT ;  /* 0x000000ff0900720c */ /* 0x000fe20003fa6270 */
[----:B------:R-:W-:-:S04]  /*4260*/  IMAD.HI.U32 R2, R6, R12, RZ ;  /* 0x0000000c06027227 */ /* 0x000fc800078e00ff */
[----:B------:R-:W-:-:S04]  /*4270*/  IMAD.HI.U32 R19, R6, R10, RZ ;  /* 0x0000000a06137227 */ /* 0x000fc800078e00ff */
[----:B------:R-:W-:Y:S02]  /*4280*/  VIADD R13, R22, 0x37 ;  /* 0x00000037160d7836 */ /* 0x000fe40000000000 */
[----:B------:R-:W-:Y:S02]  /*4290*/  IMAD.MOV R2, RZ, RZ, -R2 ;  /* 0x000000ffff027224 */ /* 0x000fe400078e0a02 */
[----:B------:R-:W-:Y:S01]  /*42a0*/  IMAD.MOV R19, RZ, RZ, -R19 ;  /* 0x000000ffff137224 */ /* 0x000fe200078e0a13 */
[----:B------:R-:W-:Y:S01]  /*42b0*/  IABS R9, R13 ;  /* 0x0000000d00097213 */ /* 0x000fe20000000000 */
[C---:B------:R-:W-:Y:S01]  /*42c0*/  IMAD R12, R7.reuse, R2, R12 ;  /* 0x00000002070c7224 */ /* 0x040fe200078e020c */
[----:B------:R-:W-:Y:S01]  /*42d0*/  IABS R2, R15 ;  /* 0x0000000f00027213 */ /* 0x000fe20000000000 */
[----:B------:R-:W-:Y:S01]  /*42e0*/  @!P6 IMAD.IADD R18, R18, 0x1, -R7 ;  /* 0x000000011212e824 */ /* 0x000fe200078e0a07 */
[C---:B------:R-:W-:Y:S01]  /*42f0*/  ISETP.GT.U32.AND P6, PT, R7.reuse, R11, PT ;  /* 0x0000000b0700720c */ /* 0x040fe20003fc4070 */
[----:B------:R-:W-:-:S02]  /*4300*/  IMAD R10, R7, R19, R10 ;  /* 0x00000013070a7224 */ /* 0x000fc400078e020a */
[----:B------:R-:W-:Y:S01]  /*4310*/  @!P4 IMAD.MOV R23, RZ, RZ, -R23 ;  /* 0x000000ffff17c224 */ /* 0x000fe200078e0a17 */
[----:B------:R-:W-:Y:S01]  /*4320*/  ISETP.GT.U32.AND P4, PT, R7, R16, PT ;  /* 0x000000100700720c */ /* 0x000fe20003f84070 */
[----:B------:R-:W-:-:S03]  /*4330*/  IMAD.HI.U32 R21, R6, R9, RZ ;  /* 0x0000000906157227 */ /* 0x000fc600078e00ff */
[----:B------:R-:W-:Y:S01]  /*4340*/  STL [R1+0xcc], R23 ;  /* 0x0000cc1701007387 */ /* 0x000fe20000100800 */
[----:B------:R-:W-:Y:S01]  /*4350*/  @!P3 IMAD.MOV R20, RZ, RZ, -R20 ;  /* 0x000000ffff14b224 */ /* 0x000fe200078e0a14 */
[----:B------:R-:W-:Y:S01]  /*4360*/  ISETP.GT.U32.AND P3, PT, R7, R12, PT ;  /* 0x0000000c0700720c */ /* 0x000fe20003f64070 */
[----:B------:R-:W-:Y:S01]  /*4370*/  @!P2 IMAD.IADD R17, R17, 0x1, -R7 ;  /* 0x000000011111a824 */ /* 0x000fe200078e0a07 */
[----:B------:R-:W-:Y:S01]  /*4380*/  ISETP.GT.U32.AND P2, PT, R7, R10, PT ;  /* 0x0000000a0700720c */ /* 0x000fe20003f44070 */
[----:B---3--:R-:W-:Y:S01]  /*4390*/  VIADD R14, R22, 0x36 ;  /* 0x00000036160e7836 */ /* 0x008fe20000000000 */
[----:B------:R1:W-:Y:S01]  /*43a0*/  STL [R1+0xc8], R20 ;  /* 0x0000c81401007387 */ /* 0x0003e20000100800 */
[----:B------:R-:W-:Y:S02]  /*43b0*/  IMAD.MOV R21, RZ, RZ, -R21 ;  /* 0x000000ffff157224 */ /* 0x000fe400078e0a15 */
[----:B------:R-:W-:Y:S01]  /*43c0*/  @!P6 IMAD.IADD R11, R11, 0x1, -R7 ;  /* 0x000000010b0be824 */ /* 0x000fe200078e0a07 */
[----:B------:R-:W-:Y:S01]  /*43d0*/  IABS R8, R14 ;  /* 0x0000000e00087213 */ /* 0x000fe20000000000 */
[----:B------:R-:W-:Y:S01]  /*43e0*/  IMAD R9, R7, R21, R9 ;  /* 0x0000001507097224 */ /* 0x000fe200078e0209 */
[----:B------:R-:W-:Y:S01]  /*43f0*/  ISETP.GE.AND P6, PT, R4, RZ, PT ;  /* 0x000000ff0400720c */ /* 0x000fe20003fc6270 */
[----:B------:R-:W-:-:S02]  /*4400*/  IMAD.MOV.U32 R24, RZ, RZ, R18 ;  /* 0x000000ffff187224 */ /* 0x000fc400078e0012 */
[----:B------:R-:W-:-:S04]  /*4410*/  IMAD.HI.U32 R19, R6, R8, RZ ;  /* 0x0000000806137227 */ /* 0x000fc800078e00ff */
[----:B------:R-:W-:Y:S01]  /*4420*/  @!P4 IMAD.IADD R16, R16, 0x1, -R7 ;  /* 0x000000011010c824 */ /* 0x000fe200078e0a07 */
[----:B------:R-:W-:Y:S01]  /*4430*/  ISETP.GT.U32.AND P4, PT, R7, R9, PT ;  /* 0x000000090700720c */ /* 0x000fe20003f84070 */
[----:B-1----:R-:W-:-:S04]  /*4440*/  IMAD.HI.U32 R20, R6, R2, RZ ;  /* 0x0000000206147227 */ /* 0x002fc800078e00ff */
[--C-:B------:R-:W-:Y:S01]  /*4450*/  @!P3 IMAD.IADD R12, R12, 0x1, -R7.reuse ;  /* 0x000000010c0cb824 */ /* 0x100fe200078e0a07 */
[----:B------:R-:W-:Y:S01]  /*4460*/  IADD3 R20, PT, PT, -R20, RZ, RZ ;  /* 0x000000ff14147210 */ /* 0x000fe20007ffe1ff */
[----:B------:R-:W-:Y:S01]  /*4470*/  @!P2 IMAD.IADD R10, R10, 0x1, -R7 ;  /* 0x000000010a0aa824 */ /* 0x000fe200078e0a07 */
[----:B------:R-:W-:Y:S01]  /*4480*/  ISETP.GE.AND P3, PT, R5, RZ, PT ;  /* 0x000000ff0500720c */ /* 0x000fe20003f66270 */
[----:B------:R-:W-:Y:S01]  /*4490*/  IMAD.MOV.U32 R23, RZ, RZ, R17 ;  /* 0x000000ffff177224 */ /* 0x000fe200078e0011 */
[C---:B------:R-:W-:Y:S01]  /*44a0*/  ISETP.GT.U32.AND P2, PT, R7.reuse, R12, PT ;  /* 0x0000000c0700720c */ /* 0x040fe20003f44070 */
[----:B------:R-:W-:Y:S01]  /*44b0*/  @!P0 IMAD.MOV R24, RZ, RZ, -R24 ;  /* 0x000000ffff188224 */ /* 0x000fe200078e0a18 */
[C---:B------:R-:W-:Y:S01]  /*44c0*/  ISETP.GT.U32.AND P0, PT, R7.reuse, R11, PT ;  /* 0x0000000b0700720c */ /* 0x040fe20003f04070 */
[----:B------:R-:W-:Y:S02]  /*44d0*/  IMAD.MOV R19, RZ, RZ, -R19 ;  /* 0x000000ffff137224 */ /* 0x000fe400078e0a13 */
[----:B------:R-:W-:Y:S01]  /*44e0*/  @!P1 IMAD.MOV R23, RZ, RZ, -R23 ;  /* 0x000000ffff179224 */ /* 0x000fe200078e0a17 */
[C---:B------:R-:W-:Y:S01]  /*44f0*/  ISETP.GT.U32.AND P1, PT, R7.reuse, R10, PT ;  /* 0x0000000a0700720c */ /* 0x040fe20003f24070 */
[----:B------:R-:W-:Y:S01]  /*4500*/  IMAD R4, R7, R19, R8 ;  /* 0x0000001307047224 */ /* 0x000fe200078e0208 */
[----:B------:R-:W-:Y:S01]  /*4510*/  STL [R1+0xc4], R24 ;  /* 0x0000c41801007387 */ /* 0x000fe20000100800 */
[----:B------:R-:W-:-:S02]  /*4520*/  IMAD.MOV.U32 R18, RZ, RZ, R16 ;  /* 0x000000ffff127224 */ /* 0x000fc400078e0010 */
[C---:B------:R-:W-:Y:S01]  /*4530*/  IMAD R2, R7.reuse, R20, R2 ;  /* 0x0000001407027224 */ /* 0x040fe200078e0202 */
[----:B------:R-:W-:Y:S01]  /*4540*/  STL [R1+0xc0], R23 ;  /* 0x0000c01701007387 */ /* 0x000fe20000100800 */
[----:B------:R-:W-:Y:S02]  /*4550*/  VIADD R8, R22, 0x34 ;  /* 0x0000003416087836 */ /* 0x000fe40000000000 */
[----:B------:R-:W-:Y:S01]  /*4560*/  @!P5 IMAD.MOV R18, RZ, RZ, -R18 ;  /* 0x000000ffff12d224 */ /* 0x000fe200078e0a12 */
[----:B------:R-:W-:Y:S01]  /*4570*/  ISETP.GT.U32.AND P5, PT, R7, R4, PT ;  /* 0x000000040700720c */ /* 0x000fe20003fa4070 */
[--C-:B------:R-:W-:Y:S01]  /*4580*/  @!P4 IMAD.IADD R9, R9, 0x1, -R7.reuse ;  /* 0x000000010909c824 */ /* 0x100fe200078e0a07 */
[----:B------:R-:W-:Y:S01]  /*4590*/  IABS R16, R8 ;  /* 0x0000000800107213 */ /* 0x000fe20000000000 */
[--C-:B------:R-:W-:Y:S01]  /*45a0*/  @!P0 IMAD.IADD R11, R11, 0x1, -R7.reuse ;  /* 0x000000010b0b8824 */ /* 0x100fe200078e0a07 */
[C---:B------:R-:W-:Y:S01]  /*45b0*/  ISETP.GT.U32.AND P0, PT, R7.reuse, R2, PT ;  /* 0x000000020700720c */ /* 0x040fe20003f04070 */
[--C-:B------:R-:W-:Y:S01]  /*45c0*/  @!P2 IMAD.IADD R12, R12, 0x1, -R7.reuse ;  /* 0x000000010c0ca824 */ /* 0x100fe200078e0a07 */
[----:B------:R-:W-:Y:S01]  /*45d0*/  ISETP.GT.U32.AND P4, PT, R7, R9, PT ;  /* 0x000000090700720c */ /* 0x000fe20003f84070 */
[----:B------:R-:W-:Y:S01]  /*45e0*/  @!P1 IMAD.IADD R10, R10, 0x1, -R7 ;  /* 0x000000010a0a9824 */ /* 0x000fe200078e0a07 */
[----:B------:R-:W-:Y:S01]  /*45f0*/  ISETP.GE.AND P2, PT, R0, RZ, PT ;  /* 0x000000ff0000720c */ /* 0x000fe20003f46270 */
[----:B------:R-:W-:Y:S01]  /*4600*/  VIADD R5, R22, 0x33 ;  /* 0x0000003316057836 */ /* 0x000fe20000000000 */
[----:B------:R-:W-:Y:S01]  /*4610*/  ISETP.GE.AND P1, PT, R13, RZ, PT ;  /* 0x000000ff0d00720c */ /* 0x000fe20003f26270 */
[----:B------:R-:W-:Y:S01]  /*4620*/  IMAD.HI.U32 R13, R6, R16, RZ ;  /* 0x00000010060d7227 */ /* 0x000fe200078e00ff */
[----:B------:R1:W-:Y:S02]  /*4630*/  STL [R1+0xbc], R18 ;  /* 0x0000bc1201007387 */ /* 0x0003e40000100800 */
[----:B------:R-:W-:Y:S01]  /*4640*/  IABS R17, R5 ;  /* 0x0000000500117213 */ /* 0x000fe20000000000 */
[----:B------:R-:W-:-:S02]  /*4650*/  IMAD.MOV.U32 R19, RZ, RZ, R12 ;  /* 0x000000ffff137224 */ /* 0x000fc400078e000c */
[----:B------:R-:W-:Y:S01]  /*4660*/  @!P5 IMAD.IADD R4, R4, 0x1, -R7 ;  /* 0x000000010404d824 */ /* 0x000fe200078e0a07 */
[----:B------:R-:W-:Y:S01]  /*4670*/  ISETP.GE.AND P5, PT, R15, RZ, PT ;  /* 0x000000ff0f00720c */ /* 0x000fe20003fa6270 */
[----:B------:R-:W-:Y:S02]  /*4680*/  IMAD.MOV R13, RZ, RZ, -R13 ;  /* 0x000000ffff0d7224 */ /* 0x000fe400078e0a0d */
[----:B------:R-:W-:Y:S01]  /*4690*/  @!P3 IMAD.MOV R19, RZ, RZ, -R19 ;  /* 0x000000ffff13b224 */ /* 0x000fe200078e0a13 */
[----:B------:R-:W-:Y:S01]  /*46a0*/  ISETP.GE.AND P3, PT, R8, RZ, PT ;  /* 0x000000ff0800720c */ /* 0x000fe20003f66270 */
[----:B------:R-:W-:Y:S01]  /*46b0*/  @!P0 IMAD.IADD R2, R2, 0x1, -R7 ;  /* 0x0000000102028824 */ /* 0x000fe200078e0a07 */
[C---:B------:R-:W-:Y:S01]  /*46c0*/  ISETP.GT.U32.AND P0, PT, R7.reuse, R4, PT ;  /* 0x000000040700720c */ /* 0x040fe20003f04070 */
[----:B------:R-:W-:Y:S01]  /*46d0*/  IMAD R8, R7, R13, R16 ;  /* 0x0000000d07087224 */ /* 0x000fe200078e0210 */
[----:B------:R-:W-:Y:S01]  /*46e0*/  STL [R1+0xb8], R19 ;  /* 0x0000b81301007387 */ /* 0x000fe20000100800 */
[----:B------:R-:W-:-:S02]  /*46f0*/  IMAD.MOV.U32 R0, RZ, RZ, R17 ;  /* 0x000000ffff007224 */ /* 0x000fc400078e0011 */
[----:B------:R-:W-:Y:S01]  /*4700*/  @!P4 IMAD.IADD R9, R9, 0x1, -R7 ;  /* 0x000000010909c824 */ /* 0x000fe200078e0a07 */
[----:B------:R-:W-:Y:S01]  /*4710*/  ISETP.GE.AND P4, PT, R14, RZ, PT ;  /* 0x000000ff0e00720c */ /* 0x000fe20003f86270 */
[----:B------:R-:W-:Y:S01]  /*4720*/  @!P2 IMAD.MOV R10, RZ, RZ, -R10 ;  /* 0x000000ffff0aa224 */ /* 0x000fe200078e0a0a */
[----:B------:R-:W-:Y:S01]  /*4730*/  ISETP.GT.U32.AND P2, PT, R7, R8, PT ;  /* 0x000000080700720c */ /* 0x000fe20003f44070 */
[----:B------:R-:W-:-:S04]  /*4740*/  IMAD.HI.U32 R14, R6, R0, RZ ;  /* 0x00000000060e7227 */ /* 0x000fc800078e00ff */
[----:B-1----:R-:W-:Y:S01]  /*4750*/  IMAD.MOV.U32 R18, RZ, RZ, R11 ;  /* 0x000000ffff127224 */ /* 0x002fe200078e000b */
[----:B------:R-:W-:Y:S01]  /*4760*/  MOV R11, R9 ;  /* 0x00000009000b7202 */ /* 0x000fe20000000f00 */
[----:B------:R-:W-:Y:S02]  /*4770*/  IMAD.MOV R12, RZ, RZ, -R14 ;  /* 0x000000ffff0c7224 */ /* 0x000fe400078e0a0e */
[----:B------:R-:W-:Y:S01]  /*4780*/  @!P6 IMAD.MOV R18, RZ, RZ, -R18 ;  /* 0x000000ffff12e224 */ /* 0x000fe200078e0a12 */
[C---:B------:R-:W-:Y:S01]  /*4790*/  ISETP.GT.U32.AND P6, PT, R7.reuse, R2, PT ;  /* 0x000000020700720c */ /* 0x040fe20003fc4070 */
[----:B------:R-:W-:Y:S02]  /*47a0*/  @!P1 IMAD.MOV R11, RZ, RZ, -R11 ;  /* 0x000000ffff0b9224 */ /* 0x000fe400078e0a0b */
[----:B------:R-:W-:Y:S01]  /*47b0*/  IMAD R0, R7, R12, R0 ;  /* 0x0000000c07007224 */ /* 0x000fe200078e0200 */
[----:B------:R-:W-:Y:S01]  /*47c0*/  STL [R1+0xb4], R18 ;  /* 0x0000b41201007387 */ /* 0x000fe20000100800 */
[--C-:B------:R-:W-:Y:S01]  /*47d0*/  @!P0 IMAD.IADD R4, R4, 0x1, -R7.reuse ;  /* 0x0000000104048824 */ /* 0x100fe200078e0a07 */
[----:B------:R-:W-:Y:S01]  /*47e0*/  ISETP.GE.AND P0, PT, R5, RZ, PT ;  /* 0x000000ff0500720c */ /* 0x000fe20003f06270 */
[----:B------:R-:W-:Y:S01]  /*47f0*/  @!P2 IMAD.IADD R8, R8, 0x1, -R7 ;  /* 0x000000010808a824 */ /* 0x000fe200078e0a07 */
[----:B------:R1:W-:Y:S01]  /*4800*/  STL [R1+0xb0], R10 ;  /* 0x0000b00a01007387 */ /* 0x0003e20000100800 */
[----:B------:R-:W-:Y:S01]  /*4810*/  ISETP.GT.U32.AND P1, PT, R7, R0, PT ;  /* 0x000000000700720c */ /* 0x000fe20003f24070 */
[----:B------:R-:W-:-:S02]  /*4820*/  VIADD R9, R22, 0x31 ;  /* 0x0000003116097836 */ /* 0x000fc40000000000 */
[----:B------:R3:W-:Y:S01]  /*4830*/  STL [R1+0xac], R11 ;  /* 0x0000ac0b01007387 */ /* 0x0007e20000100800 */
[--C-:B------:R-:W-:Y:S02]  /*4840*/  @!P6 IMAD.IADD R2, R2, 0x1, -R7.reuse ;  /* 0x000000010202e824 */ /* 0x100fe400078e0a07 */
[----:B------:R-:W-:Y:S01]  /*4850*/  IABS R5, R9 ;  /* 0x0000000900057213 */ /* 0x000fe20000000000 */
[C---:B------:R-:W-:Y:S01]  /*4860*/  VIADD R13, R22.reuse, 0x30 ;  /* 0x00000030160d7836 */ /* 0x040fe20000000000 */
[----:B------:R-:W-:Y:S01]  /*4870*/  ISETP.GE.AND P2, PT, R9, RZ, PT ;  /* 0x000000ff0900720c */ /* 0x000fe20003f46270 */
[C---:B-1----:R-:W-:Y:S02]  /*4880*/  VIADD R10, R22.reuse, 0x32 ;  /* 0x00000032160a7836 */ /* 0x042fe40000000000 */
[----:B------:R-:W-:Y:S02]  /*4890*/  VIADD R18, R22, 0x2c ;  /* 0x0000002c16127836 */ /* 0x000fe40000000000 */
[----:B---3--:R-:W-:Y:S01]  /*48a0*/  IMAD.MOV.U32 R11, RZ, RZ, R4 ;  /* 0x000000ffff0b7224 */ /* 0x008fe200078e0004 */
[----:B------:R-:W-:Y:S01]  /*48b0*/  IABS R12, R10 ;  /* 0x0000000a000c7213 */ /* 0x000fe20000000000 */
[----:B------:R-:W-:Y:S01]  /*48c0*/  @!P1 IMAD.IADD R0, R0, 0x1, -R7 ;  /* 0x0000000100009824 */ /* 0x000fe200078e0a07 */
[----:B------:R-:W-:Y:S01]  /*48d0*/  ISETP.GE.AND P6, PT, R10, RZ, PT ;  /* 0x000000ff0a00720c */ /* 0x000fe20003fc6270 */
[----:B------:R-:W-:Y:S01]  /*48e0*/  @!P4 IMAD.MOV R11, RZ, RZ, -R11 ;  /* 0x000000ffff0bc224 */ /* 0x000fe200078e0a0b */
[C---:B------:R-:W-:Y:S01]  /*48f0*/  ISETP.GT.U32.AND P4, PT, R7.reuse, R8, PT ;  /* 0x000000080700720c */ /* 0x040fe20003f84070 */
[----:B------:R-:W-:Y:S01]  /*4900*/  IMAD.HI.U32 R9, R6, R12, RZ ;  /* 0x0000000c06097227 */ /* 0x000fe200078e00ff */
[----:B------:R-:W-:-:S02]  /*4910*/  ISETP.GT.U32.AND P1, PT, R7, R0, PT ;  /* 0x000000000700720c */ /* 0x000fc40003f24070 */
[----:B------:R1:W-:Y:S01]  /*4920*/  STL [R1+0xa8], R11 ;  /* 0x0000a80b01007387 */ /* 0x0003e20000100800 */
[----:B------:R-:W-:Y:S02]  /*4930*/  IMAD.MOV.U32 R10, RZ, RZ, R2 ;  /* 0x000000ffff0a7224 */ /* 0x000fe400078e0002 */
[----:B------:R-:W-:Y:S02]  /*4940*/  IMAD.MOV R2, RZ, RZ, -R9 ;  /* 0x000000ffff027224 */ /* 0x000fe400078e0a09 */
[----:B------:R-:W-:-:S04]  /*4950*/  IMAD.HI.U32 R4, R6, R5, RZ ;  /* 0x0000000506047227 */ /* 0x000fc800078e00ff */
[C---:B------:R-:W-:Y:S02]  /*4960*/  IMAD R12, R7.reuse, R2, R12 ;  /* 0x00000002070c7224 */ /* 0x040fe400078e020c */
[----:B------:R-:W-:Y:S02]  /*4970*/  IMAD.MOV R4, RZ, RZ, -R4 ;  /* 0x000000ffff047224 */ /* 0x000fe400078e0a04 */
[----:B------:R-:W-:Y:S01]  /*4980*/  @!P4 IMAD.IADD R8, R8, 0x1, -R7 ;  /* 0x000000010808c824 */ /* 0x000fe200078e0a07 */
[C---:B------:R-:W-:Y:S01]  /*4990*/  ISETP.GT.U32.AND P4, PT, R7.reuse, R12, PT ;  /* 0x0000000c0700720c */ /* 0x040fe20003f84070 */
[----:B------:R-:W-:Y:S02]  /*49a0*/  IMAD R4, R7, R4, R5 ;  /* 0x0000000407047224 */ /* 0x000fe400078e0205 */
[----:B------:R-:W-:Y:S02]  /*49b0*/  IMAD.MOV.U32 R14, RZ, RZ, R8 ;  /* 0x000000ffff0e7224 */ /* 0x000fe400078e0008 */
[----:B------:R-:W-:Y:S01]  /*49c0*/  @!P5 IMAD.MOV R10, RZ, RZ, -R10 ;  /* 0x000000ffff0ad224 */ /* 0x000fe200078e0a0a */
[----:B------:R-:W-:Y:S01]  /*49d0*/  ISETP.GE.AND P5, PT, R13, RZ, PT ;  /* 0x000000ff0d00720c */ /* 0x000fe20003fa6270 */
[----:B------:R-:W-:Y:S01]  /*49e0*/  @!P3 IMAD.MOV R14, RZ, RZ, -R14 ;  /* 0x000000ffff0eb224 */ /* 0x000fe200078e0a0e */
[----:B------:R-:W-:Y:S01]  /*49f0*/  ISETP.GT.U32.AND P3, PT, R7, R4, PT ;  /* 0x000000040700720c */ /* 0x000fe20003f64070 */
[----:B------:R-:W-:Y:S01]  /*4a00*/  @!P1 IMAD.IADD R0, R0, 0x1, -R7 ;  /* 0x0000000100009824 */ /* 0x000fe200078e0a07 */
[----:B------:R-:W-:Y:S01]  /*4a10*/  IABS R13, R13 ;  /* 0x0000000d000d7213 */ /* 0x000fe20000000000 */
[----:B------:R3:W-:Y:S01]  /*4a20*/  STL [R1+0xa4], R10 ;  /* 0x0000a40a01007387 */ /* 0x0007e20000100800 */
[----:B-1----:R-:W-:-:S02]  /*4a30*/  VIADD R11, R22, 0x2e ;  /* 0x0000002e160b7836 */ /* 0x002fc40000000000 */
[--C-:B------:R-:W-:Y:S01]  /*4a40*/  @!P4 IMAD.IADD R12, R12, 0x1, -R7.reuse ;  /* 0x000000010c0cc824 */ /* 0x100fe200078e0a07 */
[----:B------:R-:W-:Y:S01]  /*4a50*/  STL [R1+0xa0], R14 ;  /* 0x0000a00e01007387 */ /* 0x000fe20000100800 */
[----:B------:R-:W-:Y:S02]  /*4a60*/  VIADD R9, R22, 0x2f ;  /* 0x0000002f16097836 */ /* 0x000fe40000000000 */
[----:B------:R-:W-:Y:S01]  /*4a70*/  IMAD.HI.U32 R5, R6, R13, RZ ;  /* 0x0000000d06057227 */ /* 0x000fe200078e00ff */
[----:B------:R-:W-:Y:S02]  /*4a80*/  ISETP.GT.U32.AND P4, PT, R7, R12, PT ;  /* 0x0000000c0700720c */ /* 0x000fe40003f84070 */
[----:B------:R-:W-:Y:S01]  /*4a90*/  ISETP.GE.AND P1, PT, R9, RZ, PT ;  /* 0x000000ff0900720c */ /* 0x000fe20003f26270 */
[----:B---3--:R-:W-:Y:S01]  /*4aa0*/  IMAD.MOV.U32 R10, RZ, RZ, R0 ;  /* 0x000000ffff0a7224 */ /* 0x008fe200078e0000 */
[----:B------:R-:W-:Y:S01]  /*4ab0*/  IABS R9, R9 ;  /* 0x0000000900097213 */ /* 0x000fe20000000000 */
[----:B------:R-:W-:-:S02]  /*4ac0*/  @!P3 IMAD.IADD R4, R4, 0x1, -R7 ;  /* 0x000000010404b824 */ /* 0x000fc400078e0a07 */
[----:B------:R-:W-:Y:S01]  /*4ad0*/  @!P0 IMAD.MOV R10, RZ, RZ, -R10 ;  /* 0x000000ffff0a8224 */ /* 0x000fe200078e0a0a */
[----:B------:R-:W-:Y:S01]  /*4ae0*/  ISETP.GE.AND P0, PT, R11, RZ, PT ;  /* 0x000000ff0b00720c */ /* 0x000fe20003f06270 */
[----:B------:R-:W-:Y:S01]  /*4af0*/  IMAD.MOV R5, RZ, RZ, -R5 ;  /* 0x000000ffff057224 */ /* 0x000fe200078e0a05 */
[----:B------:R-:W-:Y:S01]  /*4b00*/  IABS R11, R11 ;  /* 0x0000000b000b7213 */ /* 0x000fe20000000000 */
[----:B------:R-:W-:Y:S01]  /*4b10*/  VIADD R2, R22, 0x2d ;  /* 0x0000002d16027836 */ /* 0x000fe20000000000 */
[C---:B------:R-:W-:Y:S01]  /*4b20*/  ISETP.GT.U32.AND P3, PT, R7.reuse, R4, PT ;  /* 0x000000040700720c */ /* 0x040fe20003f64070 */
[----:B------:R-:W-:Y:S01]  /*4b30*/  IMAD R13, R7, R5, R13 ;  /* 0x00000005070d7224 */ /* 0x000fe200078e020d */
[----:B------:R1:W-:Y:S01]  /*4b40*/  STL [R1+0x9c], R10 ;  /* 0x00009c0a01007387 */ /* 0x0003e20000100800 */
[----:B------:R-:W-:-:S04]  /*4b50*/  IMAD.HI.U32 R5, R6, R11, RZ ;  /* 0x0000000b06057227 */ /* 0x000fc800078e00ff */
[----:B------:R-:W-:-:S04]  /*4b60*/  IMAD.HI.U32 R0, R6, R9, RZ ;  /* 0x0000000906007227 */ /* 0x000fc800078e00ff */
[----:B------:R-:W-:Y:S01]  /*4b70*/  IMAD.MOV R5, RZ, RZ, -R5 ;  /* 0x000000ffff057224 */ /* 0x000fe200078e0a05 */
[----:B-1----:R-:W-:Y:S01]  /*4b80*/  IABS R10, R2 ;  /* 0x00000002000a7213 */ /* 0x002fe20000000000 */
[----:B------:R-:W-:Y:S01]  /*4b90*/  @!P4 IMAD.IADD R12, R12, 0x1, -R7 ;  /* 0x000000010c0cc824 */ /* 0x000fe200078e0a07 */
[----:B------:R-:W-:Y:S01]  /*4ba0*/  IADD3 R0, PT, PT, -R0, RZ, RZ ;  /* 0x000000ff00007210 */ /* 0x000fe20007ffe1ff */
[C---:B------:R-:W-:Y:S01]  /*4bb0*/  IMAD R11, R7.reuse, R5, R11 ;  /* 0x00000005070b7224 */ /* 0x040fe200078e020b */
[----:B------:R-:W-:Y:S01]  /*4bc0*/  ISETP.GT.U32.AND P4, PT, R7, R13, PT ;  /* 0x0000000d0700720c */ /* 0x000fe20003f84070 */
[----:B------:R-:W-:-:S04]  /*4bd0*/  IMAD.HI.U32 R8, R6, R10, RZ ;  /* 0x0000000a06087227 */ /* 0x000fc800078e00ff */
[C---:B------:R-:W-:Y:S01]  /*4be0*/  IMAD R9, R7.reuse, R0, R9 ;  /* 0x0000000007097224 */ /* 0x040fe200078e0209 */
[----:B------:R-:W-:Y:S01]  /*4bf0*/  IABS R0, R18 ;  /* 0x0000001200007213 */ /* 0x000fe20000000000 */
[----:B------:R-:W-:Y:S02]  /*4c00*/  IMAD.MOV.U32 R14, RZ, RZ, R12 ;  /* 0x000000ffff0e7224 */ /* 0x000fe400078e000c */
[----:B------:R-:W-:Y:S01]  /*4c10*/  @!P3 IMAD.IADD R4, R4, 0x1, -R7 ;  /* 0x000000010404b824 */ /* 0x000fe200078e0a07 */
[C---:B------:R-:W-:Y:S01]  /*4c20*/  ISETP.GT.U32.AND P3, PT, R7.reuse, R11, PT ;  /* 0x0000000b0700720c */ /* 0x040fe20003f64070 */
[----:B------:R-:W-:Y:S02]  /*4c30*/  IMAD.MOV R8, RZ, RZ, -R8 ;  /* 0x000000ffff087224 */ /* 0x000fe400078e0a08 */
[----:B------:R-:W-:Y:S01]  /*4c40*/  @!P6 IMAD.MOV R14, RZ, RZ, -R14 ;  /* 0x000000ffff0ee224 */ /* 0x000fe200078e0a0e */
[C---:B------:R-:W-:Y:S01]  /*4c50*/  ISETP.GT.U32.AND P6, PT, R7.reuse, R9, PT ;  /* 0x000000090700720c */ /* 0x040fe20003fc4070 */
[----:B------:R-:W-:-:S02]  /*4c60*/  IMAD R10, R7, R8, R10 ;  /* 0x00000008070a7224 */ /* 0x000fc400078e020a */
[----:B------:R-:W-:Y:S01]  /*4c70*/  @!P4 IMAD.IADD R13, R13, 0x1, -R7 ;  /* 0x000000010d0dc824 */ /* 0x000fe200078e0a07 */
[----:B------:R1:W-:Y:S01]  /*4c80*/  STL [R1+0x98], R14 ;  /* 0x0000980e01007387 */ /* 0x0003e20000100800 */
[----:B------:R-:W-:Y:S01]  /*4c90*/  IMAD.MOV.U32 R15, RZ, RZ, R4 ;  /* 0x000000ffff0f7224 */ /* 0x000fe200078e0004 */
[----:B------:R-:W-:Y:S01]  /*4ca0*/  ISETP.GT.U32.AND P4, PT, R7, R10, PT ;  /* 0x0000000a0700720c */ /* 0x000fe20003f84070 */
[----:B------:R-:W-:-:S04]  /*4cb0*/  IMAD.HI.U32 R5, R6, R0, RZ ;  /* 0x0000000006057227 */ /* 0x000fc800078e00ff */
[--C-:B------:R-:W-:Y:S02]  /*4cc0*/  @!P3 IMAD.IADD R11, R11, 0x1, -R7.reuse ;  /* 0x000000010b0bb824 */ /* 0x100fe400078e0a07 */
[----:B------:R-:W-:Y:S01]  /*4cd0*/  @!P6 IMAD.IADD R9, R9, 0x1, -R7 ;  /* 0x000000010909e824 */ /* 0x000fe200078e0a07 */
[C---:B------:R-:W-:Y:S01]  /*4ce0*/  ISETP.GT.U32.AND P6, PT, R7.reuse, R13, PT ;  /* 0x0000000d0700720c */ /* 0x040fe20003fc4070 */
[----:B-1----:R-:W-:Y:S02]  /*4cf0*/  VIADD R14, R22, 0x2b ;  /* 0x0000002b160e7836 */ /* 0x002fe40000000000 */
[----:B------:R-:W-:Y:S01]  /*4d00*/  @!P2 IMAD.MOV R15, RZ, RZ, -R15 ;  /* 0x000000ffff0fa224 */ /* 0x000fe200078e0a0f */
[C---:B------:R-:W-:Y:S01]  /*4d10*/  ISETP.GT.U32.AND P2, PT, R7.reuse, R11, PT ;  /* 0x0000000b0700720c */ /* 0x040fe20003f44070 */
[----:B------:R-:W-:Y:S01]  /*4d20*/  @!P4 IMAD.IADD R10, R10, 0x1, -R7 ;  /* 0x000000010a0ac824 */ /* 0x000fe200078e0a07 */
[----:B------:R-:W-:Y:S01]  /*4d30*/  IABS R12, R14 ;  /* 0x0000000e000c7213 */ /* 0x000fe20000000000 */
[----:B------:R-:W-:Y:S01]  /*4d40*/  IMAD.MOV R5, RZ, RZ, -R5 ;  /* 0x000000ffff057224 */ /* 0x000fe200078e0a05 */
[C---:B------:R-:W-:Y:S01]  /*4d50*/  ISETP.GT.U32.AND P3, PT, R7.reuse, R9, PT ;  /* 0x000000090700720c */ /* 0x040fe20003f64070 */
[----:B------:R-:W-:Y:S01]  /*4d60*/  VIADD R8, R22, 0x2a ;  /* 0x0000002a16087836 */ /* 0x000fe20000000000 */
[----:B------:R-:W-:Y:S01]  /*4d70*/  ISETP.GT.U32.AND P4, PT, R7, R10, PT ;  /* 0x0000000a0700720c */ /* 0x000fe20003f84070 */
[----:B------:R-:W-:Y:S01]  /*4d80*/  IMAD.HI.U32 R4, R6, R12, RZ ;  /* 0x0000000c06047227 */ /* 0x000fe200078e00ff */
[----:B------:R1:W-:Y:S02]  /*4d90*/  STL [R1+0x94], R15 ;  /* 0x0000940f01007387 */ /* 0x0003e40000100800 */
[----:B------:R-:W-:Y:S01]  /*4da0*/  IABS R17, R8 ;  /* 0x0000000800117213 */ /* 0x000fe20000000000 */
[----:B------:R-:W-:-:S02]  /*4db0*/  IMAD.MOV R4, RZ, RZ, -R4 ;  /* 0x000000ffff047224 */ /* 0x000fc400078e0a04 */
[C---:B------:R-:W-:Y:S02]  /*4dc0*/  IMAD R0, R7.reuse, R5, R0 ;  /* 0x0000000507007224 */ /* 0x040fe400078e0200 */
[----:B------:R-:W-:Y:S02]  /*4dd0*/  IMAD R12, R7, R4, R12 ;  /* 0x00000004070c7224 */ /* 0x000fe400078e020c */
[--C-:B------:R-:W-:Y:S01]  /*4de0*/  @!P6 IMAD.IADD R13, R13, 0x1, -R7.reuse ;  /* 0x000000010d0de824 */ /* 0x100fe200078e0a07 */
[----:B------:R-:W-:Y:S01]  /*4df0*/  ISETP.GT.U32.AND P6, PT, R7, R0, PT ;  /* 0x000000000700720c */ /* 0x000fe20003fc4070 */
[----:B------:R-:W-:Y:S01]  /*4e00*/  @!P2 IMAD.IADD R11, R11, 0x1, -R7 ;  /* 0x000000010b0ba824 */ /* 0x000fe200078e0a07 */
[----:B------:R-:W-:Y:S01]  /*4e10*/  ISETP.GT.U32.AND P2, PT, R7, R12, PT ;  /* 0x0000000c0700720c */ /* 0x000fe20003f44070 */
[C---:B------:R-:W-:Y:S02]  /*4e20*/  VIADD R5, R22.reuse, 0x29 ;  /* 0x0000002916057836 */ /* 0x040fe40000000000 */
[----:B------:R-:W-:-:S02]  /*4e30*/  VIADD R4, R22, 0x28 ;  /* 0x0000002816047836 */ /* 0x000fc40000000000 */
[--C-:B------:R-:W-:Y:S01]  /*4e40*/  @!P4 IMAD.IADD R10, R10, 0x1, -R7.reuse ;  /* 0x000000010a0ac824 */ /* 0x100fe200078e0a07 */
[----:B------:R-:W-:Y:S01]  /*4e50*/  IABS R16, R5 ;  /* 0x0000000500107213 */ /* 0x000fe20000000000 */
[----:B------:R-:W-:Y:S01]  /*4e60*/  @!P3 IMAD.IADD R9, R9, 0x1, -R7 ;  /* 0x000000010909b824 */ /* 0x000fe200078e0a07 */
[----:B------:R-:W-:Y:S01]  /*4e70*/  ISETP.GE.AND P4, PT, R18, RZ, PT ;  /* 0x000000ff1200720c */ /* 0x000fe20003f86270 */
[----:B------:R-:W-:Y:S01]  /*4e80*/  IMAD.MOV.U32 R20, RZ, RZ, R13 ;  /* 0x000000ffff147224 */ /* 0x000fe200078e000d */
[----:B------:R-:W-:Y:S01]  /*4e90*/  IABS R18, R4 ;  /* 0x0000000400127213 */ /* 0x000fe20000000000 */
[----:B------:R-:W-:Y:S01]  /*4ea0*/  IMAD.MOV.U32 R19, RZ, RZ, R9 ;  /* 0x000000ffff137224 */ /* 0x000fe200078e0009 */
[----:B------:R-:W-:Y:S01]  /*4eb0*/  ISETP.GE.AND P3, PT, R2, RZ, PT ;  /* 0x000000ff0200720c */ /* 0x000fe20003f66270 */
[----:B------:R-:W-:Y:S01]  /*4ec0*/  IMAD.HI.U32 R2, R6, R16, RZ ;  /* 0x0000001006027227 */ /* 0x000fe200078e00ff */
[----:B------:R-:W-:Y:S02]  /*4ed0*/  @!P6 IADD3 R0, PT, PT, R0, -R7, RZ ;  /* 0x800000070000e210 */ /* 0x000fe40007ffe0ff */
[----:B------:R-:W-:Y:S01]  /*4ee0*/  ISETP.GE.AND P6, PT, R14, RZ, PT ;  /* 0x000000ff0e00720c */ /* 0x000fe20003fc6270 */
[----:B------:R-:W-:Y:S01]  /*4ef0*/  @!P2 IMAD.IADD R12, R12, 0x1, -R7 ;  /* 0x000000010c0ca824 */ /* 0x000fe200078e0a07 */
[----:B------:R-:W-:Y:S01]  /*4f00*/  ISETP.GT.U32.AND P2, PT, R7, R0, PT ;  /* 0x000000000700720c */ /* 0x000fe20003f44070 */
[----:B------:R-:W-:-:S02]  /*4f10*/  IMAD.MOV.U32 R14, RZ, RZ, R18 ;  /* 0x000000ffff0e7224 */ /* 0x000fc400078e0012 */
[----:B------:R-:W-:Y:S02]  /*4f20*/  IMAD.MOV R2, RZ, RZ, -R2 ;  /* 0x000000ffff027224 */ /* 0x000fe400078e0a02 */
[----:B------:R-:W-:Y:S01]  /*4f30*/  @!P1 IMAD.MOV R19, RZ, RZ, -R19 ;  /* 0x000000ffff139224 */ /* 0x000fe200078e0a13 */
[----:B------:R-:W-:Y:S01]  /*4f40*/  ISETP.GT.U32.AND P1, PT, R7, R12, PT ;  /* 0x0000000c0700720c */ /* 0x000fe20003f24070 */
[----:B------:R-:W-:-:S04]  /*4f50*/  IMAD.HI.U32 R13, R6, R14, RZ ;  /* 0x0000000e060d7227 */ /* 0x000fc800078e00ff */
[----:B------:R-:W-:Y:S02]  /*4f60*/  IMAD R16, R7, R2, R16 ;  /* 0x0000000207107224 */ /* 0x000fe400078e0210 */
[----:B------:R-:W-:Y:S02]  /*4f70*/  IMAD.MOV R9, RZ, RZ, -R13 ;  /* 0x000000ffff097224 */ /* 0x000fe400078e0a0d */
[----:B-1----:R-:W-:-:S04]  /*4f80*/  IMAD.HI.U32 R15, R6, R17, RZ ;  /* 0x00000011060f7227 */ /* 0x002fc800078e00ff */
[----:B------:R-:W-:Y:S01]  /*4f90*/  @!P3 IMAD.MOV R10, RZ, RZ, -R10 ;  /* 0x000000ffff0ab224 */ /* 0x000fe200078e0a0a */
[C---:B------:R-:W-:Y:S01]  /*4fa0*/  ISETP.GT.U32.AND P3, PT, R7.reuse, R16, PT ;  /* 0x000000100700720c */ /* 0x040fe20003f64070 */
[C---:B------:R-:W-:Y:S02]  /*4fb0*/  IMAD R14, R7.reuse, R9, R14 ;  /* 0x00000009070e7224 */ /* 0x040fe400078e020e */
[----:B------:R-:W-:Y:S02]  /*4fc0*/  IMAD.MOV R15, RZ, RZ, -R15 ;  /* 0x000000ffff0f7224 */ /* 0x000fe400078e0a0f */
[----:B------:R-:W-:Y:S01]  /*4fd0*/  @!P1 IMAD.IADD R12, R12, 0x1, -R7 ;  /* 0x000000010c0c9824 */ /* 0x000fe200078e0a07 */
[C---:B------:R-:W-:Y:S01]  /*4fe0*/  ISETP.GT.U32.AND P1, PT, R7.reuse, R14, PT ;  /* 0x0000000e0700720c */ /* 0x040fe20003f24070 */
[----:B------:R-:W-:Y:S02]  /*4ff0*/  IMAD R17, R7, R15, R17 ;  /* 0x0000000f07117224 */ /* 0x000fe400078e0211 */
[----:B------:R-:W-:-:S02]  /*5000*/  @!P5 IMAD.MOV R20, RZ, RZ, -R20 ;  /* 0x000000ffff14d224 */ /* 0x000fc400078e0a14 */
[----:B------:R-:W-:Y:S01]  /*5010*/  @!P0 IMAD.MOV R11, RZ, RZ, -R11 ;  /* 0x000000ffff0b8224 */ /* 0x000fe200078e0a0b */
[----:B------:R-:W-:Y:S01]  /*5020*/  ISETP.GT.U32.AND P5, PT, R7, R17, PT ;  /* 0x000000110700720c */ /* 0x000fe20003fa4070 */
[--C-:B------:R-:W-:Y:S01]  /*5030*/  @!P2 IMAD.IADD R0, R0, 0x1, -R7.reuse ;  /* 0x000000010000a824 */ /* 0x100fe200078e0a07 */
[----:B------:R1:W-:Y:S01]  /*5040*/  STL [R1+0x90], R20 ;  /* 0x0000901401007387 */ /* 0x0003e20000100800 */
[--C-:B------:R-:W-:Y:S01]  /*5050*/  @!P3 IMAD.IADD R16, R16, 0x1, -R7.reuse ;  /* 0x000000011010b824 */ /* 0x100fe200078e0a07 */
[----:B------:R-:W-:Y:S01]  /*5060*/  ISETP.GE.AND P2, PT, R5, RZ, PT ;  /* 0x000000ff0500720c */ /* 0x000fe20003f46270 */
[----:B------:R-:W-:Y:S01]  /*5070*/  VIADD R5, R22, 0x26 ;  /* 0x0000002616057836 */ /* 0x000fe20000000000 */
[----:B------:R-:W-:Y:S01]  /*5080*/  STL [R1+0x88], R19 ;  /* 0x0000881301007387 */ /* 0x000fe20000100800 */
[--C-:B------:R-:W-:Y:S01]  /*5090*/  @!P1 IMAD.IADD R14, R14, 0x1, -R7.reuse ;  /* 0x000000010e0e9824 */ /* 0x100fe200078e0a07 */
[C---:B------:R-:W-:Y:S01]  /*50a0*/  ISETP.GT.U32.AND P3, PT, R7.reuse, R16, PT ;  /* 0x000000100700720c */ /* 0x040fe20003f64070 */
[----:B------:R-:W-:Y:S01]  /*50b0*/  VIADD R2, R22, 0x27 ;  /* 0x0000002716027836 */ /* 0x000fe20000000000 */
[----:B------:R3:W-:Y:S01]  /*50c0*/  STL [R1+0x84], R11 ;  /* 0x0000840b01007387 */ /* 0x0007e20000100800 */
[----:B------:R-:W-:Y:S01]  /*50d0*/  IABS R9, R5 ;  /* 0x0000000500097213 */ /* 0x000fe20000000000 */
[----:B-1----:R-:W-:Y:S01]  /*50e0*/  IMAD.MOV.U32 R20, RZ, RZ, R12 ;  /* 0x000000ffff147224 */ /* 0x002fe200078e000c */
[----:B------:R-:W-:Y:S01]  /*50f0*/  ISETP.GT.U32.AND P1, PT, R7, R14, PT ;  /* 0x0000000e0700720c */ /* 0x000fe20003f24070 */
[----:B------:R1:W-:Y:S01]  /*5100*/  STL [R1+0x80], R10 ;  /* 0x0000800a01007387 */ /* 0x0003e20000100800 */
[--C-:B------:R-:W-:Y:S01]  /*5110*/  @!P5 IMAD.IADD R17, R17, 0x1, -R7.reuse ;  /* 0x000000011111d824 */ /* 0x100fe200078e0a07 */
[----:B------:R-:W-:Y:S01]  /*5120*/  ISETP.GE.AND P5, PT, R4, RZ, PT ;  /* 0x000000ff0400720c */ /* 0x000fe20003fa6270 */
[----:B------:R-:W-:Y:S01]  /*5130*/  @!P6 IMAD.MOV R20, RZ, RZ, -R20 ;  /* 0x000000ffff14e224 */ /* 0x000fe200078e0a14 */
[----:B------:R-:W-:Y:S01]  /*5140*/  ISETP.GE.AND P0, PT, R8, RZ, PT ;  /* 0x000000ff0800720c */ /* 0x000fe20003f06270 */
[----:B------:R-:W-:Y:S01]  /*5150*/  VIADD R8, R22, 0x25 ;  /* 0x0000002516087836 */ /* 0x000fe20000000000 */
[----:B---3--:R-:W-:Y:S01]  /*5160*/  IABS R11, R2 ;  /* 0x00000002000b7213 */ /* 0x008fe20000000000 */
[----:B------:R-:W-:Y:S01]  /*5170*/  @!P3 IMAD.IADD R16, R16, 0x1, -R7 ;  /* 0x000000011010b824 */ /* 0x000fe200078e0a07 */
[----:B------:R-:W-:Y:S01]  /*5180*/  ISETP.GE.AND P3, PT, R2, RZ, PT ;  /* 0x000000ff0200720c */ /* 0x000fe20003f66270 */
[----:B-1----:R-:W-:Y:S01]  /*5190*/  IMAD.MOV.U32 R10, RZ, RZ, R0 ;  /* 0x000000ffff0a7224 */ /* 0x002fe200078e0000 */
[----:B------:R-:W-:Y:S01]  /*51a0*/  IABS R15, R8 ;  /* 0x00000008000f7213 */ /* 0x000fe20000000000 */
[----:B------:R-:W-:-:S04]  /*51b0*/  IMAD.HI.U32 R4, R6, R11, RZ ;  /* 0x0000000b06047227 */ /* 0x000fc800078e00ff */
[----:B------:R-:W-:Y:S01]  /*51c0*/  @!P4 IMAD.MOV R10, RZ, RZ, -R10 ;  /* 0x000000ffff0ac224 */ /* 0x000fe200078e0a0a */
[C---:B------:R-:W-:Y:S01]  /*51d0*/  ISETP.GT.U32.AND P4, PT, R7.reuse, R17, PT ;  /* 0x000000110700720c */ /* 0x040fe20003f84070 */
[----:B------:R-:W-:Y:S02]  /*51e0*/  IMAD.MOV R4, RZ, RZ, -R4 ;  /* 0x000000ffff047224 */ /* 0x000fe400078e0a04 */
[----:B------:R-:W-:Y:S01]  /*51f0*/  @!P1 IMAD.IADD R14, R14, 0x1, -R7 ;  /* 0x000000010e0e9824 */ /* 0x000fe200078e0a07 */
[----:B------:R1:W-:Y:S01]  /*5200*/  STL [R1+0x7c], R10 ;  /* 0x00007c0a01007387 */ /* 0x0003e20000100800 */
[----:B------:R-:W-:Y:S02]  /*5210*/  IMAD R11, R7, R4, R11 ;  /* 0x00000004070b7224 */ /* 0x000fe400078e020b */
[----:B------:R-:W-:Y:S01]  /*5220*/  IMAD.HI.U32 R18, R6, R15, RZ ;  /* 0x0000000f06127227 */ /* 0x000fe200078e00ff */
[----:B------:R-:W-:Y:S03]  /*5230*/  STL [R1+0x78], R20 ;  /* 0x0000781401007387 */ /* 0x000fe60000100800 */
[----:B------:R-:W-:Y:S01]  /*5240*/  VIADD R0, R22, 0x24 ;  /* 0x0000002416007836 */ /* 0x000fe20000000000 */
[----:B------:R-:W-:Y:S01]  /*5250*/  IADD3 R18, PT, PT, -R18, RZ, RZ ;  /* 0x000000ff12127210 */ /* 0x000fe20007ffe1ff */
[----:B------:R-:W-:Y:S01]  /*5260*/  @!P4 IMAD.IADD R17, R17, 0x1, -R7 ;  /* 0x000000011111c824 */ /* 0x000fe200078e0a07 */
[----:B------:R-:W-:Y:S01]  /*5270*/  ISETP.GT.U32.AND P4, PT, R7, R11, PT ;  /* 0x0000000b0700720c */ /* 0x000fe20003f84070 */
[----:B-1----:R-:W-:Y:S01]  /*5280*/  IMAD.HI.U32 R10, R6, R9, RZ ;  /* 0x00000009060a7227 */ /* 0x002fe200078e00ff */
[----:B------:R-:W-:-:S03]  /*5290*/  IABS R4, R0 ;  /* 0x0000000000047213 */ /* 0x000fc60000000000 */
[----:B------:R-:W-:Y:S02]  /*52a0*/  IMAD.MOV R10, RZ, RZ, -R10 ;  /* 0x000000ffff0a7224 */ /* 0x000fe400078e0a0a */
[----:B------:R-:W-:Y:S02]  /*52b0*/  IMAD.MOV.U32 R19, RZ, RZ, R17 ;  /* 0x000000ffff137224 */ /* 0x000fe400078e0011 */
[----:B------:R-:W-:Y:S02]  /*52c0*/  IMAD R2, R7, R10, R9 ;  /* 0x0000000a07027224 */ /* 0x000fe400078e0209 */
[----:B------:R-:W-:Y:S02]  /*52d0*/  VIADD R9, R22, 0x23 ;  /* 0x0000002316097836 */ /* 0x000fe40000000000 */
[----:B------:R-:W-:Y:S01]  /*52e0*/  @!P4 IMAD.IADD R11, R11, 0x1, -R7 ;  /* 0x000000010b0bc824 */ /* 0x000fe200078e0a07 */
[----:B------:R-:W-:Y:S01]  /*52f0*/  ISETP.GT.U32.AND P1, PT, R7, R2, PT ;  /* 0x000000020700720c */ /* 0x000fe20003f24070 */
[----:B------:R-:W-:Y:S01]  /*5300*/  @!P0 IMAD.MOV R19, RZ, RZ, -R19 ;  /* 0x000000ffff138224 */ /* 0x000fe200078e0a13 */
[----:B------:R-:W-:Y:S01]  /*5310*/  IABS R13, R9 ;  /* 0x00000009000d7213 */ /* 0x000fe20000000000 */
[----:B------:R-:W-:Y:S01]  /*5320*/  @!P2 IMAD.MOV R16, RZ, RZ, -R16 ;  /* 0x000000ffff10a224 */ /* 0x000fe200078e0a10 */
[----:B------:R-:W-:Y:S01]  /*5330*/  ISETP.GE.AND P4, PT, R5, RZ, PT ;  /* 0x000000ff0500720c */ /* 0x000fe20003f86270 */
[----:B------:R-:W-:Y:S01]  /*5340*/  IMAD R15, R7, R18, R15 ;  /* 0x00000012070f7224 */ /* 0x000fe200078e020f */
[----:B------:R-:W-:Y:S01]  /*5350*/  STL [R1+0x74], R19 ;  /* 0x0000741301007387 */ /* 0x000fe20000100800 */
[----:B------:R-:W-:Y:S01]  /*5360*/  IMAD.HI.U32 R12, R6, R13, RZ ;  /* 0x0000000d060c7227 */ /* 0x000fe200078e00ff */
[----:B------:R-:W-:-:S02]  /*5370*/  ISETP.GE.AND P2, PT, R8, RZ, PT ;  /* 0x000000ff0800720c */ /* 0x000fc40003f46270 */
[----:B------:R-:W-:Y:S01]  /*5380*/  STL [R1+0x70], R16 ;  /* 0x0000701001007387 */ /* 0x000fe20000100800 */
[----:B------:R-:W-:Y:S01]  /*5390*/  IMAD.MOV R12, RZ, RZ, -R12 ;  /* 0x000000ffff0c7224 */ /* 0x000fe200078e0a0c */
[C---:B------:R-:W-:Y:S01]  /*53a0*/  ISETP.GT.U32.AND P0, PT, R7.reuse, R15, PT ;  /* 0x0000000f0700720c */ /* 0x040fe20003f04070 */
[----:B------:R-:W-:Y:S01]  /*53b0*/  @!P1 IMAD.IADD R2, R2, 0x1, -R7 ;  /* 0x0000000102029824 */ /* 0x000fe200078e0a07 */
[C---:B------:R-:W-:Y:S01]  /*53c0*/  ISETP.GT.U32.AND P1, PT, R7.reuse, R11, PT ;  /* 0x0000000b0700720c */ /* 0x040fe20003f24070 */
[C---:B------:R-:W-:Y:S02]  /*53d0*/  IMAD R13, R7.reuse, R12, R13 ;  /* 0x0000000c070d7224 */ /* 0x040fe400078e020d */
[----:B------:R-:W-:Y:S01]  /*53e0*/  @!P5 IMAD.MOV R14, RZ, RZ, -R14 ;  /* 0x000000ffff0ed224 */ /* 0x000fe200078e0a0e */
[----:B------:R-:W-:Y:S01]  /*53f0*/  ISETP.GT.U32.AND P6, PT, R7, R2, PT ;  /* 0x000000020700720c */ /* 0x000fe20003fc4070 */
[----:B------:R-:W-:-:S03]  /*5400*/  IMAD.HI.U32 R10, R6, R4, RZ ;  /* 0x00000004060a7227 */ /* 0x000fc600078e00ff */
[----:B------:R1:W-:Y:S01]  /*5410*/  STL [R1+0x6c], R14 ;  /* 0x00006c0e01007387 */ /* 0x0003e20000100800 */
[----:B------:R-:W-:Y:S02]  /*5420*/  IMAD.MOV R10, RZ, RZ, -R10 ;  /* 0x000000ffff0a7224 */ /* 0x000fe400078e0a0a */
[----:B------:R-:W-:Y:S02]  /*5430*/  VIADD R5, R22, 0x22 ;  /* 0x0000002216057836 */ /* 0x000fe40000000000 */
[--C-:B------:R-:W-:Y:S01]  /*5440*/  @!P1 IMAD.IADD R11, R11, 0x1, -R7.reuse ;  /* 0x000000010b0b9824 */ /* 0x100fe200078e0a07 */
[----:B------:R-:W-:Y:S01]  /*5450*/  ISETP.GE.AND P1, PT, R0, RZ, PT ;  /* 0x000000ff0000720c */ /* 0x000fe20003f26270 */
[----:B------:R-:W-:Y:S02]  /*5460*/  VIADD R0, R22, 0x21 ;  /* 0x0000002116007836 */ /* 0x000fe40000000000 */
[----:B------:R-:W-:Y:S01]  /*5470*/  @!P6 IMAD.IADD R2, R2, 0x1, -R7 ;  /* 0x000000010202e824 */ /* 0x000fe200078e0a07 */
[C---:B------:R-:W-:Y:S01]  /*5480*/  ISETP.GT.U32.AND P6, PT, R7.reuse, R13, PT ;  /* 0x0000000d0700720c */ /* 0x040fe20003fc4070 */
[----:B-1----:R-:W-:Y:S01]  /*5490*/  IMAD.MOV.U32 R14, RZ, RZ, R11 ;  /* 0x000000ffff0e7224 */ /* 0x002fe200078e000b */
[----:B------:R-:W-:Y:S01]  /*54a0*/  IABS R12, R0 ;  /* 0x00000000000c7213 */ /* 0x000fe20000000000 */
[----:B------:R-:W-:Y:S01]  /*54b0*/  IMAD R4, R7, R10, R4 ;  /* 0x0000000a07047224 */ /* 0x000fe200078e0204 */
[----:B------:R-:W-:Y:S01]  /*54c0*/  IABS R10, R5 ;  /* 0x00000005000a7213 */ /* 0x000fe20000000000 */
[----:B------:R-:W-:-:S02]  /*54d0*/  @!P3 IMAD.MOV R14, RZ, RZ, -R14 ;  /* 0x000000ffff0eb224 */ /* 0x000fc400078e0a0e */
[--C-:B------:R-:W-:Y:S01]  /*54e0*/  @!P0 IMAD.IADD R15, R15, 0x1, -R7.reuse ;  /* 0x000000010f0f8824 */ /* 0x100fe200078e0a07 */
[----:B------:R-:W-:Y:S01]  /*54f0*/  ISETP.GT.U32.AND P5, PT, R7, R4, PT ;  /* 0x000000040700720c */ /* 0x000fe20003fa4070 */
[----:B------:R-:W-:Y:S01]  /*5500*/  IMAD.HI.U32 R8, R6, R10, RZ ;  /* 0x0000000a06087227 */ /* 0x000fe200078e00ff */
[----:B------:R1:W-:Y:S01]  /*5510*/  STL [R1+0x64], R14 ;  /* 0x0000640e01007387 */ /* 0x0003e20000100800 */
[----:B------:R-:W-:Y:S02]  /*5520*/  ISETP.GE.AND P0, PT, R9, RZ, PT ;  /* 0x000000ff0900720c */ /* 0x000fe40003f06270 */
[----:B------:R-:W-:Y:S01]  /*5530*/  @!P6 IMAD.IADD R13, R13, 0x1, -R7 ;  /* 0x000000010d0de824 */ /* 0x000fe200078e0a07 */
[C---:B------:R-:W-:Y:S01]  /*5540*/  ISETP.GT.U32.AND P3, PT, R7.reuse, R15, PT ;  /* 0x0000000f0700720c */ /* 0x040fe20003f64070 */
[----:B------:R-:W-:Y:S02]  /*5550*/  IMAD.MOV R8, RZ, RZ, -R8 ;  /* 0x000000ffff087224 */ /* 0x000fe400078e0a08 */
[----:B------:R-:W-:Y:S01]  /*5560*/  VIADD R9, R22, 0x20 ;  /* 0x0000002016097836 */ /* 0x000fe20000000000 */
[C---:B------:R-:W-:Y:S01]  /*5570*/  ISETP.GT.U32.AND P6, PT, R7.reuse, R13, PT ;  /* 0x0000000d0700720c */ /* 0x040fe20003fc4070 */
[----:B------:R-:W-:-:S02]  /*5580*/  IMAD R10, R7, R8, R10 ;  /* 0x00000008070a7224 */ /* 0x000fc400078e020a */
[----:B-1----:R-:W-:Y:S01]  /*5590*/  IMAD.MOV.U32 R14, RZ, RZ, R2 ;  /* 0x000000ffff0e7224 */ /* 0x002fe200078e0002 */
[----:B------:R-:W-:Y:S01]  /*55a0*/  IABS R11, R9 ;  /* 0x00000009000b7213 */ /* 0x000fe20000000000 */
[----:B------:R-:W-:-:S04]  /*55b0*/  IMAD.HI.U32 R2, R6, R12, RZ ;  /* 0x0000000c06027227 */ /* 0x000fc800078e00ff */
[----:B------:R-:W-:Y:S02]  /*55c0*/  IMAD.MOV R2, RZ, RZ, -R2 ;  /* 0x000000ffff027224 */ /* 0x000fe400078e0a02 */
[--C-:B------:R-:W-:Y:S02]  /*55d0*/  @!P5 IMAD.IADD R4, R4, 0x1, -R7.reuse ;  /* 0x000000010404d824 */ /* 0x100fe400078e0a07 */
[----:B------:R-:W-:Y:S02]  /*55e0*/  IMAD R12, R7, R2, R12 ;  /* 0x00000002070c7224 */ /* 0x000fe400078e020c */
[--C-:B------:R-:W-:Y:S01]  /*55f0*/  @!P6 IMAD.IADD R13, R13, 0x1, -R7.reuse ;  /* 0x000000010d0de824 */ /* 0x100fe200078e0a07 */
[----:B------:R-:W-:Y:S01]  /*5600*/  ISETP.GT.U32.AND P5, PT, R7, R4, PT ;  /* 0x000000040700720c */ /* 0x000fe20003fa4070 */
[----:B------:R-:W-:Y:S01]  /*5610*/  @!P3 IMAD.IADD R15, R15, 0x1, -R7 ;  /* 0x000000010f0fb824 */ /* 0x000fe200078e0a07 */
[C---:B------:R-:W-:Y:S01]  /*5620*/  ISETP.GT.U32.AND P6, PT, R7.reuse, R12, PT ;  /* 0x0000000c0700720c */ /* 0x040fe20003fc4070 */
[----:B------:R-:W-:Y:S01]  /*5630*/  @!P4 IMAD.MOV R14, RZ, RZ, -R14 ;  /* 0x000000ffff0ec224 */ /* 0x000fe200078e0a0e */
[----:B------:R-:W-:Y:S01]  /*5640*/  ISETP.GT.U32.AND P3, PT, R7, R10, PT ;  /* 0x0000000a0700720c */ /* 0x000fe20003f64070 */
[----:B------:R-:W-:Y:S01]  /*5650*/  IMAD.MOV.U32 R16, RZ, RZ, R15 ;  /* 0x000000ffff107224 */ /* 0x000fe200078e000f */
[----:B------:R-:W-:Y:S01]  /*5660*/  ISETP.GE.AND P4, PT, R5, RZ, PT ;  /* 0x000000ff0500720c */ /* 0x000fe20003f86270 */
[----:B------:R-:W-:Y:S01]  /*5670*/  @!P0 IMAD.MOV R13, RZ, RZ, -R13 ;  /* 0x000000ffff0d8224 */ /* 0x000fe200078e0a0d */
[C---:B------:R-:W-:Y:S01]  /*5680*/  IADD3 R5, PT, PT, R22.reuse, 0x1f, RZ ;  /* 0x0000001f16057810 */ /* 0x040fe20007ffe0ff */
[----:B------:R1:W-:Y:S01]  /*5690*/  STL [R1+0x60], R14 ;  /* 0x0000600e01007387 */ /* 0x0003e20000100800 */
[----:B------:R-:W-:Y:S01]  /*56a0*/  @!P2 IMAD.MOV R16, RZ, RZ, -R16 ;  /* 0x000000ffff10a224 */ /* 0x000fe200078e0a10 */
[----:B------:R-:W-:Y:S01]  /*56b0*/  ISETP.GE.AND P2, PT, R9, RZ, PT ;  /* 0x000000ff0900720c */ /* 0x000fe20003f46270 */
[----:B------:R-:W-:Y:S01]  /*56c0*/  VIADD R8, R22, 0x1e ;  /* 0x0000001e16087836 */ /* 0x000fe20000000000 */
[----:B------:R-:W-:Y:S01]  /*56d0*/  IABS R2, R5 ;  /* 0x0000000500027213 */ /* 0x000fe20000000000 */
[--C-:B------:R-:W-:Y:S01]  /*56e0*/  @!P5 IMAD.IADD R4, R4, 0x1, -R7.reuse ;  /* 0x000000010404d824 */ /* 0x100fe200078e0a07 */
[----:B------:R-:W-:Y:S01]  /*56f0*/  ISETP.GE.AND P0, PT, R5, RZ, PT ;  /* 0x000000ff0500720c */ /* 0x000fe20003f06270 */
[----:B------:R-:W-:Y:S01]  /*5700*/  @!P6 IMAD.IADD R12, R12, 0x1, -R7 ;  /* 0x000000010c0ce824 */ /* 0x000fe200078e0a07 */
[----:B------:R-:W-:Y:S01]  /*5710*/  ISETP.GE.AND P5, PT, R0, RZ, PT ;  /* 0x000000ff0000720c */ /* 0x000fe20003fa6270 */
[C---:B------:R-:W-:Y:S01]  /*5720*/  IMAD.HI.U32 R9, R6.reuse, R2, RZ ;  /* 0x0000000206097227 */ /* 0x040fe200078e00ff */
[----:B------:R-:W-:Y:S01]  /*5730*/  IABS R0, R8 ;  /* 0x0000000800007213 */ /* 0x000fe20000000000 */
[----:B------:R-:W-:Y:S01]  /*5740*/  STL [R1+0x5c], R16 ;  /* 0x00005c1001007387 */ /* 0x000fe20000100800 */
[----:B------:R-:W-:Y:S01]  /*5750*/  ISETP.GT.U32.AND P6, PT, R7, R12, PT ;  /* 0x0000000c0700720c */ /* 0x000fe20003fc4070 */
[----:B-1----:R-:W-:-:S04]  /*5760*/  IMAD.HI.U32 R14, R6, R11, RZ ;  /* 0x0000000b060e7227 */ /* 0x002fc800078e00ff */
[----:B------:R-:W-:Y:S02]  /*5770*/  IMAD.MOV R14, RZ, RZ, -R14 ;  /* 0x000000ffff0e7224 */ /* 0x000fe400078e0a0e */
[----:B------:R-:W-:Y:S02]  /*5780*/  @!P3 IMAD.IADD R10, R10, 0x1, -R7 ;  /* 0x000000010a0ab824 */ /* 0x000fe400078e0a07 */
[C---:B------:R-:W-:Y:S02]  /*5790*/  IMAD R11, R7.reuse, R14, R11 ;  /* 0x0000000e070b7224 */ /* 0x040fe400078e020b */
[----:B------:R-:W-:Y:S01]  /*57a0*/  IMAD.MOV.U32 R15, RZ, RZ, R4 ;  /* 0x000000ffff0f7224 */ /* 0x000fe200078e0004 */
[C---:B------:R-:W-:Y:S01]  /*57b0*/  ISETP.GT.U32.AND P3, PT, R7.reuse, R10, PT ;  /* 0x0000000a0700720c */ /* 0x040fe20003f64070 */
[----:B------:R-:W-:Y:S02]  /*57c0*/  IMAD.MOV R5, RZ, RZ, -R9 ;  /* 0x000000ffff057224 */ /* 0x000fe400078e0a09 */
[----:B------:R-:W-:Y:S01]  /*57d0*/  @!P1 IMAD.MOV R15, RZ, RZ, -R15 ;  /* 0x000000ffff0f9224 */ /* 0x000fe200078e0a0f */
[C---:B------:R-:W-:Y:S01]  /*57e0*/  ISETP.GT.U32.AND P1, PT, R7.reuse, R11, PT ;  /* 0x0000000b0700720c */ /* 0x040fe20003f24070 */
[----:B------:R-:W-:-:S02]  /*57f0*/  IMAD R2, R7, R5, R2 ;  /* 0x0000000507027224 */ /* 0x000fc400078e0202 */
[--C-:B------:R-:W-:Y:S01]  /*5800*/  @!P6 IMAD.IADD R12, R12, 0x1, -R7.reuse ;  /* 0x000000010c0ce824 */ /* 0x100fe200078e0a07 */
[----:B------:R-:W-:Y:S01]  /*5810*/  STL [R1+0x58], R15 ;  /* 0x0000580f01007387 */ /* 0x000fe20000100800 */
[----:B------:R-:W-:Y:S01]  /*5820*/  IMAD.HI.U32 R4, R6, R0, RZ ;  /* 0x0000000006047227 */ /* 0x000fe200078e00ff */
[----:B------:R-:W-:Y:S02]  /*5830*/  ISETP.GT.U32.AND P6, PT, R7, R2, PT ;  /* 0x000000020700720c */ /* 0x000fe40003fc4070 */
[----:B------:R1:W-:Y:S01]  /*5840*/  STL [R1+0x54], R13 ;  /* 0x0000540d01007387 */ /* 0x0003e20000100800 */
[----:B------:R-:W-:Y:S02]  /*5850*/  IMAD.MOV R4, RZ, RZ, -R4 ;  /* 0x000000ffff047224 */ /* 0x000fe400078e0a04 */
[--C-:B------:R-:W-:Y:S01]  /*5860*/  @!P3 IMAD.IADD R10, R10, 0x1, -R7.reuse ;  /* 0x000000010a0ab824 */ /* 0x100fe200078e0a07 */
[----:B------:R-:W-:Y:S01]  /*5870*/  ISETP.GE.AND P3, PT, R8, RZ, PT ;  /* 0x000000ff0800720c */ /* 0x000fe20003f66270 */
[----:B------:R-:W-:-:S02]  /*5880*/  @!P1 IMAD.IADD R11, R11, 0x1, -R7 ;  /* 0x000000010b0b9824 */ /* 0x000fc400078e0a07 */
[C---:B------:R-:W-:Y:S02]  /*5890*/  IMAD R0, R7.reuse, R4, R0 ;  /* 0x0000000407007224 */ /* 0x040fe400078e0200 */
[----:B------:R-:W-:Y:S01]  /*58a0*/  IMAD.MOV.U32 R14, RZ, RZ, R10 ;  /* 0x000000ffff0e7224 */ /* 0x000fe200078e000a */
[C---:B------:R-:W-:Y:S01]  /*58b0*/  ISETP.GT.U32.AND P1, PT, R7.reuse, R11, PT ;  /* 0x0000000b0700720c */ /* 0x040fe20003f24070 */
[----:B------:R-:W-:Y:S02]  /*58c0*/  VIADD R5, R22, 0x1c ;  /* 0x0000001c16057836 */ /* 0x000fe40000000000 */
[----:B------:R-:W-:Y:S02]  /*58d0*/  @!P6 IMAD.IADD R2, R2, 0x1, -R7 ;  /* 0x000000010202e824 */ /* 0x000fe400078e0a07 */
[----:B------:R-:W-:Y:S01]  /*58e0*/  @!P4 IMAD.MOV R14, RZ, RZ, -R14 ;  /* 0x000000ffff0ec224 */ /* 0x000fe200078e0a0e */
[C---:B------:R-:W-:Y:S01]  /*58f0*/  ISETP.GT.U32.AND P4, PT, R7.reuse, R0, PT ;  /* 0x000000000700720c */ /* 0x040fe20003f84070 */
[C---:B------:R-:W-:Y:S01]  /*5900*/  VIADD R8, R22.reuse, 0x1d ;  /* 0x0000001d16087836 */ /* 0x040fe20000000000 */
[----:B------:R-:W-:Y:S01]  /*5910*/  IABS R9, R5 ;  /* 0x0000000500097213 */ /* 0x000fe20000000000 */
[----:B-1----:R-:W-:Y:S01]  /*5920*/  IMAD.MOV.U32 R13, RZ, RZ, R12 ;  /* 0x000000ffff0d7224 */ /* 0x002fe200078e000c */
[----:B------:R-:W-:Y:S01]  /*5930*/  ISETP.GT.U32.AND P6, PT, R7, R2, PT ;  /* 0x000000020700720c */ /* 0x000fe20003fc4070 */
[----:B------:R-:W-:Y:S01]  /*5940*/  VIADD R4, R22, 0x1b ;  /* 0x0000001b16047836 */ /* 0x000fe20000000000 */
[----:B------:R-:W-:Y:S01]  /*5950*/  IABS R15, R8 ;  /* 0x00000008000f7213 */ /* 0x000fe20000000000 */
[----:B------:R-:W-:Y:S01]  /*5960*/  @!P5 IMAD.MOV R13, RZ, RZ, -R13 ;  /* 0x000000ffff0dd224 */ /* 0x000fe200078e0a0d */
[----:B------:R-:W-:Y:S01]  /*5970*/  ISETP.GE.AND P5, PT, R8, RZ, PT ;  /* 0x000000ff0800720c */ /* 0x000fe20003fa6270 */
[----:B------:R-:W-:Y:S01]  /*5980*/  IMAD.MOV.U32 R8, RZ, RZ, R9 ;  /* 0x000000ffff087224 */ /* 0x000fe200078e0009 */
[----:B------:R-:W-:Y:S01]  /*5990*/  STL [R1+0x50], R14 ;  /* 0x0000500e01007387 */ /* 0x000fe20000100800 */
[----:B------:R-:W-:Y:S01]  /*59a0*/  @!P1 IMAD.IADD R11, R11, 0x1, -R7 ;  /* 0x000000010b0b9824 */ /* 0x000fe200078e0a07 */
[----:B------:R-:W-:Y:S01]  /*59b0*/  ISETP.GE.AND P1, PT, R5, RZ, PT ;  /* 0x000000ff0500720c */ /* 0x000fe20003f26270 */
[----:B------:R-:W-:Y:S01]  /*59c0*/  IMAD.HI.U32 R5, R6, R8, RZ ;  /* 0x0000000806057227 */ /* 0x000fe200078e00ff */
[----:B------:R-:W-:Y:S01]  /*59d0*/  @!P4 IADD3 R0, PT, PT, R0, -R7, RZ ;  /* 0x800000070000c210 */ /* 0x000fe20007ffe0ff */
[----:B------:R1:W-:Y:S01]  /*59e0*/  STL [R1+0x4c], R13 ;  /* 0x00004c0d01007387 */ /* 0x0003e20000100800 */
[----:B------:R-:W-:Y:S01]  /*59f0*/  IABS R10, R4 ;  /* 0x00000004000a7213 */ /* 0x000fe20000000000 */
[----:B------:R-:W-:Y:S01]  /*5a00*/  IMAD.HI.U32 R12, R6, R15, RZ ;  /* 0x0000000f060c7227 */ /* 0x000fe200078e00ff */
[----:B------:R-:W-:-:S03]  /*5a10*/  ISETP.GT.U32.AND P4, PT, R7, R0, PT ;  /* 0x000000000700720c */ /* 0x000fc60003f84070 */
[----:B------:R-:W-:Y:S02]  /*5a20*/  IMAD.MOV R5, RZ, RZ, -R5 ;  /* 0x000000ffff057224 */ /* 0x000fe400078e0a05 */
[----:B------:R-:W-:Y:S02]  /*5a30*/  @!P6 IMAD.IADD R2, R2, 0x1, -R7 ;  /* 0x000000010202e824 */ /* 0x000fe400078e0a07 */
[----:B------:R-:W-:Y:S02]  /*5a40*/  IMAD.MOV R12, RZ, RZ, -R12 ;  /* 0x000000ffff0c7224 */ /* 0x000fe400078e0a0c */
[----:B-1----:R-:W-:Y:S02]  /*5a50*/  IMAD.MOV.U32 R13, RZ, RZ, R11 ;  /* 0x000000ffff0d7224 */ /* 0x002fe400078e000b */
[----:B------:R-:W-:Y:S02]  /*5a60*/  IMAD R8, R7, R5, R8 ;  /* 0x0000000507087224 */ /* 0x000fe400078e0208 */
[----:B------:R-:W-:-:S02]  /*5a70*/  IMAD.MOV.U32 R11, RZ, RZ, R2 ;  /* 0x000000ffff0b7224 */ /* 0x000fc400078e0002 */
[C---:B------:R-:W-:Y:S02]  /*5a80*/  IMAD R15, R7.reuse, R12, R15 ;  /* 0x0000000c070f7224 */ /* 0x040fe400078e020f */
[----:B------:R-:W-:Y:S01]  /*5a90*/  @!P0 IMAD.MOV R11, RZ, RZ, -R11 ;  /* 0x000000ffff0b8224 */ /* 0x000fe200078e0a0b */
[C---:B------:R-:W-:Y:S01]  /*5aa0*/  ISETP.GT.U32.AND P0, PT, R7.reuse, R8, PT ;  /* 0x000000080700720c */ /* 0x040fe20003f04070 */
[----:B------:R-:W-:Y:S01]  /*5ab0*/  IMAD.HI.U32 R9, R6, R10, RZ ;  /* 0x0000000a06097227 */ /* 0x000fe200078e00ff */
[----:B------:R-:W-:-:S03]  /*5ac0*/  ISETP.GT.U32.AND P6, PT, R7, R15, PT ;  /* 0x0000000f0700720c */ /* 0x000fc60003fc4070 */
[----:B------:R-:W-:Y:S02]  /*5ad0*/  IMAD.MOV R9, RZ, RZ, -R9 ;  /* 0x000000ffff097224 */ /* 0x000fe400078e0a09 */
[----:B------:R-:W-:Y:S02]  /*5ae0*/  @!P4 IMAD.IADD R0, R0, 0x1, -R7 ;  /* 0x000000010000c824 */ /* 0x000fe400078e0a07 */
[----:B------:R-:W-:Y:S02]  /*5af0*/  VIADD R14, R22, 0x1a ;  /* 0x0000001a160e7836 */ /* 0x000fe40000000000 */
[C---:B------:R-:W-:Y:S02]  /*5b00*/  IMAD R10, R7.reuse, R9, R10 ;  /* 0x00000009070a7224 */ /* 0x040fe400078e020a */
[----:B------:R-:W-:Y:S01]  /*5b10*/  IMAD.MOV.U32 R16, RZ, RZ, R0 ;  /* 0x000000ffff107224 */ /* 0x000fe200078e0000 */
[----:B------:R-:W-:Y:S01]  /*5b20*/  ISETP.GE.AND P4, PT, R14, RZ, PT ;  /* 0x000000ff0e00720c */ /* 0x000fe20003f86270 */
[----:B------:R-:W-:Y:S01]  /*5b30*/  @!P2 IMAD.MOV R13, RZ, RZ, -R13 ;  /* 0x000000ffff0da224 */ /* 0x000fe200078e0a0d */
[----:B------:R-:W-:Y:S01]  /*5b40*/  IABS R14, R14 ;  /* 0x0000000e000e7213 */ /* 0x000fe20000000000 */
[--C-:B------:R-:W-:Y:S01]  /*5b50*/  @!P0 IMAD.IADD R8, R8, 0x1, -R7.reuse ;  /* 0x0000000108088824 */ /* 0x100fe200078e0a07 */
[----:B------:R-:W-:Y:S01]  /*5b60*/  ISETP.GE.AND P2, PT, R4, RZ, PT ;  /* 0x000000ff0400720c */ /* 0x000fe20003f46270 */
[----:B------:R-:W-:Y:S01]  /*5b70*/  @!P3 IMAD.MOV R16, RZ, RZ, -R16 ;  /* 0x000000ffff10b224 */ /* 0x000fe200078e0a10 */
[----:B------:R-:W-:Y:S01]  /*5b80*/  ISETP.GT.U32.AND P3, PT, R7, R10, PT ;  /* 0x0000000a0700720c */ /* 0x000fe20003f64070 */
[----:B------:R-:W-:Y:S01]  /*5b90*/  @!P6 IMAD.IADD R15, R15, 0x1, -R7 ;  /* 0x000000010f0fe824 */ /* 0x000fe200078e0a07 */
[----:B------:R1:W-:Y:S01]  /*5ba0*/  STL [R1+0x48], R13 ;  /* 0x0000480d01007387 */ /* 0x0003e20000100800 */
[----:B------:R-:W-:Y:S01]  /*5bb0*/  ISETP.GT.U32.AND P0, PT, R7, R8, PT ;  /* 0x000000080700720c */ /* 0x000fe20003f04070 */
[----:B------:R-:W-:-:S02]  /*5bc0*/  VIADD R4, R22, 0x19 ;  /* 0x0000001916047836 */ /* 0x000fc40000000000 */
[----:B------:R-:W-:Y:S01]  /*5bd0*/  ISETP.GT.U32.AND P6, PT, R7, R15, PT ;  /* 0x0000000f0700720c */ /* 0x000fe20003fc4070 */
[----:B------:R3:W-:Y:S01]  /*5be0*/  STL [R1+0x44], R11 ;  /* 0x0000440b01007387 */ /* 0x0007e20000100800 */
[----:B------:R-:W-:Y:S01]  /*5bf0*/  VIADD R2, R22, 0x18 ;  /* 0x0000001816027836 */ /* 0x000fe20000000000 */
[----:B------:R-:W-:Y:S02]  /*5c00*/  IABS R12, R4 ;  /* 0x00000004000c7213 */ /* 0x000fe40000000000 */
[----:B------:R0:W-:Y:S01]  /*5c10*/  STL [R1+0x3c], R16 ;  /* 0x00003c1001007387 */ /* 0x0001e20000100800 */
[----:B-1----:R-:W-:Y:S01]  /*5c20*/  IMAD.HI.U32 R13, R6, R14, RZ ;  /* 0x0000000e060d7227 */ /* 0x002fe200078e00ff */
[----:B------:R-:W-:-:S03]  /*5c30*/  IABS R9, R2 ;  /* 0x0000000200097213 */ /* 0x000fc60000000000 */
[----:B------:R-:W-:Y:S02]  /*5c40*/  IMAD.MOV R13, RZ, RZ, -R13 ;  /* 0x000000ffff0d7224 */ /* 0x000fe400078e0a0d */
[----:B---3--:R-:W-:Y:S02]  /*5c50*/  VIADD R11, R22, 0x17 ;  /* 0x00000017160b7836 */ /* 0x008fe40000000000 */
[C---:B------:R-:W-:Y:S02]  /*5c60*/  IMAD R14, R7.reuse, R13, R14 ;  /* 0x0000000d070e7224 */ /* 0x040fe400078e020e */
[--C-:B------:R-:W-:Y:S01]  /*5c70*/  @!P3 IMAD.IADD R10, R10, 0x1, -R7.reuse ;  /* 0x000000010a0ab824 */ /* 0x100fe200078e0a07 */
[----:B------:R-:W-:Y:S01]  /*5c80*/  IABS R5, R11 ;  /* 0x0000000b00057213 */ /* 0x000fe20000000000 */
[----:B------:R-:W-:Y:S01]  /*5c90*/  @!P0 IMAD.IADD R8, R8, 0x1, -R7 ;  /* 0x0000000108088824 */ /* 0x000fe200078e0a07 */
[C---:B------:R-:W-:Y:S01]  /*5ca0*/  ISETP.GT.U32.AND P0, PT, R7.reuse, R14, PT ;  /* 0x0000000e0700720c */ /* 0x040fe20003f04070 */
[----:B------:R-:W-:Y:S01]  /*5cb0*/  IMAD.HI.U32 R0, R6, R12, RZ ;  /* 0x0000000c06007227 */ /* 0x000fe200078e00ff */
[----:B------:R-:W-:-:S02]  /*5cc0*/  ISETP.GT.U32.AND P3, PT, R7, R10, PT ;  /* 0x0000000a0700720c */ /* 0x000fc40003f64070 */
[----:B0-----:R-:W-:Y:S01]  /*5cd0*/  MOV R16, R8 ;  /* 0x0000000800107202 */ /* 0x001fe20000000f00 */
[----:B------:R-:W-:Y:S01]  /*5ce0*/  @!P6 IMAD.IADD R15, R15, 0x1, -R7 ;  /* 0x000000010f0fe824 */ /* 0x000fe200078e0a07 */
[----:B------:R-:W-:Y:S01]  /*5cf0*/  ISETP.GE.AND P6, PT, R4, RZ, PT ;  /* 0x000000ff0400720c */ /* 0x000fe20003fc6270 */
[----:B------:R-:W-:Y:S02]  /*5d00*/  IMAD.MOV R0, RZ, RZ, -R0 ;  /* 0x000000ffff007224 */ /* 0x000fe400078e0a00 */
[----:B------:R-:W-:Y:S02]  /*5d10*/  IMAD.MOV.U32 R4, RZ, RZ, R5 ;  /* 0x000000ffff047224 */ /* 0x000fe400078e0005 */
[----:B------:R-:W-:Y:S02]  /*5d20*/  IMAD.MOV.U32 R17, RZ, RZ, R15 ;  /* 0x000000ffff117224 */ /* 0x000fe400078e000f */
[----:B------:R-:W-:Y:S02]  /*5d30*/  IMAD R12, R7, R0, R12 ;  /* 0x00000000070c7224 */ /* 0x000fe400078e020c */
[----:B------:R-:W-:-:S04]  /*5d40*/  IMAD.HI.U32 R0, R6, R4, RZ ;  /* 0x0000000406007227 */ /* 0x000fc800078e00ff */
[----:B------:R-:W-:Y:S01]  /*5d50*/  @!P5 IMAD.MOV R17, RZ, RZ, -R17 ;  /* 0x000000ffff11d224 */ /* 0x000fe200078e0a11 */
[C---:B------:R-:W-:Y:S01]  /*5d60*/  ISETP.GT.U32.AND P5, PT, R7.reuse, R12, PT ;  /* 0x0000000c0700720c */ /* 0x040fe20003fa4070 */
[----:B------:R-:W-:Y:S01]  /*5d70*/  @!P1 IMAD.MOV R16, RZ, RZ, -R16 ;  /* 0x000000ffff109224 */ /* 0x000fe200078e0a10 */
[----:B------:R-:W-:Y:S01]  /*5d80*/  ISETP.GE.AND P1, PT, R2, RZ, PT ;  /* 0x000000ff0200720c */ /* 0x000fe20003f26270 */
[----:B------:R-:W-:Y:S01]  /*5d90*/  IMAD.MOV R0, RZ, RZ, -R0 ;  /* 0x000000ffff007224 */ /* 0x000fe200078e0a00 */
[----:B------:R-:W-:Y:S01]  /*5da0*/  STL [R1+0x38], R17 ;  /* 0x0000381101007387 */ /* 0x000fe20000100800 */
[--C-:B------:R-:W-:Y:S02]  /*5db0*/  @!P0 IMAD.IADD R14, R14, 0x1, -R7.reuse ;  /* 0x000000010e0e8824 */ /* 0x100fe400078e0a07 */
[----:B------:R-:W-:Y:S01]  /*5dc0*/  @!P3 IMAD.IADD R10, R10, 0x1, -R7 ;  /* 0x000000010a0ab824 */ /* 0x000fe200078e0a07 */
[----:B------:R0:W-:Y:S01]  /*5dd0*/  STL [R1+0x34], R16 ;  /* 0x0000341001007387 */ /* 0x0001e20000100800 */
[----:B------:R-:W-:Y:S01]  /*5de0*/  IMAD.HI.U32 R5, R6, R9, RZ ;  /* 0x0000000906057227 */ /* 0x000fe200078e00ff */
[----:B------:R-:W-:-:S03]  /*5df0*/  ISETP.GT.U32.AND P0, PT, R7, R14, PT ;  /* 0x0000000e0700720c */ /* 0x000fc60003f04070 */
[C---:B------:R-:W-:Y:S02]  /*5e00*/  IMAD R4, R7.reuse, R0, R4 ;  /* 0x0000000007047224 */ /* 0x040fe400078e0204 */
[----:B------:R-:W-:Y:S02]  /*5e10*/  IMAD.MOV R5, RZ, RZ, -R5 ;  /* 0x000000ffff057224 */ /* 0x000fe400078e0a05 */
[C---:B------:R-:W-:Y:S02]  /*5e20*/  VIADD R13, R22.reuse, 0x16 ;  /* 0x00000016160d7836 */ /* 0x040fe40000000000 */
[----:B0-----:R-:W-:Y:S02]  /*5e30*/  IMAD.MOV.U32 R16, RZ, RZ, R10 ;  /* 0x000000ffff107224 */ /* 0x001fe400078e000a */
[C---:B------:R-:W-:Y:S01]  /*5e40*/  IMAD R9, R7.reuse, R5, R9 ;  /* 0x0000000507097224 */ /* 0x040fe200078e0209 */
[----:B------:R-:W-:Y:S01]  /*5e50*/  IABS R8, R13 ;  /* 0x0000000d00087213 */ /* 0x000fe20000000000 */
[----:B------:R-:W-:Y:S01]  /*5e60*/  @!P2 IMAD.MOV R16, RZ, RZ, -R16 ;  /* 0x000000ffff10a224 */ /* 0x000fe200078e0a10 */
[C---:B------:R-:W-:Y:S01]  /*5e70*/  ISETP.GT.U32.AND P2, PT, R7.reuse, R4, PT ;  /* 0x000000040700720c */ /* 0x040fe20003f44070 */
[----:B------:R-:W-:Y:S01]  /*5e80*/  VIADD R0, R22, 0x15 ;  /* 0x0000001516007836 */ /* 0x000fe20000000000 */
[C---:B------:R-:W-:Y:S01]  /*5e90*/  ISETP.GT.U32.AND P3, PT, R7.reuse, R9, PT ;  /* 0x000000090700720c */ /* 0x040fe20003f64070 */
[--C-:B------:R-:W-:Y:S01]  /*5ea0*/  @!P5 IMAD.IADD R12, R12, 0x1, -R7.reuse ;  /* 0x000000010c0cd824 */ /* 0x100fe200078e0a07 */
[----:B------:R0:W-:Y:S01]  /*5eb0*/  STL [R1+0x30], R16 ;  /* 0x0000301001007387 */ /* 0x0001e20000100800 */
[----:B------:R-:W-:Y:S01]  /*5ec0*/  @!P0 IMAD.IADD R14, R14, 0x1, -R7 ;  /* 0x000000010e0e8824 */ /* 0x000fe200078e0a07 */
[----:B------:R-:W-:Y:S01]  /*5ed0*/  IABS R5, R0 ;  /* 0x0000000000057213 */ /* 0x000fe20000000000 */
[----:B------:R-:W-:Y:S01]  /*5ee0*/  IMAD.HI.U32 R15, R6, R8, RZ ;  /* 0x00000008060f7227 */ /* 0x000fe200078e00ff */
[----:B------:R-:W-:-:S02]  /*5ef0*/  ISETP.GT.U32.AND P5, PT, R7, R12, PT ;  /* 0x0000000c0700720c */ /* 0x000fc40003fa4070 */
[----:B------:R-:W-:Y:S01]  /*5f00*/  ISETP.GE.AND P0, PT, R11, RZ, PT ;  /* 0x000000ff0b00720c */ /* 0x000fe20003f06270 */
[----:B------:R-:W-:-:S04]  /*5f10*/  IMAD.HI.U32 R11, R6, R5, RZ ;  /* 0x00000005060b7227 */ /* 0x000fc800078e00ff */
[----:B0-----:R-:W-:Y:S02]  /*5f20*/  IMAD.MOV.U32 R16, RZ, RZ, R14 ;  /* 0x000000ffff107224 */ /* 0x001fe400078e000e */
[--C-:B------:R-:W-:Y:S01]  /*5f30*/  @!P2 IMAD.IADD R4, R4, 0x1, -R7.reuse ;  /* 0x000000010404a824 */ /* 0x100fe200078e0a07 */
[----:B------:R-:W-:Y:S01]  /*5f40*/  ISETP.GE.AND P2, PT, R13, RZ, PT ;  /* 0x000000ff0d00720c */ /* 0x000fe20003f46270 */
[----:B------:R-:W-:Y:S02]  /*5f50*/  @!P4 IMAD.MOV R16, RZ, RZ, -R16 ;  /* 0x000000ffff10c224 */ /* 0x000fe400078e0a10 */
[----:B------:R-:W-:Y:S01]  /*5f60*/  @!P3 IMAD.IADD R9, R9, 0x1, -R7 ;  /* 0x000000010909b824 */ /* 0x000fe200078e0a07 */
[C---:B------:R-:W-:Y:S01]  /*5f70*/  ISETP.GT.U32.AND P4, PT, R7.reuse, R4, PT ;  /* 0x000000040700720c */ /* 0x040fe20003f84070 */
[----:B------:R-:W-:Y:S01]  /*5f80*/  IMAD.MOV R15, RZ, RZ, -R15 ;  /* 0x000000ffff0f7224 */ /* 0x000fe200078e0a0f */
[----:B------:R-:W-:Y:S01]  /*5f90*/  STL [R1+0x2c], R16 ;  /* 0x00002c1001007387 */ /* 0x000fe20000100800 */
[----:B------:R-:W-:Y:S01]  /*5fa0*/  VIADD R2, R22, 0x14 ;  /* 0x0000001416027836 */ /* 0x000fe20000000000 */
[----:B------:R-:W-:Y:S01]  /*5fb0*/  ISETP.GT.U32.AND P3, PT, R7, R9, PT ;  /* 0x000000090700720c */ /* 0x000fe20003f64070 */
[----:B------:R-:W-:-:S02]  /*5fc0*/  IMAD.MOV R11, RZ, RZ, -R11 ;  /* 0x000000ffff0b7224 */ /* 0x000fc400078e0a0b */
[C---:B------:R-:W-:Y:S01]  /*5fd0*/  IMAD R8, R7.reuse, R15, R8 ;  /* 0x0000000f07087224 */ /* 0x040fe200078e0208 */
[----:B------:R-:W-:Y:S01]  /*5fe0*/  IABS R10, R2 ;  /* 0x00000002000a7213 */ /* 0x000fe20000000000 */
[----:B------:R-:W-:Y:S02]  /*5ff0*/  @!P5 IMAD.IADD R12, R12, 0x1, -R7 ;  /* 0x000000010c0cd824 */ /* 0x000fe400078e0a07 */
[C---:B------:R-:W-:Y:S01]  /*6000*/  IMAD R5, R7.reuse, R11, R5 ;  /* 0x0000000b07057224 */ /* 0x040fe200078e0205 */
[C---:B------:R-:W-:Y:S01]  /*6010*/  ISETP.GT.U32.AND P5, PT, R7.reuse, R8, PT ;  /* 0x000000080700720c */ /* 0x040fe20003fa4070 */
[----:B------:R-:W-:Y:S02]  /*6020*/  IMAD.MOV.U32 R14, RZ, RZ, R12 ;  /* 0x000000ffff0e7224 */ /* 0x000fe400078e000c */
[----:B------:R-:W-:Y:S01]  /*6030*/  @!P4 IMAD.IADD R4, R4, 0x1, -R7 ;  /* 0x000000010404c824 */ /* 0x000fe200078e0a07 */
[----:B------:R-:W-:Y:S01]  /*6040*/  ISETP.GT.U32.AND P4, PT, R7, R5, PT ;  /* 0x000000050700720c */ /* 0x000fe20003f84070 */
[----:B------:R-:W-:-:S03]  /*6050*/  IMAD.HI.U32 R12, R6, R10, RZ ;  /* 0x0000000a060c7227 */ /* 0x000fc600078e00ff */
[----:B------:R-:W-:Y:S01]  /*6060*/  MOV R13, R4 ;  /* 0x00000004000d7202 */ /* 0x000fe20000000f00 */
[----:B------:R-:W-:Y:S01]  /*6070*/  @!P6 IMAD.MOV R14, RZ, RZ, -R14 ;  /* 0x000000ffff0ee224 */ /* 0x000fe200078e0a0e */
[----:B------:R-:W-:Y:S01]  /*6080*/  ISETP.GE.AND P6, PT, R0, RZ, PT ;  /* 0x000000ff0000720c */ /* 0x000fe20003fc6270 */
[----:B------:R-:W-:Y:S02]  /*6090*/  IMAD.MOV R12, RZ, RZ, -R12 ;  /* 0x000000ffff0c7224 */ /* 0x000fe400078e0a0c */
[----:B------:R-:W-:Y:S01]  /*60a0*/  @!P3 IMAD.IADD R9, R9, 0x1, -R7 ;  /* 0x000000010909b824 */ /* 0x000fe200078e0a07 */
[----:B------:R0:W-:Y:S01]  /*60b0*/  STL [R1+0x28], R14 ;  /* 0x0000280e01007387 */ /* 0x0001e20000100800 */
[----:B------:R-:W-:Y:S01]  /*60c0*/  ISETP.GE.AND P3, PT, R2, RZ, PT ;  /* 0x000000ff0200720c */ /* 0x000fe20003f66270 */
[----:B------:R-:W-:Y:S02]  /*60d0*/  IMAD R10, R7, R12, R10 ;  /* 0x0000000c070a7224 */ /* 0x000fe400078e020a */
[----:B------:R-:W-:-:S02]  /*60e0*/  VIADD R2, R22, 0x13 ;  /* 0x0000001316027836 */ /* 0x000fc40000000000 */
[--C-:B------:R-:W-:Y:S02]  /*60f0*/  @!P5 IMAD.IADD R8, R8, 0x1, -R7.reuse ;  /* 0x000000010808d824 */ /* 0x100fe400078e0a07 */
[----:B------:R-:W-:Y:S01]  /*6100*/  @!P4 IMAD.IADD R5, R5, 0x1, -R7 ;  /* 0x000000010505c824 */ /* 0x000fe200078e0a07 */
[----:B------:R-:W-:Y:S01]  /*6110*/  IABS R29, R2 ;  /* 0x00000002001d7213 */ /* 0x000fe20000000000 */
[----:B0-----:R-:W-:Y:S01]  /*6120*/  IMAD.MOV.U32 R14, RZ, RZ, R9 ;  /* 0x000000ffff0e7224 */ /* 0x001fe200078e0009 */
[C---:B------:R-:W-:Y:S01]  /*6130*/  ISETP.GT.U32.AND P5, PT, R7.reuse, R8, PT ;  /* 0x000000080700720c */ /* 0x040fe20003fa4070 */
[----:B------:R-:W-:Y:S01]  /*6140*/  @!P0 IMAD.MOV R13, RZ, RZ, -R13 ;  /* 0x000000ffff0d8224 */ /* 0x000fe200078e0a0d */
[C---:B------:R-:W-:Y:S01]  /*6150*/  ISETP.GT.U32.AND P4, PT, R7.reuse, R5, PT ;  /* 0x000000050700720c */ /* 0x040fe20003f84070 */
[----:B------:R-:W-:Y:S01]  /*6160*/  @!P1 IMAD.MOV R14, RZ, RZ, -R14 ;  /* 0x000000ffff0e9224 */ /* 0x000fe200078e0a0e */
[----:B------:R-:W-:Y:S01]  /*6170*/  ISETP.GT.U32.AND P1, PT, R7, R10, PT ;  /* 0x0000000a0700720c */ /* 0x000fe20003f24070 */
[----:B------:R-:W-:Y:S01]  /*6180*/  IMAD.HI.U32 R4, R6, R29, RZ ;  /* 0x0000001d06047227 */ /* 0x000fe200078e00ff */
[----:B------:R-:W-:-:S02]  /*6190*/  ISETP.GE.AND P0, PT, R2, RZ, PT ;  /* 0x000000ff0200720c */ /* 0x000fc40003f06270 */
[----:B------:R0:W-:Y:S01]  /*61a0*/  STL [R1+0x24], R14 ;  /* 0x0000240e01007387 */ /* 0x0001e20000100800 */
[C---:B------:R-:W-:Y:S02]  /*61b0*/  VIADD R0, R22.reuse, 0x12 ;  /* 0x0000001216007836 */ /* 0x040fe40000000000 */
[----:B------:R-:W-:Y:S01]  /*61c0*/  VIADD R2, R22, 0x11 ;  /* 0x0000001116027836 */ /* 0x000fe20000000000 */
[----:B------:R-:W-:Y:S01]  /*61d0*/  STL [R1+0x20], R13 ;  /* 0x0000200d01007387 */ /* 0x000fe20000100800 */
[----:B------:R-:W-:Y:S01]  /*61e0*/  IMAD.MOV R4, RZ, RZ, -R4 ;  /* 0x000000ffff047224 */ /* 0x000fe200078e0a04 */
[----:B------:R-:W-:Y:S01]  /*61f0*/  IABS R28, R0 ;  /* 0x00000000001c7213 */ /* 0x000fe20000000000 */
[--C-:B------:R-:W-:Y:S01]  /*6200*/  @!P5 IMAD.IADD R8, R8, 0x1, -R7.reuse ;  /* 0x000000010808d824 */ /* 0x100fe200078e0a07 */
[----:B------:R-:W-:Y:S01]  /*6210*/  ISETP.GE.AND P5, PT, R0, RZ, PT ;  /* 0x000000ff0000720c */ /* 0x000fe20003fa6270 */
[----:B------:R-:W-:Y:S01]  /*6220*/  @!P1 IMAD.IADD R10, R10, 0x1, -R7 ;  /* 0x000000010a0a9824 */ /* 0x000fe200078e0a07 */
[----:B0-----:R-:W-:Y:S01]  /*6230*/  IABS R14, R2 ;  /* 0x00000002000e7213 */ /* 0x001fe20000000000 */
[----:B------:R-:W-:-:S02]  /*6240*/  IMAD R29, R7, R4, R29 ;  /* 0x00000004071d7224 */ /* 0x000fc400078e021d */
[----:B------:R-:W-:Y:S01]  /*6250*/  @!P4 IMAD.IADD R5, R5, 0x1, -R7 ;  /* 0x000000010505c824 */ /* 0x000fe200078e0a07 */
[C---:B------:R-:W-:Y:S01]  /*6260*/  ISETP.GT.U32.AND P1, PT, R7.reuse, R10, PT ;  /* 0x0000000a0700720c */ /* 0x040fe20003f24070 */
[----:B------:R-:W-:Y:S01]  /*6270*/  IMAD.MOV.U32 R9, RZ, RZ, R8 ;  /* 0x000000ffff097224 */ /* 0x000fe200078e0008 */
[----:B------:R-:W-:Y:S01]  /*6280*/  ISETP.GT.U32.AND P4, PT, R7, R29, PT ;  /* 0x0000001d0700720c */ /* 0x000fe20003f84070 */
[----:B------:R-:W-:-:S04]  /*6290*/  IMAD.HI.U32 R0, R6, R28, RZ ;  /* 0x0000001c06007227 */ /* 0x000fc800078e00ff */
[----:B------:R-:W-:-:S04]  /*62a0*/  IMAD.HI.U32 R8, R6, R14, RZ ;  /* 0x0000000e06087227 */ /* 0x000fc800078e00ff */
[----:B------:R-:W-:Y:S02]  /*62b0*/  IMAD.MOV R0, RZ, RZ, -R0 ;  /* 0x000000ffff007224 */ /* 0x000fe400078e0a00 */
[----:B------:R-:W-:Y:S02]  /*62c0*/  IMAD.MOV R8, RZ, RZ, -R8 ;  /* 0x000000ffff087224 */ /* 0x000fe400078e0a08 */
[----:B------:R-:W-:Y:S01]  /*62d0*/  @!P2 IMAD.MOV R9, RZ, RZ, -R9 ;  /* 0x000000ffff09a224 */ /* 0x000fe200078e0a09 */
[----:B------:R-:W-:Y:S01]  /*62e0*/  ISETP.GE.AND P2, PT, R2, RZ, PT ;  /* 0x000000ff0200720c */ /* 0x000fe20003f46270 */
[C---:B------:R-:W-:Y:S02]  /*62f0*/  IMAD R28, R7.reuse, R0, R28 ;  /* 0x00000000071c7224 */ /* 0x040fe400078e021c */
[----:B------:R-:W-:Y:S01]  /*6300*/  VIADD R4, R22, 0x10 ;  /* 0x0000001016047836 */ /* 0x000fe20000000000 */
[----:B------:R0:W-:Y:S01]  /*6310*/  STL [R1+0x1c], R9 ;  /* 0x00001c0901007387 */ /* 0x0001e20000100800 */
[----:B------:R-:W-:-:S02]  /*6320*/  IMAD R14, R7, R8, R14 ;  /* 0x00000008070e7224 */ /* 0x000fc400078e020e */
[--C-:B------:R-:W-:Y:S01]  /*6330*/  @!P1 IMAD.IADD R10, R10, 0x1, -R7.reuse ;  /* 0x000000010a0a9824 */ /* 0x100fe200078e0a07 */
[----:B------:R-:W-:Y:S01]  /*6340*/  ISETP.GT.U32.AND P1, PT, R7, R28, PT ;  /* 0x0000001c0700720c */ /* 0x000fe20003f24070 */
[----:B------:R-:W-:Y:S01]  /*6350*/  @!P4 IMAD.IADD R29, R29, 0x1, -R7 ;  /* 0x000000011d1dc824 */ /* 0x000fe200078e0a07 */
[----:B------:R-:W-:Y:S01]  /*6360*/  IABS R11, R4 ;  /* 0x00000004000b7213 */ /* 0x000fe20000000000 */
[C---:B------:R-:W-:Y:S01]  /*6370*/  VIADD R0, R22.reuse, 0xe ;  /* 0x0000000e16007836 */ /* 0x040fe20000000000 */
[----:B------:R-:W-:Y:S01]  /*6380*/  ISETP.GT.U32.AND P4, PT, R7, R14, PT ;  /* 0x0000000e0700720c */ /* 0x000fe20003f84070 */
[----:B------:R-:W-:Y:S02]  /*6390*/  VIADD R2, R22, 0xf ;  /* 0x0000000f16027836 */ /* 0x000fe40000000000 */
[----:B0-----:R-:W-:Y:S01]  /*63a0*/  IMAD.MOV.U32 R9, RZ, RZ, R5 ;  /* 0x000000ffff097224 */ /* 0x001fe200078e0005 */
[----:B------:R-:W-:Y:S01]  /*63b0*/  IABS R13, R0 ;  /* 0x00000000000d7213 */ /* 0x000fe20000000000 */
[----:B------:R-:W-:Y:S01]  /*63c0*/  IMAD.HI.U32 R8, R6, R11, RZ ;  /* 0x0000000b06087227 */ /* 0x000fe200078e00ff */
[----:B------:R-:W-:-:S03]  /*63d0*/  IABS R16, R2 ;  /* 0x0000000200107213 */ /* 0x000fc60000000000 */
[----:B------:R-:W-:Y:S01]  /*63e0*/  @!P6 IMAD.MOV R9, RZ, RZ, -R9 ;  /* 0x000000ffff09e224 */ /* 0x000fe200078e0a09 */
[C---:B------:R-:W-:Y:S01]  /*63f0*/  ISETP.GT.U32.AND P6, PT, R7.reuse, R29, PT ;  /* 0x0000001d0700720c */ /* 0x040fe20003fc4070 */
[----:B------:R-:W-:Y:S02]  /*6400*/  IMAD.MOV R8, RZ, RZ, -R8 ;  /* 0x000000ffff087224 */ /* 0x000fe400078e0a08 */
[--C-:B------:R-:W-:Y:S01]  /*6410*/  @!P1 IMAD.IADD R28, R28, 0x1, -R7.reuse ;  /* 0x000000011c1c9824 */ /* 0x100fe200078e0a07 */
[----:B------:R0:W-:Y:S01]  /*6420*/  STL [R1+0x18], R9 ;  /* 0x0000180901007387 */ /* 0x0001e20000100800 */
[----:B------:R-:W-:Y:S02]  /*6430*/  @!P4 IMAD.IADD R14, R14, 0x1, -R7 ;  /* 0x000000010e0ec824 */ /* 0x000fe400078e0a07 */
[C---:B------:R-:W-:Y:S01]  /*6440*/  IMAD R11, R7.reuse, R8, R11 ;  /* 0x00000008070b7224 */ /* 0x040fe200078e020b */
[C---:B------:R-:W-:Y:S01]  /*6450*/  ISETP.GT.U32.AND P1, PT, R7.reuse, R28, PT ;  /* 0x0000001c0700720c */ /* 0x040fe20003f24070 */
[----:B------:R-:W-:Y:S01]  /*6460*/  @!P3 IMAD.MOV R10, RZ, RZ, -R10 ;  /* 0x000000ffff0ab224 */ /* 0x000fe200078e0a0a */
[----:B------:R-:W-:Y:S01]  /*6470*/  ISETP.GT.U32.AND P4, PT, R7, R14, PT ;  /* 0x0000000e0700720c */ /* 0x000fe20003f84070 */
[----:B------:R-:W-:Y:S01]  /*6480*/  IMAD.HI.U32 R5, R6, R16, RZ ;  /* 0x0000001006057227 */ /* 0x000fe200078e00ff */
[----:B------:R-:W-:-:S02]  /*6490*/  ISETP.GE.AND P3, PT, R4, RZ, PT ;  /* 0x000000ff0400720c */ /* 0x000fc40003f66270 */
[----:B------:R-:W-:Y:S01]  /*64a0*/  STL [R1+0x14], R10 ;  /* 0x0000140a01007387 */ /* 0x000fe20000100800 */
[----:B------:R-:W-:Y:S01]  /*64b0*/  @!P6 IMAD.IADD R29, R29, 0x1, -R7 ;  /* 0x000000011d1de824 */ /* 0x000fe200078e0a07 */
[----:B------:R-:W-:Y:S01]  /*64c0*/  ISETP.GT.U32.AND P6, PT, R7, R11, PT ;  /* 0x0000000b0700720c */ /* 0x000fe20003fc4070 */
[----:B0-----:R-:W-:-:S04]  /*64d0*/  IMAD.HI.U32 R9, R6, R13, RZ ;  /* 0x0000000d06097227 */ /* 0x001fc800078e00ff */
[----:B------:R-:W-:Y:S01]  /*64e0*/  IMAD.MOV R4, RZ, RZ, -R9 ;  /* 0x000000ffff047224 */ /* 0x000fe200078e0a09 */
[----:B------:R-:W-:Y:S01]  /*64f0*/  @!P1 IADD3 R28, PT, PT, R28, -R7, RZ ;  /* 0x800000071c1c9210 */ /* 0x000fe20007ffe0ff */
[----:B------:R-:W-:Y:S02]  /*6500*/  IMAD.MOV R5, RZ, RZ, -R5 ;  /* 0x000000ffff057224 */ /* 0x000fe400078e0a05 */
[----:B------:R-:W-:Y:S02]  /*6510*/  IMAD R13, R7, R4, R13 ;  /* 0x00000004070d7224 */ /* 0x000fe400078e020d */
[----:B------:R-:W-:Y:S02]  /*6520*/  VIADD R4, R22, 0xd ;  /* 0x0000000d16047836 */ /* 0x000fe40000000000 */
[--C-:B------:R-:W-:Y:S01]  /*6530*/  @!P4 IMAD.IADD R14, R14, 0x1, -R7.reuse ;  /* 0x000000010e0ec824 */ /* 0x100fe200078e0a07 */
[----:B------:R-:W-:Y:S01]  /*6540*/  ISETP.GE.AND P4, PT, R0, RZ, PT ;  /* 0x000000ff0000720c */ /* 0x000fe20003f86270 */
[----:B------:R-:W-:Y:S01]  /*6550*/  @!P6 IMAD.IADD R11, R11, 0x1, -R7 ;  /* 0x000000010b0be824 */ /* 0x000fe200078e0a07 */
[----:B------:R-:W-:Y:S01]  /*6560*/  IABS R17, R4 ;  /* 0x0000000400117213 */ /* 0x000fe20000000000 */
[C---:B------:R-:W-:Y:S01]  /*6570*/  IMAD R16, R7.reuse, R5, R16 ;  /* 0x0000000507107224 */ /* 0x040fe200078e0210 */
[----:B------:R-:W-:Y:S01]  /*6580*/  ISETP.GE.AND P6, PT, R4, RZ, PT ;  /* 0x000000ff0400720c */ /* 0x000fe20003fc6270 */
[----:B------:R-:W-:Y:S01]  /*6590*/  @!P2 IMAD.MOV R14, RZ, RZ, -R14 ;  /* 0x000000ffff0ea224 */ /* 0x000fe200078e0a0e */
[C---:B------:R-:W-:Y:S01]  /*65a0*/  ISETP.GT.U32.AND P2, PT, R7.reuse, R11, PT ;  /* 0x0000000b0700720c */ /* 0x040fe20003f44070 */
[----:B------:R-:W-:Y:S01]  /*65b0*/  @!P5 IMAD.MOV R28, RZ, RZ, -R28 ;  /* 0x000000ffff1cd224 */ /* 0x000fe200078e0a1c */
[C---:B------:R-:W-:Y:S01]  /*65c0*/  ISETP.GT.U32.AND P5, PT, R7.reuse, R13, PT ;  /* 0x0000000d0700720c */ /* 0x040fe20003fa4070 */
[----:B------:R-:W-:Y:S01]  /*65d0*/  IMAD.HI.U32 R5, R6, R17, RZ ;  /* 0x0000001106057227 */ /* 0x000fe200078e00ff */
[----:B------:R-:W-:-:S03]  /*65e0*/  ISETP.GT.U32.AND P1, PT, R7, R16, PT ;  /* 0x000000100700720c */ /* 0x000fc60003f24070 */
[----:B------:R-:W-:Y:S01]  /*65f0*/  @!P0 IMAD.MOV R29, RZ, RZ, -R29 ;  /* 0x000000ffff1d8224 */ /* 0x000fe200078e0a1d */
[----:B------:R-:W-:Y:S01]  /*6600*/  ISETP.GE.AND P0, PT, R2, RZ, PT ;  /* 0x000000ff0200720c */ /* 0x000fe20003f06270 */
[----:B------:R-:W-:-:S03]  /*6610*/  IMAD.MOV R5, RZ, RZ, -R5 ;  /* 0x000000ffff057224 */ /* 0x000fc600078e0a05 */
[----:B------:R0:W-:Y:S01]  /*6620*/  STL [R1+0xd90], R29 ;  /* 0x000d901d01007387 */ /* 0x0001e20000100800 */
[----:B------:R-:W-:Y:S02]  /*6630*/  IMAD R17, R7, R5, R17 ;  /* 0x0000000507117224 */ /* 0x000fe400078e0211 */
[--C-:B------:R-:W-:Y:S01]  /*6640*/  @!P2 IMAD.IADD R11, R11, 0x1, -R7.reuse ;  /* 0x000000010b0ba824 */ /* 0x100fe200078e0a07 */
[----:B------:R-:W-:Y:S01]  /*6650*/  STL [R1+0xd94], R28 ;  /* 0x000d941c01007387 */ /* 0x000fe20000100800 */
[--C-:B------:R-:W-:Y:S01]  /*6660*/  @!P5 IMAD.IADD R13, R13, 0x1, -R7.reuse ;  /* 0x000000010d0dd824 */ /* 0x100fe200078e0a07 */
[C---:B------:R-:W-:Y:S01]  /*6670*/  ISETP.GT.U32.AND P2, PT, R7.reuse, R17, PT ;  /* 0x000000110700720c */ /* 0x040fe20003f44070 */
[----:B------:R-:W-:Y:S01]  /*6680*/  @!P1 IMAD.IADD R16, R16, 0x1, -R7 ;  /* 0x0000000110109824 */ /* 0x000fe200078e0a07 */
[----:B------:R-:W-:Y:S01]  /*6690*/  STL [R1+0xd98], R14 ;  /* 0x000d980e01007387 */ /* 0x000fe20000100800 */
[----:B------:R-:W-:Y:S01]  /*66a0*/  @!P3 IMAD.MOV R11, RZ, RZ, -R11 ;  /* 0x000000ffff0bb224 */ /* 0x000fe200078e0a0b */
[C---:B------:R-:W-:Y:S01]  /*66b0*/  ISETP.GT.U32.AND P5, PT, R7.reuse, R13, PT ;  /* 0x0000000d0700720c */ /* 0x040fe20003fa4070 */
[----:B0-----:R-:W-:Y:S01]  /*66c0*/  IMAD.MOV.U32 R29, RZ, RZ, R22 ;  /* 0x000000ffff1d7224 */ /* 0x001fe200078e0016 */
[----:B------:R-:W-:-:S02]  /*66d0*/  ISETP.GT.U32.AND P1, PT, R7, R16, PT ;  /* 0x000000100700720c */ /* 0x000fc40003f24070 */
[----:B------:R0:W-:Y:S01]  /*66e0*/  STL [R1+0xd9c], R11 ;  /* 0x000d9c0b01007387 */ /* 0x0001e20000100800 */
[C---:B------:R-:W-:Y:S01]  /*66f0*/  VIADD R2, R29.reuse, 0xc ;  /* 0x0000000c1d027836 */ /* 0x040fe20000000000 */
[C---:B------:R-:W-:Y:S01]  /*6700*/  IADD3 R23, PT, PT, R29.reuse, 0x7, RZ ;  /* 0x000000071d177810 */ /* 0x040fe20007ffe0ff */
[----:B------:R-:W-:Y:S02]  /*6710*/  VIADD R0, R29, 0xb ;  /* 0x0000000b1d007836 */ /* 0x000fe40000000000 */
[--C-:B------:R-:W-:Y:S01]  /*6720*/  @!P2 IMAD.IADD R17, R17, 0x1, -R7.reuse ;  /* 0x000000011111a824 */ /* 0x100fe200078e0a07 */
[----:B------:R-:W-:Y:S01]  /*6730*/  IABS R10, R2 ;  /* 0x00000002000a7213 */ /* 0x000fe20000000000 */
[----:B------:R-:W-:Y:S01]  /*6740*/  VIADD R4, R29, 0xa ;  /* 0x0000000a1d047836 */ /* 0x000fe20000000000 */
[----:B------:R-:W-:Y:S01]  /*6750*/  IABS R15, R0 ;  /* 0x00000000000f7213 */ /* 0x000fe20000000000 */
[----:B------:R-:W-:Y:S01]  /*6760*/  @!P5 IMAD.IADD R13, R13, 0x1, -R7 ;  /* 0x000000010d0dd824 */ /* 0x000fe200078e0a07 */
[----:B------:R-:W-:Y:S01]  /*6770*/  ISETP.GT.U32.AND P2, PT, R7, R17, PT ;  /* 0x000000110700720c */ /* 0x000fe20003f44070 */
[----:B------:R-:W-:Y:S01]  /*6780*/  IMAD.HI.U32 R5, R6, R10, RZ ;  /* 0x0000000a06057227 */ /* 0x000fe200078e00ff */
[----:B------:R-:W-:-:S02]  /*6790*/  IABS R18, R4 ;  /* 0x0000000400127213 */ /* 0x000fc40000000000 */
[----:B------:R-:W-:Y:S01]  /*67a0*/  ISETP.GE.AND P5, PT, R0, RZ, PT ;  /* 0x000000ff0000720c */ /* 0x000fe20003fa6270 */
[----:B------:R-:W-:Y:S01]  /*67b0*/  IMAD.MOV R5, RZ, RZ, -R5 ;  /* 0x000000ffff057224 */ /* 0x000fe200078e0a05 */
[----:B------:R-:W-:Y:S01]  /*67c0*/  ISETP.GE.AND P3, PT, R4, RZ, PT ;  /* 0x000000ff0400720c */ /* 0x000fe20003f66270 */
[----:B------:R-:W-:Y:S01]  /*67d0*/  @!P1 IMAD.IADD R16, R16, 0x1, -R7 ;  /* 0x0000000110109824 */ /* 0x000fe200078e0a07 */
[----:B------:R-:W-:Y:S01]  /*67e0*/  ISETP.GE.AND P1, PT, R2, RZ, PT ;  /* 0x000000ff0200720c */ /* 0x000fe20003f26270 */
[C---:B------:R-:W-:Y:S01]  /*67f0*/  IMAD R10, R7.reuse, R5, R10 ;  /* 0x00000005070a7224 */ /* 0x040fe200078e020a */
[----:B------:R-:W-:Y:S01]  /*6800*/  IABS R19, R23 ;  /* 0x0000001700137213 */ /* 0x000fe20000000000 */
[----:B------:R-:W-:Y:S02]  /*6810*/  @!P4 IMAD.MOV R13, RZ, RZ, -R13 ;  /* 0x000000ffff0dc224 */ /* 0x000fe400078e0a0d */
[----:B------:R-:W-:Y:S01]  /*6820*/  IMAD.HI.U32 R2, R6, R15, RZ ;  /* 0x0000000f06027227 */ /* 0x000fe200078e00ff */
[----:B------:R-:W-:-:S03]  /*6830*/  ISETP.GT.U32.AND P4, PT, R7, R10, PT ;  /* 0x0000000a0700720c */ /* 0x000fc60003f84070 */
[----:B------:R-:W-:-:S04]  /*6840*/  IMAD.HI.U32 R0, R6, R18, RZ ;  /* 0x0000001206007227 */ /* 0x000fc800078e00ff */
[----:B------:R-:W-:Y:S02]  /*6850*/  IMAD.MOV R2, RZ, RZ, -R2 ;  /* 0x000000ffff027224 */ /* 0x000fe400078e0a02 */
[----:B------:R-:W-:Y:S02]  /*6860*/  IMAD.MOV R0, RZ, RZ, -R0 ;  /* 0x000000ffff007224 */ /* 0x000fe400078e0a00 */
[----:B------:R-:W-:Y:S02]  /*6870*/  IMAD R15, R7, R2, R15 ;  /* 0x00000002070f7224 */ /* 0x000fe400078e020f */
[----:B------:R-:W-:Y:S02]  /*6880*/  @!P2 IMAD.IADD R17, R17, 0x1, -R7 ;  /* 0x000000011111a824 */ /* 0x000fe400078e0a07 */
[----:B------:R-:W-:Y:S02]  /*6890*/  IMAD R18, R7, R0, R18 ;  /* 0x0000000007127224 */ /* 0x000fe400078e0212 */
[----:B------:R-:W-:-:S02]  /*68a0*/  VIADD R0, R29, 0x9 ;  /* 0x000000091d007836 */ /* 0x000fc40000000000 */
[----:B------:R-:W-:Y:S01]  /*68b0*/  @!P6 IMAD.MOV R17, RZ, RZ, -R17 ;  /* 0x000000ffff11e224 */ /* 0x000fe200078e0a11 */
[----:B------:R-:W-:Y:S01]  /*68c0*/  ISETP.GT.U32.AND P6, PT, R7, R15, PT ;  /* 0x0000000f0700720c */ /* 0x000fe20003fc4070 */
[--C-:B------:R-:W-:Y:S02]  /*68d0*/  @!P4 IMAD.IADD R10, R10, 0x1, -R7.reuse ;  /* 0x000000010a0ac824 */ /* 0x100fe400078e0a07 */
[----:B------:R-:W-:Y:S01]  /*68e0*/  @!P0 IMAD.MOV R16, RZ, RZ, -R16 ;  /* 0x000000ffff108224 */ /* 0x000fe200078e0a10 */
[----:B------:R-:W-:Y:S01]  /*68f0*/  ISETP.GE.AND P0, PT, R0, RZ, PT ;  /* 0x000000ff0000720c */ /* 0x000fe20003f06270 */
[C---:B------:R-:W-:Y:S01]  /*6900*/  VIADD R12, R29.reuse, 0x8 ;  /* 0x000000081d0c7836 */ /* 0x040fe20000000000 */
[----:B------:R-:W-:Y:S01]  /*6910*/  IABS R0, R0 ;  /* 0x0000000000007213 */ /* 0x000fe20000000000 */
[----:B------:R-:W-:Y:S01]  /*6920*/  VIADD R9, R29, 0x6 ;  /* 0x000000061d097836 */ /* 0x000fe20000000000 */
[----:B------:R-:W-:Y:S01]  /*6930*/  ISETP.GT.U32.AND P4, PT, R7, R10, PT ;  /* 0x0000000a0700720c */ /* 0x000fe20003f84070 */
[----:B------:R-:W-:Y:S01]  /*6940*/  VIADD R26, R29, 0x5 ;  /* 0x000000051d1a7836 */ /* 0x000fe20000000000 */
[----:B------:R-:W-:Y:S01]  /*6950*/  ISETP.GE.AND P2, PT, R12, RZ, PT ;  /* 0x000000ff0c00720c */ /* 0x000fe20003f46270 */
[C---:B------:R-:W-:Y:S01]  /*6960*/  IMAD.HI.U32 R4, R6.reuse, R0, RZ ;  /* 0x0000000006047227 */ /* 0x040fe200078e00ff */
[----:B------:R-:W-:Y:S01]  /*6970*/  IABS R12, R12 ;  /* 0x0000000c000c7213 */ /* 0x000fe20000000000 */
[----:B------:R-:W-:Y:S01]  /*6980*/  STL [R1+0xda0], R16 ;  /* 0x000da01001007387 */ /* 0x000fe20000100800 */
[----:B------:R-:W-:Y:S01]  /*6990*/  IABS R25, R9 ;  /* 0x0000000900197213 */ /* 0x000fe20000000000 */
[----:B------:R-:W-:Y:S01]  /*69a0*/  @!P6 IMAD.IADD R15, R15, 0x1, -R7 ;  /* 0x000000010f0fe824 */ /* 0x000fe200078e0a07 */
[----:B------:R-:W-:Y:S01]  /*69b0*/  IABS R24, R26 ;  /* 0x0000001a00187213 */ /* 0x000fe20000000000 */
[----:B------:R-:W-:Y:S01]  /*69c0*/  IMAD.MOV R4, RZ, RZ, -R4 ;  /* 0x000000ffff047224 */ /* 0x000fe200078e0a04 */
[----:B------:R-:W-:Y:S01]  /*69d0*/  STL [R1+0xda4], R13 ;  /* 0x000da40d01007387 */ /* 0x000fe20000100800 */
[----:B------:R-:W-:Y:S01]  /*69e0*/  IMAD.HI.U32 R2, R6, R12, RZ ;  /* 0x0000000c06027227 */ /* 0x000fe200078e00ff */
[----:B------:R-:W-:-:S02]  /*69f0*/  ISETP.GT.U32.AND P6, PT, R7, R15, PT ;  /* 0x0000000f0700720c */ /* 0x000fc40003fc4070 */
[----:B------:R-:W-:Y:S01]  /*6a00*/  STL [R1+0xda8], R17 ;  /* 0x000da81101007387 */ /* 0x000fe20000100800 */
[C---:B------:R-:W-:Y:S02]  /*6a10*/  IMAD R0, R7.reuse, R4, R0 ;  /* 0x0000000407007224 */ /* 0x040fe400078e0200 */
[----:B------:R-:W-:Y:S01]  /*6a20*/  @!P4 IMAD.IADD R10, R10, 0x1, -R7 ;  /* 0x000000010a0ac824 */ /* 0x000fe200078e0a07 */
[----:B------:R-:W-:Y:S01]  /*6a30*/  ISETP.GT.U32.AND P4, PT, R7, R18, PT ;  /* 0x000000120700720c */ /* 0x000fe20003f84070 */
[----:B------:R-:W-:-:S04]  /*6a40*/  IMAD.HI.U32 R4, R6, R19, RZ ;  /* 0x0000001306047227 */ /* 0x000fc800078e00ff */
[----:B------:R-:W-:Y:S01]  /*6a50*/  @!P1 IMAD.MOV R10, RZ, RZ, -R10 ;  /* 0x000000ffff0a9224 */ /* 0x000fe200078e0a0a */
[C---:B------:R-:W-:Y:S01]  /*6a60*/  ISETP.GT.U32.AND P1, PT, R7.reuse, R0, PT ;  /* 0x000000000700720c */ /* 0x040fe20003f24070 */
[----:B------:R-:W-:Y:S02]  /*6a70*/  IMAD.MOV R2, RZ, RZ, -R2 ;  /* 0x000000ffff027224 */ /* 0x000fe400078e0a02 */
[----:B------:R-:W-:Y:S01]  /*6a80*/  IMAD.MOV R4, RZ, RZ, -R4 ;  /* 0x000000ffff047224 */ /* 0x000fe200078e0a04 */
[----:B------:R1:W-:Y:S01]  /*6a90*/  STL [R1+0xdac], R10 ;  /* 0x000dac0a01007387 */ /* 0x0003e20000100800 */
[C---:B------:R-:W-:Y:S02]  /*6aa0*/  IMAD R12, R7.reuse, R2, R12 ;  /* 0x00000002070c7224 */ /* 0x040fe400078e020c */
[----:B------:R-:W-:Y:S02]  /*6ab0*/  IMAD R19, R7, R4, R19 ;  /* 0x0000000407137224 */ /* 0x000fe400078e0213 */
[--C-:B------:R-:W-:Y:S01]  /*6ac0*/  @!P6 IMAD.IADD R15, R15, 0x1, -R7.reuse ;  /* 0x000000010f0fe824 */ /* 0x100fe200078e0a07 */
[C---:B------:R-:W-:Y:S01]  /*6ad0*/  ISETP.GT.U32.AND P6, PT, R7.reuse, R12, PT ;  /* 0x0000000c0700720c */ /* 0x040fe20003fc4070 */
[--C-:B------:R-:W-:Y:S01]  /*6ae0*/  @!P4 IMAD.IADD R18, R18, 0x1, -R7.reuse ;  /* 0x000000011212c824 */ /* 0x100fe200078e0a07 */
[----:B------:R-:W-:Y:S01]  /*6af0*/  ISETP.GT.U32.AND P4, PT, R7, R19, PT ;  /* 0x000000130700720c */ /* 0x000fe20003f84070 */
[----:B------:R-:W-:-:S02]  /*6b00*/  @!P1 IMAD.IADD R0, R0, 0x1, -R7 ;  /* 0x0000000100009824 */ /* 0x000fc400078e0a07 */
[----:B------:R-:W-:Y:S01]  /*6b10*/  IMAD.HI.U32 R2, R6, R25, RZ ;  /* 0x0000001906027227 */ /* 0x000fe200078e00ff */
[----:B------:R-:W-:-:S03]  /*6b20*/  ISETP.GT.U32.AND P1, PT, R7, R18, PT ;  /* 0x000000120700720c */ /* 0x000fc60003f24070 */
[----:B------:R-:W-:Y:S02]  /*6b30*/  IMAD.MOV R2, RZ, RZ, -R2 ;  /* 0x000000ffff027224 */ /* 0x000fe400078e0a02 */
[C---:B------:R-:W-:Y:S02]  /*6b40*/  VIADD R4, R29.reuse, 0x3 ;  /* 0x000000031d047836 */ /* 0x040fe40000000000 */
[----:B------:R-:W-:Y:S02]  /*6b50*/  VIADD R5, R29, 0x4 ;  /* 0x000000041d057836 */ /* 0x000fe40000000000 */
[----:B------:R-:W-:Y:S01]  /*6b60*/  @!P6 IMAD.IADD R12, R12, 0x1, -R7 ;  /* 0x000000010c0ce824 */ /* 0x000fe200078e0a07 */
[C---:B------:R-:W-:Y:S01]  /*6b70*/  ISETP.GT.U32.AND P6, PT, R7.reuse, R0, PT ;  /* 0x000000000700720c */ /* 0x040fe20003fc4070 */
[----:B------:R-:W-:Y:S01]  /*6b80*/  IMAD R25, R7, R2, R25 ;  /* 0x0000000207197224 */ /* 0x000fe200078e0219 */
[----:B------:R-:W-:Y:S01]  /*6b90*/  IABS R22, R4 ;  /* 0x0000000400167213 */ /* 0x000fe20000000000 */
[----:B------:R-:W-:Y:S01]  /*6ba0*/  IMAD.HI.U32 R2, R6, R24, RZ ;  /* 0x0000001806027227 */ /* 0x000fe200078e00ff */
[----:B------:R-:W-:-:S03]  /*6bb0*/  IABS R21, R5 ;  /* 0x0000000500157213 */ /* 0x000fc60000000000 */
[--C-:B------:R-:W-:Y:S02]  /*6bc0*/  @!P4 IMAD.IADD R19, R19, 0x1, -R7.reuse ;  /* 0x000000011313c824 */ /* 0x100fe400078e0a07 */
[----:B------:R-:W-:Y:S01]  /*6bd0*/  @!P1 IMAD.IADD R18, R18, 0x1, -R7 ;  /* 0x0000000112129824 */ /* 0x000fe200078e0a07 */
[C---:B------:R-:W-:Y:S01]  /*6be0*/  ISETP.GT.U32.AND P1, PT, R7.reuse, R25, PT ;  /* 0x000000190700720c */ /* 0x040fe20003f24070 */
[----:B------:R-:W-:Y:S01]  /*6bf0*/  IMAD.MOV R2, RZ, RZ, -R2 ;  /* 0x000000ffff027224 */ /* 0x000fe200078e0a02 */
[----:B------:R-:W-:Y:S01]  /*6c00*/  ISETP.GT.U32.AND P4, PT, R7, R19, PT ;  /* 0x000000130700720c */ /* 0x000fe20003f84070 */
[----:B------:R-:W-:-:S04]  /*6c10*/  IMAD.HI.U32 R8, R6, R22, RZ ;  /* 0x0000001606087227 */ /* 0x000fc800078e00ff */
[----:B------:R-:W-:Y:S01]  /*6c20*/  @!P5 IMAD.MOV R15, RZ, RZ, -R15 ;  /* 0x000000ffff0fd224 */ /* 0x000fe200078e0a0f */
[C---:B------:R-:W-:Y:S01]  /*6c30*/  ISETP.GT.U32.AND P5, PT, R7.reuse, R12, PT ;  /* 0x0000000c0700720c */ /* 0x040fe20003fa4070 */
[----:B------:R-:W-:Y:S02]  /*6c40*/  IMAD R24, R7, R2, R24 ;  /* 0x0000000207187224 */ /* 0x000fe400078e0218 */
[----:B------:R-:W-:Y:S01]  /*6c50*/  IMAD.HI.U32 R20, R6, R21, RZ ;  /* 0x0000001506147227 */ /* 0x000fe200078e00ff */
[----:B------:R-:W-:Y:S03]  /*6c60*/  STL [R1+0xdb0], R15 ;  /* 0x000db00f01007387 */ /* 0x000fe60000100800 */
[----:B------:R-:W-:Y:S02]  /*6c70*/  IMAD.MOV R8, RZ, RZ, -R8 ;  /* 0x000000ffff087224 */ /* 0x000fe400078e0a08 */
[----:B------:R-:W-:-:S02]  /*6c80*/  IMAD.MOV R20, RZ, RZ, -R20 ;  /* 0x000000ffff147224 */ /* 0x000fc400078e0a14 */
[----:B------:R-:W-:Y:S01]  /*6c90*/  @!P6 IMAD.IADD R0, R0, 0x1, -R7 ;  /* 0x000000010000e824 */ /* 0x000fe200078e0a07 */
[C---:B------:R-:W-:Y:S01]  /*6ca0*/  ISETP.GT.U32.AND P6, PT, R7.reuse, R24, PT ;  /* 0x000000180700720c */ /* 0x040fe20003fc4070 */
[C---:B------:R-:W-:Y:S01]  /*6cb0*/  IMAD R22, R7.reuse, R8, R22 ;  /* 0x0000000807167224 */ /* 0x040fe200078e0216 */
[----:B------:R-:W-:Y:S01]  /*6cc0*/  @!P5 IADD3 R12, PT, PT, R12, -R7, RZ ;  /* 0x800000070c0cd210 */ /* 0x000fe20007ffe0ff */
[----:B------:R-:W-:Y:S02]  /*6cd0*/  IMAD R21, R7, R20, R21 ;  /* 0x0000001407157224 */ /* 0x000fe400078e0215 */
[--C-:B------:R-:W-:Y:S01]  /*6ce0*/  @!P1 IMAD.IADD R25, R25, 0x1, -R7.reuse ;  /* 0x0000000119199824 */ /* 0x100fe200078e0a07 */
[----:B------:R-:W-:Y:S01]  /*6cf0*/  ISETP.GT.U32.AND P1, PT, R7, R22, PT ;  /* 0x000000160700720c */ /* 0x000fe20003f24070 */
[----:B------:R-:W-:Y:S01]  /*6d00*/  @!P4 IMAD.IADD R19, R19, 0x1, -R7 ;  /* 0x000000011313c824 */ /* 0x000fe200078e0a07 */
[----:B------:R-:W-:Y:S01]  /*6d10*/  ISETP.GE.AND P4, PT, R23, RZ, PT ;  /* 0x000000ff1700720c */ /* 0x000fe20003f86270 */
[----:B0-----:R-:W-:Y:S01]  /*6d20*/  IMAD R11, R27, UR6, RZ ;  /* 0x000000061b0b7c24 */ /* 0x001fe2000f8e02ff */
[----:B------:R-:W-:Y:S01]  /*6d30*/  ISETP.GT.U32.AND P5, PT, R7, R21, PT ;  /* 0x000000150700720c */ /* 0x000fe20003fa4070 */
[----:B-1----:R-:W-:-:S02]  /*6d40*/  IMAD R10, RZ, RZ, -UR6 ;  /* 0x80000006ff0a7e24 */ /* 0x002fc4000f8e02ff */
[C---:B------:R-:W-:Y:S02]  /*6d50*/  VIADD R2, R29.reuse, 0x2 ;  /* 0x000000021d027836 */ /* 0x040fe40000000000 */
[----:B------:R-:W-:Y:S02]  /*6d60*/  VIADD R8, R29, 0x1 ;  /* 0x000000011d087836 */ /* 0x000fe40000000000 */
[----:B------:R-:W0:Y:S01]  /*6d70*/  S2R R29, SR_TID.X ;  /* 0x00000000001d7919 */ /* 0x000e220000002100 */
[----:B------:R-:W-:Y:S01]  /*6d80*/  IMAD R11, R10, 0x4, R11 ;  /* 0x000000040a0b7824 */ /* 0x000fe200078e020b */
[----:B------:R-:W-:Y:S01]  /*6d90*/  IABS R20, R2 ;  /* 0x0000000200147213 */ /* 0x000fe20000000000 */
[--C-:B------:R-:W-:Y:S01]  /*6da0*/  @!P6 IMAD.IADD R24, R24, 0x1, -R7.reuse ;  /* 0x000000011818e824 */ /* 0x100fe200078e0a07 */
[----:B------:R-:W-:Y:S01]  /*6db0*/  ISETP.GE.AND P6, PT, R9, RZ, PT ;  /* 0x000000ff0900720c */ /* 0x000fe20003fc6270 */
[----:B------:R-:W-:Y:S01]  /*6dc0*/  @!P3 IMAD.MOV R18, RZ, RZ, -R18 ;  /* 0x000000ffff12b224 */ /* 0x000fe200078e0a12 */
[----:B------:R1:W-:Y:S01]  /*6dd0*/  STL [R1+0x40], R11 ;  /* 0x0000400b01007387 */ /* 0x0003e20000100800 */
[----:B------:R-:W-:Y:S01]  /*6de0*/  @!P0 IMAD.MOV R0, RZ, RZ, -R0 ;  /* 0x000000ffff008224 */ /* 0x000fe200078e0a00 */
[C---:B------:R-:W-:Y:S01]  /*6df0*/  ISETP.GT.U32.AND P0, PT, R7.reuse, R24, PT ;  /* 0x000000180700720c */ /* 0x040fe20003f04070 */
[----:B------:R-:W-:Y:S01]  /*6e00*/  @!P1 IMAD.IADD R22, R22, 0x1, -R7 ;  /* 0x0000000116169824 */ /* 0x000fe200078e0a07 */
[----:B------:R-:W-:Y:S01]  /*6e10*/  IABS R23, R8 ;  /* 0x0000000800177213 */ /* 0x000fe20000000000 */
[----:B------:R-:W-:Y:S01]  /*6e20*/  @!P2 IMAD.MOV R12, RZ, RZ, -R12 ;  /* 0x000000ffff0ca224 */ /* 0x000fe200078e0a0c */
[----:B------:R-:W-:Y:S01]  /*6e30*/  STL [R1+0xdb4], R18 ;  /* 0x000db41201007387 */ /* 0x000fe20000100800 */
[----:B------:R-:W-:Y:S01]  /*6e40*/  IMAD.HI.U32 R9, R6, R20, RZ ;  /* 0x0000001406097227 */ /* 0x000fe200078e00ff */
[----:B------:R-:W-:-:S02]  /*6e50*/  ISETP.GT.U32.AND P3, PT, R7, R22, PT ;  /* 0x000000160700720c */ /* 0x000fc40003f64070 */
[----:B------:R3:W-:Y:S01]  /*6e60*/  STL [R1+0xdb8], R0 ;  /* 0x000db80001007387 */ /* 0x0007e20000100800 */
[----:B-1----:R-:W-:Y:S01]  /*6e70*/  IMAD R11, R10, 0x4, R11 ;  /* 0x000000040a0b7824 */ /* 0x002fe200078e020b */
[----:B------:R-:W-:Y:S01]  /*6e80*/  ISETP.GT.U32.AND P1, PT, R7, R25, PT ;  /* 0x000000190700720c */ /* 0x000fe20003f24070 */
[----:B------:R-:W-:Y:S01]  /*6e90*/  @!P4 IMAD.MOV R19, RZ, RZ, -R19 ;  /* 0x000000ffff13c224 */ /* 0x000fe200078e0a13 */
[----:B------:R-:W-:Y:S01]  /*6ea0*/  STL [R1+0xdbc], R12 ;  /* 0x000dbc0c01007387 */ /* 0x000fe20000100800 */
[----:B------:R-:W-:Y:S01]  /*6eb0*/  @!P5 IMAD.IADD R21, R21, 0x1, -R7 ;  /* 0x000000011515d824 */ /* 0x000fe200078e0a07 */
[----:B------:R-:W-:Y:S01]  /*6ec0*/  ISETP.GE.AND P4, PT, R5, RZ, PT ;  /* 0x000000ff0500720c */ /* 0x000fe20003f86270 */
[----:B------:R-:W-:Y:S01]  /*6ed0*/  IMAD.MOV R9, RZ, RZ, -R9 ;  /* 0x000000ffff097224 */ /* 0x000fe200078e0a09 */
[----:B------:R-:W-:Y:S01]  /*6ee0*/  STL [R1+0xdc0], R19 ;  /* 0x000dc01301007387 */ /* 0x000fe20000100800 */
[----:B------:R-:W-:Y:S01]  /*6ef0*/  IMAD.HI.U32 R6, R6, R23, RZ ;  /* 0x0000001706067227 */ /* 0x000fe200078e00ff */
[----:B------:R-:W-:-:S02]  /*6f00*/  ISETP.GT.U32.AND P2, PT, R7, R21, PT ;  /* 0x000000150700720c */ /* 0x000fc40003f44070 */
[----:B------:R-:W-:Y:S01]  /*6f10*/  STL [R1+0x8c], R11 ;  /* 0x00008c0b01007387 */ /* 0x000fe20000100800 */
[----:B---3--:R-:W-:Y:S01]  /*6f20*/  IMAD R0, R10, 0x4, R11 ;  /* 0x000000040a007824 */ /* 0x008fe200078e020b */
[----:B------:R-:W-:Y:S01]  /*6f30*/  ISETP.GE.AND P5, PT, R26, RZ, PT ;  /* 0x000000ff1a00720c */ /* 0x000fe20003fa6270 */
[----:B------:R-:W-:Y:S01]  /*6f40*/  IMAD R20, R7, R9, R20 ;  /* 0x0000000907147224 */ /* 0x000fe200078e0214 */
[----:B0-----:R-:W-:Y:S01]  /*6f50*/  LOP3.LUT R9, R29, 0x7, RZ, 0xc0, !PT ;  /* 0x000000071d097812 */ /* 0x001fe200078ec0ff */
[----:B------:R-:W-:Y:S01]  /*6f60*/  IMAD.MOV R6, RZ, RZ, -R6 ;  /* 0x000000ffff067224 */ /* 0x000fe200078e0a06 */
[----:B------:R0:W-:Y:S01]  /*6f70*/  STL [R1+0x10], R0 ;  /* 0x0000100001007387 */ /* 0x0001e20000100800 */
[----:B------:R-:W-:Y:S01]  /*6f80*/  @!P0 IMAD.IADD R24, R24, 0x1, -R7 ;  /* 0x0000000118188824 */ /* 0x000fe200078e0a07 */
[C---:B------:R-:W-:Y:S01]  /*6f90*/  ISETP.GT.U32.AND P0, PT, R7.reuse, R20, PT ;  /* 0x000000140700720c */ /* 0x040fe20003f04070 */
[----:B------:R-:W-:Y:S01]  /*6fa0*/  IMAD R23, R7, R6, R23 ;  /* 0x0000000607177224 */ /* 0x000fe200078e0217 */
[----:B------:R-:W-:Y:S01]  /*6fb0*/  SHF.R.S32.HI R6, RZ, 0x2, R29 ;  /* 0x00000002ff067819 */ /* 0x000fe2000001141d */
[----:B------:R-:W-:-:S02]  /*6fc0*/  @!P3 IMAD.IADD R22, R22, 0x1, -R7 ;  /* 0x000000011616b824 */ /* 0x000fc400078e0a07 */
[--C-:B------:R-:W-:Y:S01]  /*6fd0*/  @!P2 IMAD.IADD R21, R21, 0x1, -R7.reuse ;  /* 0x000000011515a824 */ /* 0x100fe200078e0a07 */
[----:B------:R-:W-:Y:S01]  /*6fe0*/  ISETP.GT.U32.AND P3, PT, R7, R23, PT ;  /* 0x000000170700720c */ /* 0x000fe20003f64070 */
[----:B------:R-:W-:Y:S01]  /*6ff0*/  @!P1 IMAD.IADD R25, R25, 0x1, -R7 ;  /* 0x0000000119199824 */ /* 0x000fe200078e0a07 */
[----:B------:R-:W-:Y:S01]  /*7000*/  ISETP.GE.AND P2, PT, R2, RZ, PT ;  /* 0x000000ff0200720c */ /* 0x000fe20003f46270 */
[----:B0-----:R-:W-:Y:S01]  /*7010*/  IMAD R0, R10, 0x4, R0 ;  /* 0x000000040a007824 */ /* 0x001fe200078e0200 */
[----:B------:R-:W-:Y:S01]  /*7020*/  ISETP.GE.AND P1, PT, R4, RZ, PT ;  /* 0x000000ff0400720c */ /* 0x000fe20003f26270 */
[C---:B------:R-:W-:Y:S01]  /*7030*/  IMAD.SHL.U32 R2, R29.reuse, 0x20, RZ ;  /* 0x000000201d027824 */ /* 0x040fe200078e00ff */
[----:B------:R-:W-:Y:S01]  /*7040*/  SGXT R6, R6, 0x1 ;  /* 0x000000010606781a */ /* 0x000fe20000000200 */
[C---:B------:R-:W-:Y:S01]  /*7050*/  IMAD.SHL.U32 R11, R29.reuse, 0x10, RZ ;  /* 0x000000101d0b7824 */ /* 0x040fe200078e00ff */
[----:B------:R0:W-:Y:S01]  /*7060*/  STL [R1+0xc], R0 ;  /* 0x00000c0001007387 */ /* 0x0001e20000100800 */
[----:B------:R-:W-:Y:S01]  /*7070*/  @!P0 IADD3 R20, PT, PT, R20, -R7, RZ ;  /* 0x8000000714148210 */ /* 0x000fe20007ffe0ff */
[----:B------:R-:W-:-:S02]  /*7080*/  IMAD.SHL.U32 R27, R29, 0x2, RZ ;  /* 0x000000021d1b7824 */ /* 0x000fc400078e00ff */
[----:B------:R-:W-:Y:S01]  /*7090*/  IMAD R9, R9, 0x110, RZ ;  /* 0x0000011009097824 */ /* 0x000fe200078e02ff */
[----:B------:R-:W-:Y:S01]  /*70a0*/  ISETP.GT.U32.AND P0, PT, R7, R20, PT ;  /* 0x000000140700720c */ /* 0x000fe20003f04070 */
[----:B------:R-:W-:Y:S01]  /*70b0*/  @!P3 IMAD.IADD R23, R23, 0x1, -R7 ;  /* 0x000000011717b824 */ /* 0x000fe200078e0a07 */
[----:B------:R-:W-:Y:S02]  /*70c0*/  LOP3.LUT R26, R11, 0x100, RZ, 0xc0, !PT ;  /* 0x000001000b1a7812 */ /* 0x000fe400078ec0ff */
[----:B------:R-:W-:Y:S01]  /*70d0*/  LOP3.LUT R9, R9, 0x30, R27, 0x78, !PT ;  /* 0x0000003009097812 */ /* 0x000fe200078e781b */
[----:B0-----:R-:W-:Y:S01]  /*70e0*/  IMAD R0, R10, 0x4, R0 ;  /* 0x000000040a007824 */ /* 0x001fe200078e0200 */
[----:B------:R-:W-:-:S04]  /*70f0*/  ISETP.GT.U32.AND P3, PT, R7, R23, PT ;  /* 0x000000170700720c */ /* 0x000fc80003f64070 */
[----:B------:R0:W-:Y:S03]  /*7100*/  STL [R1+0x8], R0 ;  /* 0x0000080001007387 */ /* 0x0001e60000100800 */
[----:B------:R-:W-:Y:S01]  /*7110*/  @!P0 IMAD.IADD R20, R20, 0x1, -R7 ;  /* 0x0000000114148824 */ /* 0x000fe200078e0a07 */
[----:B------:R-:W-:-:S05]  /*7120*/  ISETP.GE.AND P0, PT, R8, RZ, PT ;  /* 0x000000ff0800720c */ /* 0x000fca0003f06270 */
[----:B------:R-:W-:Y:S01]  /*7130*/  @!P3 IMAD.IADD R23, R23, 0x1, -R7 ;  /* 0x000000011717b824 */ /* 0x000fe200078e0a07 */
[----:B------:R-:W-:Y:S01]  /*7140*/  ISETP.NE.AND P3, PT, R3, RZ, PT ;  /* 0x000000ff0300720c */ /* 0x000fe20003f65270 */
[----:B0-----:R-:W-:-:S04]  /*7150*/  IMAD R0, R10, 0x4, R0 ;  /* 0x000000040a007824 */ /* 0x001fc800078e0200 */
[----:B------:R-:W-:Y:S01]  /*7160*/  IMAD R4, R10, 0x4, R0 ;  /* 0x000000040a047824 */ /* 0x000fe200078e0200 */
[----:B------:R0:W-:Y:S04]  /*7170*/  STL [R1+0x4], R0 ;  /* 0x0000040001007387 */ /* 0x0001e80000100800 */
[----:B------:R-:W-:Y:S04]  /*7180*/  STL [R1+0xc10], R11 ;  /* 0x000c100b01007387 */ /* 0x000fe80000100800 */
[----:B------:R1:W-:Y:S01]  /*7190*/  STL [R1], R4 ;  /* 0x0000000401007387 */ /* 0x0003e20000100800 */
[----:B0-----:R-:W-:Y:S01]  /*71a0*/  LOP3.LUT R0, R2, 0x60, RZ, 0xc0, !PT ;  /* 0x0000006002007812 */ /* 0x001fe200078ec0ff */
[----:B------:R-:W-:-:S03]  /*71b0*/  IMAD R2, R10, 0x4, R4 ;  /* 0x000000040a027824 */ /* 0x000fc600078e0204 */
[----:B------:R-:W-:Y:S01]  /*71c0*/  LOP3.LUT R6, R0, 0x90, R6, 0xf8, !PT ;  /* 0x0000009000067812 */ /* 0x000fe200078ef806 */
[----:B------:R0:W-:Y:S01]  /*71d0*/  STL [R1+0xc18], R0 ;  /* 0x000c180001007387 */ /* 0x0001e20000100800 */
[----:B-1----:R-:W-:Y:S02]  /*71e0*/  IMAD R4, R10, 0x4, R2 ;  /* 0x000000040a047824 */ /* 0x002fe400078e0202 */
[----:B------:R-:W-:Y:S01]  /*71f0*/  LOP3.LUT R27, R6, 0x10, R27, 0x78, !PT ;  /* 0x00000010061b7812 */ /* 0x000fe200078e781b */
[----:B------:R-:W-:Y:S01]  /*7200*/  STL [R1+0xdc4], R2 ;  /* 0x000dc40201007387 */ /* 0x000fe20000100800 */
[----:B------:R-:W-:-:S03]  /*7210*/  IMAD R5, R10, 0x4, R4 ;  /* 0x000000040a057824 */ /* 0x000fc600078e0204 */
[----:B------:R-:W-:Y:S01]  /*7220*/  STL [R1+0xdc8], R4 ;  /* 0x000dc80401007387 */ /* 0x000fe20000100800 */
[----:B0-----:R-:W-:Y:S02]  /*7230*/  IMAD.SHL.U32 R0, R29, 0x40, RZ ;  /* 0x000000401d007824 */ /* 0x001fe400078e00ff */
[C---:B------:R-:W-:Y:S01]  /*7240*/  IMAD R6, R10.reuse, 0x4, R5 ;  /* 0x000000040a067824 */ /* 0x040fe200078e0205 */
[----:B------:R-:W-:Y:S02]  /*7250*/  STL [R1+0xdcc], R5 ;  /* 0x000dcc0501007387 */ /* 0x000fe40000100800 */
[----:B------:R-:W-:Y:S01]  /*7260*/  LOP3.LUT R0, R9, 0x800, R0, 0xf8, !PT ;  /* 0x0000080009007812 */ /* 0x000fe200078ef800 */
[----:B------:R-:W-:Y:S01]  /*7270*/  IMAD R8, R10, 0x4, R6 ;  /* 0x000000040a087824 */ /* 0x000fe200078e0206 */
[----:B------:R0:W-:Y:S04]  /*7280*/  STL [R1+0xdd0], R6 ;  /* 0x000dd00601007387 */ /* 0x0001e80000100800 */
[----:B------:R1:W-:Y:S01]  /*7290*/  STL [R1+0x184], R0 ;  /* 0x0001840001007387 */ /* 0x0003e20000100800 */
[----:B0-----:R-:W-:Y:S01]  /*72a0*/  IMAD R6, RZ, RZ, -UR6 ;  /* 0x80000006ff067e24 */ /* 0x001fe2000f8e02ff */
[----:B-1----:R-:W-:-:S03]  /*72b0*/  IADD3 R0, PT, PT, R27, UR5, R26 ;  /* 0x000000051b007c10 */ /* 0x002fc6000fffe01a */
[C---:B------:R-:W-:Y:S01]  /*72c0*/  IMAD R7, R6.reuse, 0x4, R8 ;  /* 0x0000000406077824 */ /* 0x040fe200078e0208 */
[----:B------:R-:W-:Y:S01]  /*72d0*/  LOP3.LUT R26, RZ, R3, RZ, 0x33, !PT ;  /* 0x00000003ff1a7212 */ /* 0x000fe200078e33ff */
[----:B------:R0:W-:Y:S02]  /*72e0*/  STL [R1+0x1f4], R0 ;  /* 0x0001f40001007387 */ /* 0x0001e40000100800 */
[C---:B------:R-:W-:Y:S02]  /*72f0*/  IMAD R9, R6.reuse, 0x4, R7 ;  /* 0x0000000406097824 */ /* 0x040fe400078e0207 */
[----:B------:R-:W-:Y:S04]  /*7300*/  STL [R1+0xdd4], R8 ;  /* 0x000dd40801007387 */ /* 0x000fe80000100800 */
[----:B------:R-:W-:Y:S04]  /*7310*/  STL [R1+0xdd8], R7 ;  /* 0x000dd80701007387 */ /* 0x000fe80000100800 */
[----:B------:R-:W3:Y:S04]  /*7320*/  LDL.LU R5, [R1+0x18c] ;  /* 0x00018c0001057983 */ /* 0x000ee80000300800 */
[----:B------:R-:W2:Y:S04]  /*7330*/  LDL.LU R4, [R1+0x1d8] ;  /* 0x0001d80001047983 */ /* 0x000ea80000300800 */
[----:B------:R-:W4:Y:S04]  /*7340*/  LDL.LU R2, [R1+0x1d4] ;  /* 0x0001d40001027983 */ /* 0x000f280000300800 */
[----:B------:R-:W5:Y:S04]  /*7350*/  LDL.LU R19, [R1+0x1d0] ;  /* 0x0001d00001137983 */ /* 0x000f680000300800 */
[----:B------:R-:W5:Y:S04]  /*7360*/  LDL.LU R12, [R1+0x1cc] ;  /* 0x0001cc00010c7983 */ /* 0x000f680000300800 */
[----:B0-----:R-:W5:Y:S04]  /*7370*/  LDL.LU R0, [R1+0x1c8] ;  /* 0x0001c80001007983 */ /* 0x001f680000300800 */
[----:B------:R-:W5:Y:S04]  /*7380*/  LDL.LU R18, [R1+0x1c4] ;  /* 0x0001c40001127983 */ /* 0x000f680000300800 */
[----:B------:R-:W5:Y:S04]  /*7390*/  LDL.LU R15, [R1+0x1c0] ;  /* 0x0001c000010f7983 */ /* 0x000f680000300800 */
[----:B------:R-:W5:Y:S04]  /*73a0*/  LDL.LU R10, [R1+0x1bc] ;  /* 0x0001bc00010a7983 */ /* 0x000f680000300800 */
[----:B------:R-:W5:Y:S04]  /*73b0*/  LDL.LU R17, [R1+0x1b8] ;  /* 0x0001b80001117983 */ /* 0x000f680000300800 */
[----:B------:R-:W5:Y:S04]  /*73c0*/  LDL.LU R13, [R1+0x1b4] ;  /* 0x0001b400010d7983 */ /* 0x000f680000300800 */
[----:B------:R-:W5:Y:S04]  /*73d0*/  LDL.LU R16, [R1+0x1b0] ;  /* 0x0001b00001107983 */ /* 0x000f680000300800 */
[----:B------:R-:W5:Y:S04]  /*73e0*/  LDL.LU R11, [R1+0x1ac] ;  /* 0x0001ac00010b7983 */ /* 0x000f680000300800 */
[----:B------:R-:W5:Y:S01]  /*73f0*/  LDL.LU R14, [R1+0x1a8] ;  /* 0x0001a800010e7983 */ /* 0x000f620000300800 */
[----:B------:R-:W-:-:S02]  /*7400*/  IMAD R3, R6, 0x8, R9 ;  /* 0x0000000806037824 */ /* 0x000fc400078e0209 */
[----:B------:R-:W-:Y:S01]  /*7410*/  @!P6 IMAD.MOV R25, RZ, RZ, -R25 ;  /* 0x000000ffff19e224 */ /* 0x000fe200078e0a19 */
[----:B------:R-:W5:Y:S01]  /*7420*/  LDL.LU R28, [R1+0x1a4] ;  /* 0x0001a400011c7983 */ /* 0x000f620000300800 */
[----:B------:R-:W-:Y:S02]  /*7430*/  IMAD R27, R6, 0x4, R3 ;  /* 0x00000004061b7824 */ /* 0x000fe400078e0203 */
[----:B------:R-:W-:Y:S01]  /*7440*/  @!P5 IMAD.MOV R24, RZ, RZ, -R24 ;  /* 0x000000ffff18d224 */ /* 0x000fe200078e0a18 */
[----:B------:R-:W5:Y:S01]  /*7450*/  LDL.LU R29, [R1+0x1a0] ;  /* 0x0001a000011d7983 */ /* 0x000f620000300800 */
[----:B------:R-:W-:Y:S02]  /*7460*/  @!P4 IMAD.MOV R21, RZ, RZ, -R21 ;  /* 0x000000ffff15c224 */ /* 0x000fe400078e0a15 */
[----:B------:R-:W-:Y:S01]  /*7470*/  @!P1 IMAD.MOV R22, RZ, RZ, -R22 ;  /* 0x000000ffff169224 */ /* 0x000fe200078e0a16 */
[----:B------:R-:W-:Y:S01]  /*7480*/  STL [R1+0xddc], R9 ;  /* 0x000ddc0901007387 */ /* 0x000fe20000100800 */
[----:B------:R-:W-:-:S02]  /*7490*/  @!P2 IMAD.MOV R20, RZ, RZ, -R20 ;  /* 0x000000ffff14a224 */ /* 0x000fc400078e0a14 */
[----:B------:R-:W-:Y:S01]  /*74a0*/  @!P0 IMAD.MOV R23, RZ, RZ, -R23 ;  /* 0x000000ffff178224 */ /* 0x000fe200078e0a17 */
[----:B------:R-:W-:Y:S04]  /*74b0*/  STL [R1+0xde4], R27 ;  /* 0x000de41b01007387 */ /* 0x000fe80000100800 */
[----:B------:R2:W-:Y:S04]  /*74c0*/  STL [R1+0xde0], R3 ;  /* 0x000de00301007387 */ /* 0x0005e80000100800 */
[----:B------:R-:W-:Y:S04]  /*74d0*/  STL [R1+0xde8], R25 ;  /* 0x000de81901007387 */ /* 0x000fe80000100800 */
[----:B------:R-:W-:Y:S04]  /*74e0*/  STL [R1+0xdec], R24 ;  /* 0x000dec1801007387 */ /* 0x000fe80000100800 */
[----:B------:R-:W-:Y:S04]  /*74f0*/  STL [R1+0xdf0], R21 ;  /* 0x000df01501007387 */ /* 0x000fe80000100800 */
[----:B------:R-:W-:Y:S04]  /*7500*/  STL [R1+0xdf4], R22 ;  /* 0x000df41601007387 */ /* 0x000fe80000100800 */
[----:B------:R-:W-:Y:S04]  /*7510*/  STL [R1+0xdf8], R20 ;  /* 0x000df81401007387 */ /* 0x000fe80000100800 */
[----:B------:R-:W-:Y:S01]  /*7520*/  STL [R1+0xdfc], R23 ;  /* 0x000dfc1701007387 */ /* 0x000fe20000100800 */
[----:B---3--:R-:W-:-:S02]  /*7530*/  SEL R5, R26, R5, !P3 ;  /* 0x000000051a057207 */ /* 0x008fc40005800000 */
[----:B--2---:R-:W-:-:S03]  /*7540*/  SEL R3, R26, R4, !P3 ;  /* 0x000000041a037207 */ /* 0x004fc60005800000 */
[----:B------:R-:W-:Y:S01]  /*7550*/  STL [R1+0x18c], R5 ;  /* 0x00018c0501007387 */ /* 0x000fe20000100800 */
[----:B----4-:R-:W-:-:S03]  /*7560*/  SEL R2, R26, R2, !P3 ;  /* 0x000000021a027207 */ /* 0x010fc60005800000 */
[----:B------:R0:W-:Y:S01]  /*7570*/  STL [R1+0x218], R3 ;  /* 0x0002180301007387 */ /* 0x0001e20000100800 */
[----:B-----5:R-:W-:-:S03]  /*7580*/  SEL R4, R26, R19, !P3 ;  /* 0x000000131a047207 */ /* 0x020fc60005800000 */
[----:B------:R1:W-:Y:S04]  /*7590*/  STL [R1+0x214], R2 ;  /* 0x0002140201007387 */ /* 0x0003e80000100800 */
[----:B------:R-:W-:Y:S01]  /*75a0*/  STL [R1+0x210], R4 ;  /* 0x0002100401007387 */ /* 0x000fe20000100800 */
[C---:B0-----:R-:W-:Y:S02]  /*75b0*/  SEL R3, R26.reuse, R12, !P3 ;  /* 0x0000000c1a037207 */ /* 0x041fe40005800000 */
[----:B-1----:R-:W-:-:S03]  /*75c0*/  SEL R2, R26, R0, !P3 ;  /* 0x000000001a027207 */ /* 0x002fc60005800000 */
[----:B------:R0:W-:Y:S01]  /*75d0*/  STL [R1+0x20c], R3 ;  /* 0x00020c0301007387 */ /* 0x0001e20000100800 */
[----:B------:R-:W-:-:S03]  /*75e0*/  SEL R0, R26, R18, !P3 ;  /* 0x000000121a007207 */ /* 0x000fc60005800000 */
[----:B------:R1:W-:Y:S04]  /*75f0*/  STL [R1+0x208], R2 ;  /* 0x0002080201007387 */ /* 0x0003e80000100800 */
[----:B------:R2:W-:Y:S01]  /*7600*/  STL [R1+0x204], R0 ;  /* 0x0002040001007387 */ /* 0x0005e20000100800 */
[C---:B0-----:R-:W-:Y:S02]  /*7610*/  SEL R3, R26.reuse, R15, !P3 ;  /* 0x0000000f1a037207 */ /* 0x041fe40005800000 */
[----:B-1----:R-:W-:-:S03]  /*7620*/  SEL R2, R26, R10, !P3 ;  /* 0x0000000a1a027207 */ /* 0x002fc60005800000 */
[----:B------:R0:W-:Y:S01]  /*7630*/  STL [R1+0x200], R3 ;  /* 0x0002000301007387 */ /* 0x0001e20000100800 */
[----:B--2---:R-:W-:-:S03]  /*7640*/  SEL R0, R26, R17, !P3 ;  /* 0x000000111a007207 */ /* 0x004fc60005800000 */
        /* <DEDUP_REMOVED lines=10> */
[----:B------:R-:W-:Y:S01]  /*76f0*/  STL [R1+0x1e4], R3 ;  /* 0x0001e40301007387 */ /* 0x000fe20000100800 */
[----:B--2---:R-:W-:-:S03]  /*7700*/  SEL R0, R26, R29, !P3 ;  /* 0x0000001d1a007207 */ /* 0x004fc60005800000 */
[----:B------:R-:W2:Y:S04]  /*7710*/  LDL.LU R23, [R1+0x190] ;  /* 0x0001900001177983 */ /* 0x000ea80000300800 */
[----:B------:R-:W-:Y:S04]  /*7720*/  STL [R1+0x1e0], R2 ;  /* 0x0001e00201007387 */ /* 0x000fe80000100800 */
[----:B--2---:R0:W-:Y:S04]  /*7730*/  STL [R1+0xe18], R23 ;  /* 0x000e181701007387 */ /* 0x0041e80000100800 */
[----:B------:R-:W-:Y:S04]  /*7740*/  STL [R1+0x1dc], R0 ;  /* 0x0001dc0001007387 */ /* 0x000fe80000100800 */
[----:B0-----:R-:W2:Y:S04]  /*7750*/  LDL.LU R23, [R1+0x194] ;  /* 0x0001940001177983 */ /* 0x001ea80000300800 */
[----:B--2---:R0:W-:Y:S04]  /*7760*/  STL [R1+0xe1c], R23 ;  /* 0x000e1c1701007387 */ /* 0x0041e80000100800 */
[----:B0-----:R-:W2:Y:S04]  /*7770*/  LDL.LU R23, [R1+0x198] ;  /* 0x0001980001177983 */ /* 0x001ea80000300800 */
[----:B--2---:R0:W-:Y:S04]  /*7780*/  STL [R1+0xe20], R23 ;  /* 0x000e201701007387 */ /* 0x0041e80000100800 */
[----:B0-----:R-:W2:Y:S04]  /*7790*/  LDL.LU R23, [R1+0x19c] ;  /* 0x00019c0001177983 */ /* 0x001ea80000300800 */
[----:B------:R-:W3:Y:S04]  /*77a0*/  LDL.LU R20, [R1+0x180] ;  /* 0x0001800001147983 */ /* 0x000ee80000300800 */
[----:B------:R-:W4:Y:S04]  /*77b0*/  LDL.LU R22, [R1+0x17c] ;  /* 0x00017c0001167983 */ /* 0x000f280000300800 */
[----:B------:R-:W5:Y:S04]  /*77c0*/  LDL.LU R21, [R1+0x178] ;  /* 0x0001780001157983 */ /* 0x000f680000300800 */
[----:B------:R-:W3:Y:S04]  /*77d0*/  LDL.LU R24, [R1+0x174] ;  /* 0x0001740001187983 */ /* 0x000ee80000300800 */
        /* <DEDUP_REMOVED lines=22> */
[----:B------:R-:W3:Y:S01]  /*7940*/  LDL.LU R29, [R1+0x12c] ;  /* 0x00012c00011d7983 */ /* 0x000ee20000300800 */
[----:B--2---:R-:W-:-:S05]  /*7950*/  SEL R23, R26, R23, !P3 ;  /* 0x000000171a177207 */ /* 0x004fca0005800000 */
[----:B------:R0:W-:Y:S04]  /*7960*/  STL [R1+0x1d8], R23 ;  /* 0x0001d81701007387 */ /* 0x0001e80000100800 */
[----:B0-----:R-:W2:Y:S02]  /*7970*/  LDL.LU R23, [R1+0xe20] ;  /* 0x000e200001177983 */ /* 0x001ea40000300800 */
[----:B--2---:R-:W-:-:S05]  /*7980*/  SEL R23, R26, R23, !P3 ;  /* 0x000000171a177207 */ /* 0x004fca0005800000 */
[----:B------:R0:W-:Y:S04]  /*7990*/  STL [R1+0x1d4], R23 ;  /* 0x0001d41701007387 */ /* 0x0001e80000100800 */
[----:B0-----:R-:W2:Y:S02]  /*79a0*/  LDL.LU R23, [R1+0xe1c] ;  /* 0x000e1c0001177983 */ /* 0x001ea40000300800 */
[----:B--2---:R-:W-:-:S05]  /*79b0*/  SEL R23, R26, R23, !P3 ;  /* 0x000000171a177207 */ /* 0x004fca0005800000 */
[----:B------:R0:W-:Y:S04]  /*79c0*/  STL [R1+0x1d0], R23 ;  /* 0x0001d01701007387 */ /* 0x0001e80000100800 */
[----:B0-----:R-:W2:Y:S01]  /*79d0*/  LDL.LU R23, [R1+0xe18] ;  /* 0x000e180001177983 */ /* 0x001ea20000300800 */
[C---:B---3--:R-:W-:Y:S02]  /*79e0*/  SEL R20, R26.reuse, R20, !P3 ;  /* 0x000000141a147207 */ /* 0x048fe40005800000 */
[C---:B------:R-:W-:Y:S02]  /*79f0*/  SEL R9, R26.reuse, R9, !P3 ;  /* 0x000000091a097207 */ /* 0x040fe40005800000 */
[C---:B------:R-:W-:Y:S02]  /*7a00*/  SEL R7, R26.reuse, R7, !P3 ;  /* 0x000000071a077207 */ /* 0x040fe40005800000 */
[----:B------:R-:W-:-:S02]  /*7a10*/  SEL R6, R26, R6, !P3 ;  /* 0x000000061a067207 */ /* 0x000fc40005800000 */
[C---:B------:R-:W-:Y:S02]  /*7a20*/  SEL R5, R26.reuse, R5, !P3 ;  /* 0x000000051a057207 */ /* 0x040fe40005800000 */
[C---:B------:R-:W-:Y:S02]  /*7a30*/  SEL R2, R26.reuse, R2, !P3 ;  /* 0x000000021a027207 */ /* 0x040fe40005800000 */
[----:B--2---:R-:W-:-:S05]  /*7a40*/  SEL R23, R26, R23, !P3 ;  /* 0x000000171a177207 */ /* 0x004fca0005800000 */
[----:B------:R4:W-:Y:S04]  /*7a50*/  STL [R1+0x1cc], R23 ;  /* 0x0001cc1701007387 */ /* 0x0009e80000100800 */
[----:B------:R5:W-:Y:S01]  /*7a60*/  STL [R1+0x1c8], R20 ;  /* 0x0001c81401007387 */ /* 0x000be20000100800 */
[C---:B----4-:R-:W-:Y:S02]  /*7a70*/  SEL R23, R26.reuse, R22, !P3 ;  /* 0x000000161a177207 */ /* 0x050fe40005800000 */
[C---:B------:R-:W-:Y:S02]  /*7a80*/  SEL R22, R26.reuse, R24, !P3 ;  /* 0x000000181a167207 */ /* 0x040fe40005800000 */
[C---:B-----5:R-:W-:Y:S01]  /*7a90*/  SEL R20, R26.reuse, R21, !P3 ;  /* 0x000000151a147207 */ /* 0x060fe20005800000 */
[----:B------:R-:W-:Y:S01]  /*7aa0*/  STL [R1+0x1c4], R23 ;  /* 0x0001c41701007387 */ /* 0x000fe20000100800 */
[----:B------:R-:W-:-:S03]  /*7ab0*/  SEL R21, R26, R25, !P3 ;  /* 0x000000191a157207 */ /* 0x000fc60005800000 */
[----:B------:R0:W-:Y:S04]  /*7ac0*/  STL [R1+0x1c0], R20 ;  /* 0x0001c01401007387 */ /* 0x0001e80000100800 */
[----:B------:R-:W-:Y:S04]  /*7ad0*/  STL [R1+0x1bc], R22 ;  /* 0x0001bc1601007387 */ /* 0x000fe80000100800 */
[----:B------:R-:W-:Y:S01]  /*7ae0*/  STL [R1+0x1b8], R21 ;  /* 0x0001b81501007387 */ /* 0x000fe20000100800 */
[C---:B0-----:R-:W-:Y:S02]  /*7af0*/  SEL R20, R26.reuse, R3, !P3 ;  /* 0x000000031a147207 */ /* 0x041fe40005800000 */
[----:B------:R-:W-:-:S03]  /*7b00*/  SEL R3, R26, R27, !P3 ;  /* 0x0000001b1a037207 */ /* 0x000fc60005800000 */
[----:B------:R-:W-:Y:S04]  /*7b10*/  STL [R1+0x1b4], R20 ;  /* 0x0001b41401007387 */ /* 0x000fe80000100800 */
[----:B------:R0:W-:Y:S04]  /*7b20*/  STL [R1+0x1b0], R3 ;  /* 0x0001b00301007387 */ /* 0x0001e80000100800 */
[----:B------:R-:W-:Y:S04]  /*7b30*/  STL [R1+0x1ac], R9 ;  /* 0x0001ac0901007387 */ /* 0x000fe80000100800 */
[----:B------:R-:W-:Y:S01]  /*7b40*/  STL [R1+0x1a8], R7 ;  /* 0x0001a80701007387 */ /* 0x000fe20000100800 */
[----:B0-----:R-:W-:-:S05]  /*7b50*/  SEL R3, R26, R8, !P3 ;  /* 0x000000081a037207 */ /* 0x001fca0005800000 */
[----:B------:R0:W-:Y:S04]  /*7b60*/  STL [R1+0x1a4], R3 ;  /* 0x0001a40301007387 */ /* 0x0001e80000100800 */
[----:B------:R-:W-:Y:S04]  /*7b70*/  STL [R1+0x1a0], R6 ;  /* 0x0001a00601007387 */ /* 0x000fe80000100800 */
[----:B------:R-:W-:Y:S01]  /*7b80*/  STL [R1+0x19c], R5 ;  /* 0x00019c0501007387 */ /* 0x000fe20000100800 */
[C---:B0-----:R-:W-:Y:S02]  /*7b90*/  SEL R3, R26.reuse, R4, !P3 ;  /* 0x000000041a037207 */ /* 0x041fe40005800000 */
[----:B------:R-:W-:-:S03]  /*7ba0*/  SEL R4, R26, R19, !P3 ;  /* 0x000000131a047207 */ /* 0x000fc60005800000 */
[----:B------:R0:W-:Y:S04]  /*7bb0*/  STL [R1+0x198], R3 ;  /* 0x0001980301007387 */ /* 0x0001e80000100800 */
        /* <DEDUP_REMOVED lines=169> */
[C---:B----4-:R-:W-:Y:S02]  /*8650*/  SEL R22, R26.reuse, R22, !P3 ;  /* 0x000000161a167207 */ /* 0x050fe40005800000 */
[C---:B-----5:R-:W-:Y:S02]  /*8660*/  SEL R21, R26.reuse, R21, !P3 ;  /* 0x000000151a157207 */ /* 0x060fe40005800000 */
[----:B------:R-:W-:-:S02]  /*8670*/  SEL R24, R26, R24, !P3 ;  /* 0x000000181a187207 */ /* 0x000fc40005800000 */
[C---:B------:R-:W-:Y:S02]  /*8680*/  SEL R25, R26.reuse, R25, !P3 ;  /* 0x000000191a197207 */ /* 0x040fe40005800000 */
[C---:B------:R-:W-:Y:S02]  /*8690*/  SEL R27, R26.reuse, R27, !P3 ;  /* 0x0000001b1a1b7207 */ /* 0x040fe40005800000 */
[C---:B------:R-:W-:Y:S02]  /*86a0*/  SEL R3, R26.reuse, R3, !P3 ;  /* 0x000000031a037207 */ /* 0x040fe40005800000 */
[C---:B------:R-:W-:Y:S02]  /*86b0*/  SEL R9, R26.reuse, R9, !P3 ;  /* 0x000000091a097207 */ /* 0x040fe40005800000 */
[C---:B------:R-:W-:Y:S02]  /*86c0*/  SEL R7, R26.reuse, R7, !P3 ;  /* 0x000000071a077207 */ /* 0x040fe40005800000 */
        /* <DEDUP_REMOVED lines=18> */
[----:B--2---:R-:W-:-:S05]  /*87f0*/  SEL R23, R26, R23, !P3 ;  /* 0x000000171a177207 */ /* 0x004fca0005800000 */
[----:B------:R0:W-:Y:S04]  /*8800*/  STL [R1+0xbc], R23 ;  /* 0x0000bc1701007387 */ /* 0x0001e80000100800 */
[----:B0-----:R-:W2:Y:S04]  /*8810*/  LDL.LU R23, [R1+0xdfc] ;  /* 0x000dfc0001177983 */ /* 0x001ea80000300800 */
[----:B------:R0:W-:Y:S04]  /*8820*/  STL [R1+0xb8], R20 ;  /* 0x0000b81401007387 */ /* 0x0001e80000100800 */
[----:B0-----:R-:W3:Y:S04]  /*8830*/  LDL.LU R20, [R1+0xdf8] ;  /* 0x000df80001147983 */ /* 0x001ee80000300800 */
[----:B------:R0:W-:Y:S04]  /*8840*/  STL [R1+0xb4], R22 ;  /* 0x0000b41601007387 */ /* 0x0001e80000100800 */
[----:B0-----:R-:W4:Y:S04]  /*8850*/  LDL.LU R22, [R1+0xdf4] ;  /* 0x000df40001167983 */ /* 0x001f280000300800 */
[----:B------:R0:W-:Y:S04]  /*8860*/  STL [R1+0xb0], R21 ;  /* 0x0000b01501007387 */ /* 0x0001e80000100800 */
[----:B0-----:R-:W5:Y:S04]  /*8870*/  LDL.LU R21, [R1+0xdf0] ;  /* 0x000df00001157983 */ /* 0x001f680000300800 */
[----:B------:R0:W-:Y:S04]  /*8880*/  STL [R1+0xac], R24 ;  /* 0x0000ac1801007387 */ /* 0x0001e80000100800 */
[----:B0-----:R-:W2:Y:S04]  /*8890*/  LDL.LU R24, [R1+0xdec] ;  /* 0x000dec0001187983 */ /* 0x001ea80000300800 */
        /* <DEDUP_REMOVED lines=45> */
[----:B0-----:R-:W2:Y:S02]  /*8b70*/  LDL.LU R29, [R1+0xd90] ;  /* 0x000d9000011d7983 */ /* 0x001ea40000300800 */
[----:B--2---:R-:W-:-:S05]  /*8b80*/  SEL R29, R26, R29, !P3 ;  /* 0x0000001d1a1d7207 */ /* 0x004fca0005800000 */
[----:B------:R0:W-:Y:S02]  /*8b90*/  STL [R1+0x44], R29 ;  /* 0x0000441d01007387 */ /* 0x0001e40000100800 */
[C---:B0-----:R-:W-:Y:S02]  /*8ba0*/  SEL R29, R26.reuse, R28, !P3 ;  /* 0x0000001c1a1d7207 */ /* 0x041fe40005800000 */
[C---:B------:R-:W-:Y:S02]  /*8bb0*/  SEL R28, R26.reuse, R14, !P3 ;  /* 0x0000000e1a1c7207 */ /* 0x040fe40005800000 */
[----:B------:R-:W2:Y:S01]  /*8bc0*/  LDL.LU R14, [R1+0x220] ;  /* 0x00022000010e7983 */ /* 0x000ea20000300800 */
[C---:B------:R-:W-:Y:S02]  /*8bd0*/  SEL R11, R26.reuse, R11, !P3 ;  /* 0x0000000b1a0b7207 */ /* 0x040fe40005800000 */
[C---:B------:R-:W-:Y:S01]  /*8be0*/  SEL R16, R26.reuse, R16, !P3 ;  /* 0x000000101a107207 */ /* 0x040fe20005800000 */
[----:B------:R0:W-:Y:S01]  /*8bf0*/  STL [R1+0x3c], R29 ;  /* 0x00003c1d01007387 */ /* 0x0001e20000100800 */
[----:B------:R-:W-:-:S02]  /*8c00*/  SEL R13, R26, R13, !P3 ;  /* 0x0000000d1a0d7207 */ /* 0x000fc40005800000 */
[C---:B------:R-:W-:Y:S01]  /*8c10*/  SEL R10, R26.reuse, R10, !P3 ;  /* 0x0000000a1a0a7207 */ /* 0x040fe20005800000 */
[----:B------:R1:W-:Y:S04]  /*8c20*/  STL [R1+0x38], R28 ;  /* 0x0000381c01007387 */ /* 0x0003e80000100800 */
[----:B------:R3:W-:Y:S01]  /*8c30*/  STL [R1+0x34], R11 ;  /* 0x0000340b01007387 */ /* 0x0007e20000100800 */
[----:B0-----:R-:W-:-:S03]  /*8c40*/  SEL R29, R26, R19, !P3 ;  /* 0x000000131a1d7207 */ /* 0x001fc60005800000 */
[----:B------:R-:W-:Y:S01]  /*8c50*/  STL [R1+0x30], R16 ;  /* 0x0000301001007387 */ /* 0x000fe20000100800 */
[----:B-1----:R-:W-:-:S03]  /*8c60*/  SEL R28, R26, R25, !P3 ;  /* 0x000000191a1c7207 */ /* 0x002fc60005800000 */
[----:B------:R0:W-:Y:S01]  /*8c70*/  STL [R1+0x2c], R13 ;  /* 0x00002c0d01007387 */ /* 0x0001e20000100800 */
[C---:B------:R-:W-:Y:S02]  /*8c80*/  SEL R25, R26.reuse, R24, !P3 ;  /* 0x000000181a197207 */ /* 0x040fe40005800000 */
[C---:B---3--:R-:W-:Y:S02]  /*8c90*/  SEL R11, R26.reuse, R17, !P3 ;  /* 0x000000111a0b7207 */ /* 0x048fe40005800000 */
[----:B-----5:R-:W-:-:S03]  /*8ca0*/  SEL R24, R26, R21, !P3 ;  /* 0x000000151a187207 */ /* 0x020fc60005800000 */
[----:B------:R1:W-:Y:S01]  /*8cb0*/  STL [R1+0x28], R11 ;  /* 0x0000280b01007387 */ /* 0x0003e20000100800 */
[----:B0-----:R-:W-:-:S03]  /*8cc0*/  SEL R13, R26, R15, !P3 ;  /* 0x0000000f1a0d7207 */ /* 0x001fc60005800000 */
[----:B------:R0:W-:Y:S04]  /*8cd0*/  STL [R1+0x24], R10 ;  /* 0x0000240a01007387 */ /* 0x0001e80000100800 */
[----:B------:R-:W-:Y:S01]  /*8ce0*/  STL [R1+0x20], R13 ;  /* 0x0000200d01007387 */ /* 0x000fe20000100800 */
[C---:B-1----:R-:W-:Y:S02]  /*8cf0*/  SEL R11, R26.reuse, R18, !P3 ;  /* 0x000000121a0b7207 */ /* 0x042fe40005800000 */
[----:B0-----:R-:W-:-:S03]  /*8d00*/  SEL R10, R26, R0, !P3 ;  /* 0x000000001a0a7207 */ /* 0x001fc60005800000 */
[----:B------:R0:W-:Y:S01]  /*8d10*/  STL [R1+0x1c], R11 ;  /* 0x00001c0b01007387 */ /* 0x0001e20000100800 */
[----:B------:R-:W-:-:S03]  /*8d20*/  SEL R0, R26, R12, !P3 ;  /* 0x0000000c1a007207 */ /* 0x000fc60005800000 */
[----:B------:R-:W-:Y:S01]  /*8d30*/  STL [R1+0x18], R10 ;  /* 0x0000180a01007387 */ /* 0x000fe20000100800 */
[----:B----4-:R-:W-:-:S03]  /*8d40*/  SEL R22, R26, R22, !P3 ;  /* 0x000000161a167207 */ /* 0x010fc60005800000 */
[----:B------:R-:W-:Y:S01]  /*8d50*/  STL [R1+0xd60], R29 ;  /* 0x000d601d01007387 */ /* 0x000fe20000100800 */
[----:B0-----:R-:W0:Y:S01]  /*8d60*/  S2R R11, SR_TID.X ;  /* 0x00000000000b7919 */ /* 0x001e220000002100 */
[C---:B------:R-:W-:Y:S02]  /*8d70*/  SEL R21, R26.reuse, R20, !P3 ;  /* 0x000000141a157207 */ /* 0x040fe40005800000 */
[----:B------:R-:W-:Y:S01]  /*8d80*/  STL [R1+0x14], R0 ;  /* 0x0000140001007387 */ /* 0x000fe20000100800 */
[----:B------:R-:W-:-:S03]  /*8d90*/  SEL R23, R26, R23, !P3 ;  /* 0x000000171a177207 */ /* 0x000fc60005800000 */
[----:B------:R-:W-:Y:S04]  /*8da0*/  STL [R1+0xd64], R28 ;  /* 0x000d641c01007387 */ /* 0x000fe80000100800 */
[----:B------:R-:W-:Y:S04]  /*8db0*/  STL [R1+0xd68], R25 ;  /* 0x000d681901007387 */ /* 0x000fe80000100800 */
[----:B------:R1:W-:Y:S04]  /*8dc0*/  STL [R1+0xd6c], R24 ;  /* 0x000d6c1801007387 */ /* 0x0003e80000100800 */
[----:B-1----:R-:W3:Y:S01]  /*8dd0*/  LDL.LU R24, [R1+0x8] ;  /* 0x0000080001187983 */ /* 0x002ee20000300800 */
[----:B0-----:R-:W-:-:S03]  /*8de0*/  LOP3.LUT R11, R11, 0x3f, RZ, 0xc0, !PT ;  /* 0x0000003f0b0b7812 */ /* 0x001fc600078ec0ff */
[----:B------:R0:W-:Y:S04]  /*8df0*/  STL [R1+0xd70], R22 ;  /* 0x000d701601007387 */ /* 0x0001e80000100800 */
[----:B0-----:R-:W4:Y:S04]  /*8e00*/  LDL.LU R22, [R1+0xc] ;  /* 0x00000c0001167983 */ /* 0x001f280000300800 */
[----:B------:R0:W-:Y:S04]  /*8e10*/  STL [R1+0xd74], R21 ;  /* 0x000d741501007387 */ /* 0x0001e80000100800 */
[----:B0-----:R-:W5:Y:S04]  /*8e20*/  LDL.LU R21, [R1+0x10] ;  /* 0x0000100001157983 */ /* 0x001f680000300800 */
[----:B------:R0:W-:Y:S04]  /*8e30*/  STL [R1+0xd78], R23 ;  /* 0x000d781701007387 */ /* 0x0001e80000100800 */
[----:B0-----:R-:W3:Y:S04]  /*8e40*/  LDL.LU R23, [R1+0x8c] ;  /* 0x00008c0001177983 */ /* 0x001ee80000300800 */
[----:B------:R-:W3:Y:S04]  /*8e50*/  LDL.LU R28, [R1+0x4] ;  /* 0x00000400011c7983 */ /* 0x000ee80000300800 */
[----:B------:R-:W3:Y:S01]  /*8e60*/  LDL.LU R29, [R1] ;  /* 0x00000000011d7983 */ /* 0x000ee20000300800 */
[----:B--2---:R-:W-:Y:S01]  /*8e70*/  IMAD R15, R14, UR7, RZ ;  /* 0x000000070e0f7c24 */ /* 0x004fe2000f8e02ff */
[----:B------:R-:W0:Y:S01]  /*8e80*/  S2R R18, SR_TID.X ;  /* 0x0000000000127919 */ /* 0x000e220000002100 */
[----:B------:R-:W1:Y:S01]  /*8e90*/  LDC R14, c[0x0][0x3ac] ;  /* 0x0000eb00ff0e7b82 */ /* 0x000e620000000800 */
[----:B------:R-:W-:Y:S01]  /*8ea0*/  IMAD R25, RZ, RZ, -UR6 ;  /* 0x80000006ff197e24 */ /* 0x000fe2000f8e02ff */
[----:B------:R-:W2:Y:S01]  /*8eb0*/  LDCU UR7, c[0x0][0x3b0] ;  /* 0x00007600ff0777ac */ /* 0x000ea20008000800 */
[----:B-1----:R-:W-:-:S05]  /*8ec0*/  IMAD R17, R11, R14, RZ ;  /* 0x0000000e0b117224 */ /* 0x002fca00078e02ff */
[----:B------:R-:W-:-:S05]  /*8ed0*/  LEA R10, P0, R17, UR10, 0x1 ;  /* 0x0000000a110a7c11 */ /* 0x000fca000f8008ff */
[----:B------:R1:W-:Y:S04]  /*8ee0*/  STL [R1+0xd1c], R10 ;  /* 0x000d1c0a01007387 */ /* 0x0003e80000100800 */
[----:B-1----:R-:W2:Y:S01]  /*8ef0*/  LDL.LU R10, [R1+0x40] ;  /* 0x00004000010a7983 */ /* 0x002ea20000300800 */
[----:B------:R-:W-:Y:S01]  /*8f00*/  IMAD R13, R14, 0x40, R17 ;  /* 0x000000400e0d7824 */ /* 0x000fe200078e0211 */
[----:B------:R-:W-:Y:S02]  /*8f10*/  LEA.HI.X.SX32 R11, R17, UR11, 0x1, P0 ;  /* 0x0000000b110b7c11 */ /* 0x000fe400080f0eff */
[----:B------:R-:W1:Y:S01]  /*8f20*/  S2R R17, SR_TID.X ;  /* 0x0000000000117919 */ /* 0x000e620000002100 */
[----:B0-----:R-:W-:Y:S02]  /*8f30*/  SHF.R.U32.HI R20, RZ, 0x4, R18 ;  /* 0x00000004ff147819 */ /* 0x001fe40000011612 */
[----:B------:R-:W-:-:S02]  /*8f40*/  LEA R12, P1, R13, UR10, 0x1 ;  /* 0x0000000a0d0c7c11 */ /* 0x000fc4000f8208ff */
[----:B------:R-:W-:Y:S01]  /*8f50*/  SGXT.U32 R20, R20, 0x2 ;  /* 0x000000021414781a */ /* 0x000fe20000000000 */
[----:B------:R0:W-:Y:S01]  /*8f60*/  STL [R1+0xd18], R11 ;  /* 0x000d180b01007387 */ /* 0x0001e20000100800 */
[----:B------:R-:W-:Y:S02]  /*8f70*/  LEA.HI R19, R18, 0x3c, RZ, 0x1c ;  /* 0x0000003c12137811 */ /* 0x000fe400078fe0ff */
[----:B------:R-:W-:Y:S01]  /*8f80*/  LEA R0, P2, R15, UR12, 0x1 ;  /* 0x0000000c0f007c11 */ /* 0x000fe2000f8408ff */
[----:B------:R-:W-:Y:S01]  /*8f90*/  STL [R1+0xd80], R12 ;  /* 0x000d800c01007387 */ /* 0x000fe20000100800 */
[----:B------:R-:W-:Y:S01]  /*8fa0*/  LEA.HI.X.SX32 R13, R13, UR11, 0x1, P1 ;  /* 0x0000000b0d0d7c11 */ /* 0x000fe200088f0eff */
[----:B------:R-:W-:Y:S01]  /*8fb0*/  IMAD R19, R19, UR6, RZ ;  /* 0x0000000613137c24 */ /* 0x000fe2000f8e02ff */
[----:B------:R-:W1:Y:S01]  /*8fc0*/  LDCU UR12, c[0x0][0x3a0] ;  /* 0x00007400ff0c77ac */ /* 0x000e620008000800 */
[----:B0-----:R-:W-:Y:S02]  /*8fd0*/  LOP3.LUT R11, R20, 0x78, RZ, 0xfc, !PT ;  /* 0x00000078140b7812 */ /* 0x001fe400078efcff */
[----:B------:R0:W-:Y:S03]  /*8fe0*/  STL [R1+0xd7c], R13 ;  /* 0x000d7c0d01007387 */ /* 0x0001e60000100800 */
[----:B------:R-:W-:Y:S01]  /*8ff0*/  IMAD R11, R11, UR6, RZ ;  /* 0x000000060b0b7c24 */ /* 0x000fe2000f8e02ff */
[----:B-1----:R-:W-:-:S05]  /*9000*/  LEA.HI R17, R17, 0x7c, RZ, 0x1c ;  /* 0x0000007c11117811 */ /* 0x002fca00078fe0ff */
[----:B------:R-:W-:Y:S01]  /*9010*/  IMAD R17, R17, UR6, RZ ;  /* 0x0000000611117c24 */ /* 0x000fe2000f8e02ff */
[----:B0-----:R-:W-:-:S04]  /*9020*/  LEA R13, P1, R19, R0, 0x1 ;  /* 0x00000000130d7211 */ /* 0x001fc800078208ff */
[----:B------:R-:W-:-:S05]  /*9030*/  LEA R12, P0, R17, R0, 0x1 ;  /* 0x00000000110c7211 */ /* 0x000fca00078008ff */
[----:B------:R0:W-:Y:S04]  /*9040*/  STL [R1+0xb64], R12 ;  /* 0x000b640c01007387 */ /* 0x0001e80000100800 */
[----:B------:R-:W-:Y:S01]  /*9050*/  STL [R1+0xb78], R13 ;  /* 0x000b780d01007387 */ /* 0x000fe20000100800 */
[----:B0-----:R-:W-:Y:S02]  /*9060*/  LEA R12, P4, R11, R0, 0x1 ;  /* 0x000000000b0c7211 */ /* 0x001fe400078808ff */
[----:B------:R-:W-:-:S03]  /*9070*/  LEA.HI.X.SX32 R15, R15, UR13, 0x1, P2 ;  /* 0x0000000d0f0f7c11 */ /* 0x000fc600090f0eff */
[----:B------:R3:W-:Y:S02]  /*9080*/  STL [R1+0xb68], R12 ;  /* 0x000b680c01007387 */ /* 0x0007e40000100800 */
[----:B---3--:R-:W-:Y:S01]  /*9090*/  LEA R12, P3, R23, R0, 0x1 ;  /* 0x00000000170c7211 */ /* 0x008fe200078608ff */
[----:B------:R-:W-:-:S04]  /*90a0*/  IMAD R14, R25, 0x4, R27 ;  /* 0x00000004190e7824 */ /* 0x000fc800078e021b */
[----:B------:R-:W-:-:S04]  /*90b0*/  IMAD R16, R25, 0x4, R14 ;  /* 0x0000000419107824 */ /* 0x000fc800078e020e */
[C---:B------:R-:W-:Y:S02]  /*90c0*/  IMAD R18, R25.reuse, 0x4, R16 ;  /* 0x0000000419127824 */ /* 0x040fe400078e0210 */
[----:B------:R-:W-:Y:S02]  /*90d0*/  IMAD R26, R20, UR6, RZ ;  /* 0x00000006141a7c24 */ /* 0x000fe4000f8e02ff */
[----:B------:R-:W-:Y:S01]  /*90e0*/  IMAD R20, R25, 0x4, R18 ;  /* 0x0000000419147824 */ /* 0x000fe200078e0212 */
[----:B--2---:R-:W-:-:S05]  /*90f0*/  LEA R13, P5, R10, R0, 0x1 ;  /* 0x000000000a0d7211 */ /* 0x004fca00078a08ff */
[----:B------:R5:W-:Y:S04]  /*9100*/  STL [R1+0xb6c], R13 ;  /* 0x000b6c0d01007387 */ /* 0x000be80000100800 */
[----:B------:R0:W-:Y:S01]  /*9110*/  STL [R1+0xb70], R12 ;  /* 0x000b700c01007387 */ /* 0x0001e20000100800 */
[----:B-----5:R-:W-:Y:S02]  /*9120*/  LEA R13, P2, R21, R0, 0x1 ;  /* 0x00000000150d7211 */ /* 0x020fe400078408ff */
[----:B0-----:R-:W-:-:S03]  /*9130*/  LEA.HI.X.SX32 R12, R17, R15, 0x1, P0 ;  /* 0x0000000f110c7211 */ /* 0x001fc600000f0eff */
[----:B------:R4:W-:Y:S01]  /*9140*/  STL [R1+0xb74], R13 ;  /* 0x000b740d01007387 */ /* 0x0009e20000100800 */
[----:B------:R-:W-:-:S03]  /*9150*/  LEA.HI.X.SX32 R17, R19, R15, 0x1, P1 ;  /* 0x0000000f13117211 */ /* 0x000fc600008f0eff */
[----:B------:R0:W-:Y:S01]  /*9160*/  STL [R1+0xb5c], R12 ;  /* 0x000b5c0c01007387 */ /* 0x0001e20000100800 */
[-C--:B----4-:R-:W-:Y:S02]  /*9170*/  LEA R13, P0, R22, R0.reuse, 0x1 ;  /* 0x00000000160d7211 */ /* 0x090fe400078008ff */
[----:B0-----:R-:W-:-:S03]  /*9180*/  LEA R12, P1, R24, R0, 0x1 ;  /* 0x00000000180c7211 */ /* 0x001fc600078208ff */
[----:B------:R0:W-:Y:S04]  /*9190*/  STL [R1+0xb60], R13 ;  /* 0x000b600d01007387 */ /* 0x0001e80000100800 */
[----:B------:R-:W-:Y:S04]  /*91a0*/  STL [R1+0xb58], R17 ;  /* 0x000b581101007387 */ /* 0x000fe80000100800 */
[----:B------:R1:W-:Y:S01]  /*91b0*/  STL [R1+0xb50], R12 ;  /* 0x000b500c01007387 */ /* 0x0003e20000100800 */
[----:B0-----:R-:W-:Y:S02]  /*91c0*/  LEA.HI.X.SX32 R13, R11, R15, 0x1, P4 ;  /* 0x0000000f0b0d7211 */ /* 0x001fe400020f0eff */
[----:B------:R-:W-:-:S03]  /*91d0*/  LEA R11, P4, R28, R0, 0x1 ;  /* 0x000000001c0b7211 */ /* 0x000fc600078808ff */
[----:B------:R-:W-:Y:S01]  /*91e0*/  STL [R1+0xb4c], R13 ;  /* 0x000b4c0d01007387 */ /* 0x000fe20000100800 */
[-C--:B-1----:R-:W-:Y:S02]  /*91f0*/  LEA.HI.X.SX32 R12, R10, R15.reuse, 0x1, P5 ;  /* 0x0000000f0a0c7211 */ /* 0x082fe400028f0eff */
[----:B------:R-:W-:Y:S01]  /*9200*/  LEA R10, P5, R29, R0, 0x1 ;  /* 0x000000001d0a7211 */ /* 0x000fe200078a08ff */
[----:B------:R0:W-:Y:S04]  /*9210*/  STL [R1+0xb54], R11 ;  /* 0x000b540b01007387 */ /* 0x0001e80000100800 */
[----:B------:R1:W-:Y:S04]  /*9220*/  STL [R1+0xb3c], R12 ;  /* 0x000b3c0c01007387 */ /* 0x0003e80000100800 */
[----:B------:R2:W-:Y:S01]  /*9230*/  STL [R1+0xb44], R10 ;  /* 0x000b440a01007387 */ /* 0x0005e20000100800 */
[----:B0-----:R-:W-:-:S02]  /*9240*/  LEA.HI.X.SX32 R11, R23, R15, 0x1, P3 ;  /* 0x0000000f170b7211 */ /* 0x001fc400018f0eff */
[----:B-1----:R-:W-:-:S03]  /*9250*/  LEA R12, P3, R2, R0, 0x1 ;  /* 0x00000000020c7211 */ /* 0x002fc600078608ff */
[----:B------:R0:W-:Y:S01]  /*9260*/  STL [R1+0xb40], R11 ;  /* 0x000b400b01007387 */ /* 0x0001e20000100800 */
[----:B--2---:R-:W-:-:S03]  /*9270*/  LEA.HI.X.SX32 R10, R21, R15, 0x1, P2 ;  /* 0x0000000f150a7211 */ /* 0x004fc600010f0eff */
[----:B------:R1:W-:Y:S04]  /*9280*/  STL [R1+0xb48], R12 ;  /* 0x000b480c01007387 */ /* 0x0003e80000100800 */
[----:B------:R2:W-:Y:S01]  /*9290*/  STL [R1+0xb34], R10 ;  /* 0x000b340a01007387 */ /* 0x0005e20000100800 */
[----:B0-----:R-:W-:Y:S02]  /*92a0*/  LEA R11, P2, R4, R0, 0x1 ;  /* 0x00000000040b7211 */ /* 0x001fe400078408ff */
[----:B-1----:R-:W-:-:S03]  /*92b0*/  LEA.HI.X.SX32 R12, R22, R15, 0x1, P0 ;  /* 0x0000000f160c7211 */ /* 0x002fc600000f0eff */
[----:B------:R0:W-:Y:S01]  /*92c0*/  STL [R1+0xb38], R11 ;  /* 0x000b380b01007387 */ /* 0x0001e20000100800 */
[----:B--2---:R-:W-:-:S03]  /*92d0*/  LEA R10, P0, R5, R0, 0x1 ;  /* 0x00000000050a7211 */ /* 0x004fc600078008ff */
[----:B------:R1:W-:Y:S04]  /*92e0*/  STL [R1+0xb2c], R12 ;  /* 0x000b2c0c01007387 */ /* 0x0003e80000100800 */
[----:B------:R2:W-:Y:S01]  /*92f0*/  STL [R1+0xb30], R10 ;  /* 0x000b300a01007387 */ /* 0x0005e20000100800 */
[----:B0-----:R-:W-:Y:S02]  /*9300*/  LEA.HI.X.SX32 R11, R24, R15, 0x1, P1 ;  /* 0x0000000f180b7211 */ /* 0x001fe400008f0eff */
        /* <DEDUP_REMOVED lines=17> */
[----:B------:R-:W-:Y:S04]  /*9420*/  STL [R1+0xb04], R10 ;  /* 0x000b040a01007387 */ /* 0x000fe80000100800 */
[----:B------:R1:W-:Y:S01]  /*9430*/  STL [R1+0xb08], R4 ;  /* 0x000b080401007387 */ /* 0x0003e20000100800 */
[----:B0-----:R-:W-:-:S02]  /*9440*/  LEA.HI.X.SX32 R2, R5, R15, 0x1, P0 ;  /* 0x0000000f05027211 */ /* 0x001fc400000f0eff */
[----:B------:R-:W-:-:S03]  /*9450*/  LEA R5, P0, R27, R0, 0x1 ;  /* 0x000000001b057211 */ /* 0x000fc600078008ff */
[----:B------:R0:W-:Y:S01]  /*9460*/  STL [R1+0xafc], R2 ;  /* 0x000afc0201007387 */ /* 0x0001e20000100800 */
[----:B-1----:R-:W-:-:S03]  /*9470*/  LEA.HI.X.SX32 R4, R6, R15, 0x1, P1 ;  /* 0x0000000f06047211 */ /* 0x002fc600008f0eff */
[----:B------:R-:W-:Y:S04]  /*9480*/  STL [R1+0xb00], R5 ;  /* 0x000b000501007387 */ /* 0x000fe80000100800 */
[----:B------:R1:W-:Y:S01]  /*9490*/  STL [R1+0xaf4], R4 ;  /* 0x000af40401007387 */ /* 0x0003e20000100800 */
[----:B0-----:R-:W-:Y:S02]  /*94a0*/  LEA R2, P1, R14, R0, 0x1 ;  /* 0x000000000e027211 */ /* 0x001fe400078208ff */
[----:B------:R-:W-:-:S03]  /*94b0*/  LEA.HI.X.SX32 R6, R7, R15, 0x1, P5 ;  /* 0x0000000f07067211 */ /* 0x000fc600028f0eff */
[----:B------:R0:W-:Y:S01]  /*94c0*/  STL [R1+0xaf8], R2 ;  /* 0x000af80201007387 */ /* 0x0001e20000100800 */
[----:B-1----:R-:W-:-:S05]  /*94d0*/  LEA.HI.X.SX32 R4, R8, R15, 0x1, P4 ;  /* 0x0000000f08047211 */ /* 0x002fca00020f0eff */
[----:B------:R1:W-:Y:S01]  /*94e0*/  STL [R1+0xaec], R4 ;  /* 0x000aec0401007387 */ /* 0x0003e20000100800 */
[----:B0-----:R-:W-:-:S05]  /*94f0*/  LEA R2, P4, R16, R0, 0x1 ;  /* 0x0000000010027211 */ /* 0x001fca00078808ff */
[----:B------:R-:W-:Y:S01]  /*9500*/  STL [R1+0xaf0], R2 ;  /* 0x000af00201007387 */ /* 0x000fe20000100800 */
[----:B-1----:R-:W-:-:S03]  /*9510*/  LEA R4, P5, R18, R0, 0x1 ;  /* 0x0000000012047211 */ /* 0x002fc600078a08ff */
[----:B------:R0:W-:Y:S01]  /*9520*/  STL [R1+0xae4], R6 ;  /* 0x000ae40601007387 */ /* 0x0001e20000100800 */
[----:B------:R-:W-:-:S03]  /*9530*/  LEA.HI.X.SX32 R3, R3, R15, 0x1, P2 ;  /* 0x0000000f03037211 */ /* 0x000fc600010f0eff */
[----:B------:R1:W-:Y:S01]  /*9540*/  STL [R1+0xae8], R4 ;  /* 0x000ae80401007387 */ /* 0x0003e20000100800 */
[----:B0-----:R-:W-:Y:S02]  /*9550*/  LEA.HI.X.SX32 R6, R9, R15, 0x1, P3 ;  /* 0x0000000f09067211 */ /* 0x001fe400018f0eff */
[----:B-1----:R-:W-:-:S03]  /*9560*/  LEA R4, P3, R20, R0, 0x1 ;  /* 0x0000000014047211 */ /* 0x002fc600078608ff */
[----:B------:R-:W-:Y:S01]  /*9570*/  STL [R1+0xadc], R6 ;  /* 0x000adc0601007387 */ /* 0x000fe20000100800 */
[----:B------:R-:W-:-:S03]  /*9580*/  LEA R7, P2, R26, R0, 0x1 ;  /* 0x000000001a077211 */ /* 0x000fc600078408ff */
[----:B------:R0:W-:Y:S01]  /*9590*/  STL [R1+0xae0], R4 ;  /* 0x000ae00401007387 */ /* 0x0001e20000100800 */
[----:B------:R-:W-:-:S03]  /*95a0*/  LEA R5, R25, R20, 0x2 ;  /* 0x0000001419057211 */ /* 0x000fc600078e10ff */
[----:B------:R1:W-:Y:S01]  /*95b0*/  STL [R1+0xad4], R3 ;  /* 0x000ad40301007387 */ /* 0x0003e20000100800 */
[----:B0-----:R-:W-:-:S03]  /*95c0*/  LEA.HI.X.SX32 R4, R27, R15, 0x1, P0 ;  /* 0x0000000f1b047211 */ /* 0x001fc600000f0eff */
[----:B------:R-:W-:Y:S01]  /*95d0*/  STL [R1+0xad8], R7 ;  /* 0x000ad80701007387 */ /* 0x000fe20000100800 */
[----:B-1----:R-:W-:-:S03]  /*95e0*/  LEA.HI.X.SX32 R3, R14, R15, 0x1, P1 ;  /* 0x0000000f0e037211 */ /* 0x002fc600008f0eff */
[----:B------:R0:W-:Y:S01]  /*95f0*/  STL [R1+0xad0], R4 ;  /* 0x000ad00401007387 */ /* 0x0001e20000100800 */
[-C--:B------:R-:W-:Y:S01]  /*9600*/  LEA.HI.X.SX32 R8, R18, R15.reuse, 0x1, P5 ;  /* 0x0000000f12087211 */ /* 0x080fe200028f0eff */
[----:B------:R-:W-:Y:S02]  /*9610*/  IMAD R2, R25, 0x4, R5 ;  /* 0x0000000419027824 */ /* 0x000fe400078e0205 */
[----:B------:R1:W-:Y:S01]  /*9620*/  STL [R1+0xacc], R3 ;  /* 0x000acc0301007387 */ /* 0x0003e20000100800 */
[----:B0-----:R-:W-:Y:S02]  /*9630*/  LEA.HI.X.SX32 R4, R16, R15, 0x1, P4 ;  /* 0x0000000f10047211 */ /* 0x001fe400020f0eff */
[----:B-1----:R-:W-:-:S03]  /*9640*/  LEA R3, P0, R5, R0, 0x1 ;  /* 0x0000000005037211 */ /* 0x002fc600078008ff */
[----:B------:R-:W-:Y:S01]  /*9650*/  STL [R1+0xac8], R4 ;  /* 0x000ac80401007387 */ /* 0x000fe20000100800 */
[C---:B------:R-:W-:Y:S01]  /*9660*/  IMAD R6, R25.reuse, 0x4, R2 ;  /* 0x0000000419067824 */ /* 0x040fe200078e0202 */
[-C--:B------:R-:W-:Y:S02]  /*9670*/  LEA.HI.X.SX32 R9, R20, R15.reuse, 0x1, P3 ;  /* 0x0000000f14097211 */ /* 0x080fe400018f0eff */
[----:B------:R0:W-:Y:S04]  /*9680*/  STL [R1+0xac0], R8 ;  /* 0x000ac00801007387 */ /* 0x0001e80000100800 */
[----:B------:R1:W-:Y:S01]  /*9690*/  STL [R1+0xac4], R3 ;  /* 0x000ac40301007387 */ /* 0x0003e20000100800 */
[----:B------:R-:W-:Y:S01]  /*96a0*/  IMAD R7, R25, 0x4, R6 ;  /* 0x0000000419077824 */ /* 0x000fe200078e0206 */
[----:B0-----:R-:W-:-:S02]  /*96b0*/  LEA.HI.X.SX32 R8, R5, R15, 0x1, P0 ;  /* 0x0000000f05087211 */ /* 0x001fc400000f0eff */
[----:B-1----:R-:W-:Y:S01]  /*96c0*/  LEA.HI.X.SX32 R3, R26, R15, 0x1, P2 ;  /* 0x0000000f1a037211 */ /* 0x002fe200010f0eff */
[----:B------:R0:W-:Y:S04]  /*96d0*/  STL [R1+0xa90], R9 ;  /* 0x000a900901007387 */ /* 0x0001e80000100800 */
[----:B------:R1:W-:Y:S04]  /*96e0*/  STL [R1+0xabc], R3 ;  /* 0x000abc0301007387 */ /* 0x0003e80000100800 */
[----:B------:R2:W-:Y:S01]  /*96f0*/  STL [R1+0xa94], R8 ;  /* 0x000a940801007387 */ /* 0x0005e20000100800 */
[----:B0-----:R-:W-:-:S02]  /*9700*/  LEA R9, P2, R7, R0, 0x1 ;  /* 0x0000000007097211 */ /* 0x001fc400078408ff */
[-C--:B-1----:R-:W-:Y:S02]  /*9710*/  LEA R3, P0, R2, R0.reuse, 0x1 ;  /* 0x0000000002037211 */ /* 0x082fe400078008ff */
[----:B--2---:R-:W-:-:S03]  /*9720*/  LEA R8, P1, R6, R0, 0x1 ;  /* 0x0000000006087211 */ /* 0x004fc600078208ff */
[----:B------:R-:W-:Y:S04]  /*9730*/  STL [R1+0xa9c], R3 ;  /* 0x000a9c0301007387 */ /* 0x000fe80000100800 */
[----:B------:R0:W-:Y:S04]  /*9740*/  STL [R1+0xaa4], R8 ;  /* 0x000aa40801007387 */ /* 0x0001e80000100800 */
[----:B------:R-:W-:Y:S04]  /*9750*/  STL [R1+0xaac], R9 ;  /* 0x000aac0901007387 */ /* 0x000fe80000100800 */
[----:B------:R-:W2:Y:S01]  /*9760*/  LDL.LU R28, [R1+0x18c] ;  /* 0x00018c00011c7983 */ /* 0x000ea20000300800 */
[----:B0-----:R-:W-:-:S02]  /*9770*/  LEA.HI.X.SX32 R8, R2, R15, 0x1, P0 ;  /* 0x0000000f02087211 */ /* 0x001fc400000f0eff */
[----:B------:R-:W-:-:S03]  /*9780*/  LEA.HI.X.SX32 R2, R6, R15, 0x1, P1 ;  /* 0x0000000f06027211 */ /* 0x000fc600008f0eff */
[----:B------:R0:W-:Y:S04]  /*9790*/  STL [R1+0xa98], R8 ;  /* 0x000a980801007387 */ /* 0x0001e80000100800 */
[----:B------:R1:W-:Y:S04]  /*97a0*/  STL [R1+0xaa0], R2 ;  /* 0x000aa00201007387 */ /* 0x0003e80000100800 */
[----:B------:R-:W3:Y:S01]  /*97b0*/  LDL.LU R29, [R1+0x218] ;  /* 0x00021800011d7983 */ /* 0x000ee20000300800 */
[----:B------:R-:W-:Y:S01]  /*97c0*/  IMAD R4, R25, 0x4, R7 ;  /* 0x0000000419047824 */ /* 0x000fe200078e0207 */
[----:B------:R-:W-:-:S03]  /*97d0*/  LEA.HI.X.SX32 R6, R7, R15, 0x1, P2 ;  /* 0x0000000f07067211 */ /* 0x000fc600010f0eff */
[C---:B------:R-:W-:Y:S02]  /*97e0*/  IMAD R5, R25.reuse, 0x4, R4 ;  /* 0x0000000419057824 */ /* 0x040fe400078e0204 */
[----:B------:R4:W-:Y:S02]  /*97f0*/  STL [R1+0xaa8], R6 ;  /* 0x000aa80601007387 */ /* 0x0009e40000100800 */
[----:B------:R-:W-:Y:S01]  /*9800*/  IMAD R3, R25, 0x4, R5 ;  /* 0x0000000419037824 */ /* 0x000fe200078e0205 */
[-C--:B0-----:R-:W-:Y:S01]  /*9810*/  LEA R8, P1, R5, R0.reuse, 0x1 ;  /* 0x0000000005087211 */ /* 0x081fe200078208ff */
[----:B------:R-:W5:Y:S02]  /*9820*/  LDL.LU R24, [R1+0x214] ;  /* 0x0002140001187983 */ /* 0x000f640000300800 */
[----:B-1----:R-:W-:Y:S01]  /*9830*/  IMAD R2, R25, 0x4, R3 ;  /* 0x0000000419027824 */ /* 0x002fe200078e0203 */
[-C--:B----4-:R-:W-:Y:S02]  /*9840*/  LEA R6, P0, R4, R0.reuse, 0x1 ;  /* 0x0000000004067211 */ /* 0x090fe400078008ff */
[----:B------:R-:W-:-:S03]  /*9850*/  LEA R7, P2, R3, R0, 0x1 ;  /* 0x0000000003077211 */ /* 0x000fc600078408ff */
[----:B------:R0:W-:Y:S01]  /*9860*/  STL [R1+0xab0], R6 ;  /* 0x000ab00601007387 */ /* 0x0001e20000100800 */
[----:B------:R-:W-:-:S03]  /*9870*/  LEA.HI.X.SX32 R4, R4, R15, 0x1, P0 ;  /* 0x0000000f04047211 */ /* 0x000fc600000f0eff */
[----:B------:R-:W-:Y:S01]  /*9880*/  STL [R1+0xab4], R8 ;  /* 0x000ab40801007387 */ /* 0x000fe20000100800 */
[----:B0-----:R-:W-:-:S03]  /*9890*/  LEA R6, P3, R2, R0, 0x1 ;  /* 0x0000000002067211 */ /* 0x001fc600078608ff */
[----:B------:R-:W-:Y:S01]  /*98a0*/  STL [R1+0xab8], R7 ;  /* 0x000ab80701007387 */ /* 0x000fe20000100800 */
[-C--:B------:R-:W-:Y:S02]  /*98b0*/  LEA.HI.X.SX32 R0, R5, R15.reuse, 0x1, P1 ;  /* 0x0000000f05007211 */ /* 0x080fe400008f0eff */
[-C--:B------:R-:W-:Y:S01]  /*98c0*/  LEA.HI.X.SX32 R3, R3, R15.reuse, 0x1, P2 ;  /* 0x0000000f03037211 */ /* 0x080fe200010f0eff */
[----:B------:R-:W-:Y:S04]  /*98d0*/  STL [R1+0xa8c], R6 ;  /* 0x000a8c0601007387 */ /* 0x000fe80000100800 */
[----:B------:R-:W-:Y:S04]  /*98e0*/  STL [R1+0xa80], R4 ;  /* 0x000a800401007387 */ /* 0x000fe80000100800 */
[----:B------:R-:W4:Y:S04]  /*98f0*/  LDL.LU R5, [R1+0x210] ;  /* 0x0002100001057983 */ /* 0x000f280000300800 */
[----:B------:R0:W-:Y:S04]  /*9900*/  STL [R1+0xa84], R0 ;  /* 0x000a840001007387 */ /* 0x0001e80000100800 */
[----:B------:R-:W-:Y:S04]  /*9910*/  STL [R1+0xa88], R3 ;  /* 0x000a880301007387 */ /* 0x000fe80000100800 */
[----:B------:R-:W4:Y:S01]  /*9920*/  LDL.LU R18, [R1+0x20c] ;  /* 0x00020c0001127983 */ /* 0x000f220000300800 */
[----:B0-----:R-:W-:-:S03]  /*9930*/  LEA.HI.X.SX32 R0, R2, R15, 0x1, P3 ;  /* 0x0000000f02007211 */ /* 0x001fc600018f0eff */
[----:B------:R-:W4:Y:S04]  /*9940*/  LDL.LU R26, [R1+0x208] ;  /* 0x00020800011a7983 */ /* 0x000f280000300800 */
[----:B------:R0:W-:Y:S04]  /*9950*/  STL [R1+0xa7c], R0 ;  /* 0x000a7c0001007387 */ /* 0x0001e80000100800 */
[----:B------:R-:W4:Y:S04]  /*9960*/  LDL.LU R27, [R1+0x204] ;  /* 0x00020400011b7983 */ /* 0x000f280000300800 */
[----:B------:R-:W4:Y:S04]  /*9970*/  LDL.LU R4, [R1+0x200] ;  /* 0x0002000001047983 */ /* 0x000f280000300800 */
[----:B0-----:R-:W4:Y:S04]  /*9980*/  LDL.LU R0, [R1+0x1fc] ;  /* 0x0001fc0001007983 */ /* 0x001f280000300800 */
[----:B------:R-:W4:Y:S04]  /*9990*/  LDL.LU R7, [R1+0x1f8] ;  /* 0x0001f80001077983 */ /* 0x000f280000300800 */
        /* <DEDUP_REMOVED lines=10> */
[----:B------:R-:W4:Y:S01]  /*9a40*/  LDL.LU R25, [R1+0x1c8] ;  /* 0x0001c80001197983 */ /* 0x000f220000300800 */
[----:B--2---:R-:W-:-:S03]  /*9a50*/  IMAD R3, R28, UR7, RZ ;  /* 0x000000071c037c24 */ /* 0x004fc6000f8e02ff */
[----:B------:R-:W2:Y:S04]  /*9a60*/  LDL.LU R28, [R1+0x1c4] ;  /* 0x0001c400011c7983 */ /* 0x000ea80000300800 */
[----:B------:R4:W-:Y:S01]  /*9a70*/  STL [R1+0x380], R3 ;  /* 0x0003800301007387 */ /* 0x0009e20000100800 */
[----:B---3--:R-:W-:-:S03]  /*9a80*/  IMAD R2, R29, UR7, RZ ;  /* 0x000000071d027c24 */ /* 0x008fc6000f8e02ff */
[----:B------:R-:W3:Y:S04]  /*9a90*/  LDL.LU R29, [R1+0x1c0] ;  /* 0x0001c000011d7983 */ /* 0x000ee80000300800 */
[----:B------:R0:W-:Y:S04]  /*9aa0*/  STL [R1+0xd84], R2 ;  /* 0x000d840201007387 */ /* 0x0001e80000100800 */
[----:B------:R-:W3:Y:S04]  /*9ab0*/  LDL.LU R21, [R1+0x1bc] ;  /* 0x0001bc0001157983 */ /* 0x000ee80000300800 */
[----:B------:R-:W3:Y:S04]  /*9ac0*/  LDL.LU R11, [R1+0x1b8] ;  /* 0x0001b800010b7983 */ /* 0x000ee80000300800 */
[----:B------:R-:W3:Y:S01]  /*9ad0*/  LDL.LU R10, [R1+0x1b4] ;  /* 0x0001b400010a7983 */ /* 0x000ee20000300800 */
[----:B-----5:R-:W-:-:S03]  /*9ae0*/  IMAD R6, R24, UR7, RZ ;  /* 0x0000000718067c24 */ /* 0x020fc6000f8e02ff */
[----:B------:R-:W5:Y:S04]  /*9af0*/  LDL.LU R22, [R1+0x1b0] ;  /* 0x0001b00001167983 */ /* 0x000f680000300800 */
[----:B------:R-:W5:Y:S04]  /*9b00*/  LDL.LU R24, [R1+0x1ac] ;  /* 0x0001ac0001187983 */ /* 0x000f680000300800 */
[----:B------:R-:W-:Y:S01]  /*9b10*/  STL [R1+0xd88], R6 ;  /* 0x000d880601007387 */ /* 0x000fe20000100800 */
[----:B----4-:R-:W-:-:S05]  /*9b20*/  IMAD R3, R5, UR7, RZ ;  /* 0x0000000705037c24 */ /* 0x010fca000f8e02ff */
[----:B------:R1:W-:Y:S01]  /*9b30*/  STL [R1+0xd8c], R3 ;  /* 0x000d8c0301007387 */ /* 0x0003e20000100800 */
[----:B------:R-:W-:Y:S02]  /*9b40*/  IMAD R4, R4, UR7, RZ ;  /* 0x0000000704047c24 */ /* 0x000fe4000f8e02ff */
[----:B0-----:R-:W-:-:S03]  /*9b50*/  IMAD R2, R0, UR7, RZ ;  /* 0x0000000700027c24 */ /* 0x001fc6000f8e02ff */
[----:B------:R-:W-:Y:S01]  /*9b60*/  STL [R1], R4 ;  /* 0x0000000401007387 */ /* 0x000fe20000100800 */
[----:B-1----:R-:W-:-:S03]  /*9b70*/  IMAD R3, R7, UR7, RZ ;  /* 0x0000000707037c24 */ /* 0x002fc6000f8e02ff */
[----:B------:R0:W-:Y:S01]  /*9b80*/  STL [R1+0x10], R2 ;  /* 0x0000100201007387 */ /* 0x0001e20000100800 */
[----:B------:R-:W-:-:S03]  /*9b90*/  IMAD R0, R20, UR7, RZ ;  /* 0x0000000714007c24 */ /* 0x000fc6000f8e02ff */
[----:B------:R1:W-:Y:S01]  /*9ba0*/  STL [R1+0x128], R3 ;  /* 0x0001280301007387 */ /* 0x0003e20000100800 */
[----:B0-----:R-:W-:-:S03]  /*9bb0*/  IMAD R2, R16, UR7, RZ ;  /* 0x0000000710027c24 */ /* 0x001fc6000f8e02ff */
[----:B------:R0:W-:Y:S01]  /*9bc0*/  STL [R1+0x208], R0 ;  /* 0x0002080001007387 */ /* 0x0001e20000100800 */
[----:B-1----:R-:W-:-:S03]  /*9bd0*/  IMAD R3, R14, UR7, RZ ;  /* 0x000000070e037c24 */ /* 0x002fc6000f8e02ff */
[----:B------:R1:W-:Y:S04]  /*9be0*/  STL [R1+0x1ec], R2 ;  /* 0x0001ec0201007387 */ /* 0x0003e80000100800 */
[----:B------:R4:W-:Y:S01]  /*9bf0*/  STL [R1+0x1e8], R3 ;  /* 0x0001e80301007387 */ /* 0x0009e20000100800 */
[----:B0-----:R-:W-:Y:S02]  /*9c00*/  IMAD R0, R9, UR7, RZ ;  /* 0x0000000709007c24 */ /* 0x001fe4000f8e02ff */
[----:B-1----:R-:W-:-:S03]  /*9c10*/  IMAD R2, R8, UR7, RZ ;  /* 0x0000000708027c24 */ /* 0x002fc6000f8e02ff */
[----:B------:R0:W-:Y:S01]  /*9c20*/  STL [R1+0x20c], R0 ;  /* 0x00020c0001007387 */ /* 0x0001e20000100800 */
[----:B----4-:R-:W-:-:S03]  /*9c30*/  IMAD R3, R19, UR7, RZ ;  /* 0x0000000713037c24 */ /* 0x010fc6000f8e02ff */
[----:B------:R1:W-:Y:S04]  /*9c40*/  STL [R1+0x218], R2 ;  /* 0x0002180201007387 */ /* 0x0003e80000100800 */
[----:B------:R4:W-:Y:S01]  /*9c50*/  STL [R1+0x21c], R3 ;  /* 0x00021c0301007387 */ /* 0x0009e20000100800 */
[----:B0-----:R-:W-:Y:S02]  /*9c60*/  IMAD R0, R17, UR7, RZ ;  /* 0x0000000711007c24 */ /* 0x001fe4000f8e02ff */
[----:B-1----:R-:W-:-:S03]  /*9c70*/  IMAD R2, R13, UR7, RZ ;  /* 0x000000070d027c24 */ /* 0x002fc6000f8e02ff */
[----:B------:R0:W-:Y:S01]  /*9c80*/  STL [R1+0x228], R0 ;  /* 0x0002280001007387 */ /* 0x0001e20000100800 */
[----:B----4-:R-:W-:-:S03]  /*9c90*/  IMAD R3, R12, UR7, RZ ;  /* 0x000000070c037c24 */ /* 0x010fc6000f8e02ff */
[----:B------:R1:W-:Y:S04]  /*9ca0*/  STL [R1+0x1d4], R2 ;  /* 0x0001d40201007387 */ /* 0x0003e80000100800 */
[----:B------:R-:W-:Y:S01]  /*9cb0*/  STL [R1+0x1d0], R3 ;  /* 0x0001d00301007387 */ /* 0x000fe20000100800 */
[----:B0-----:R-:W-:Y:S02]  /*9cc0*/  IMAD R0, R23, UR7, RZ ;  /* 0x0000000717007c24 */ /* 0x001fe4000f8e02ff */
[----:B-1----:R-:W-:Y:S02]  /*9cd0*/  IMAD R2, R25, UR7, RZ ;  /* 0x0000000719027c24 */ /* 0x002fe4000f8e02ff */
[----:B------:R-:W4:Y:S04]  /*9ce0*/  LDL.LU R25, [R1+0x1a8] ;  /* 0x0001a80001197983 */ /* 0x000f280000300800 */
[----:B------:R2:W-:Y:S04]  /*9cf0*/  STL [R1+0x22c], R0 ;  /* 0x00022c0001007387 */ /* 0x0005e80000100800 */
[----:B------:R-:W-:Y:S04]  /*9d00*/  STL [R1+0x240], R2 ;  /* 0x0002400201007387 */ /* 0x000fe80000100800 */
[----:B------:R-:W4:Y:S01]  /*9d10*/  LDL.LU R23, [R1+0x1a4] ;  /* 0x0001a40001177983 */ /* 0x000f220000300800 */
[----:B--2---:R-:W-:-:S03]  /*9d20*/  IMAD R0, R28, UR7, RZ ;  /* 0x000000071c007c24 */ /* 0x004fc6000f8e02ff */
[----:B------:R-:W2:Y:S04]  /*9d30*/  LDL.LU R28, [R1+0x1a0] ;  /* 0x0001a000011c7983 */ /* 0x000ea80000300800 */
[----:B------:R3:W-:Y:S02]  /*9d40*/  STL [R1+0x1c4], R0 ;  /* 0x0001c40001007387 */ /* 0x0007e40000100800 */
[----:B---3--:R-:W-:Y:S02]  /*9d50*/  IMAD R0, R29, UR7, RZ ;  /* 0x000000071d007c24 */ /* 0x008fe4000f8e02ff */
[----:B------:R-:W3:Y:S04]  /*9d60*/  LDL.LU R29, [R1+0x19c] ;  /* 0x00019c00011d7983 */ /* 0x000ee80000300800 */
[----:B------:R0:W-:Y:S01]  /*9d70*/  STL [R1+0x1c0], R0 ;  /* 0x0001c00001007387 */ /* 0x0001e20000100800 */
[----:B------:R-:W-:-:S03]  /*9d80*/  IMAD R2, R21, UR7, RZ ;  /* 0x0000000715027c24 */ /* 0x000fc6000f8e02ff */
[----:B------:R-:W3:Y:S01]  /*9d90*/  LDL.LU R21, [R1+0x198] ;  /* 0x0001980001157983 */ /* 0x000ee20000300800 */
[----:B------:R-:W-:Y:S02]  /*9da0*/  IMAD R3, R10, UR7, RZ ;  /* 0x000000070a037c24 */ /* 0x000fe4000f8e02ff */
[----:B0-----:R-:W-:Y:S01]  /*9db0*/  IMAD R0, R11, UR7, RZ ;  /* 0x000000070b007c24 */ /* 0x001fe2000f8e02ff */
[----:B------:R5:W-:Y:S04]  /*9dc0*/  STL [R1+0x244], R2 ;  /* 0x0002440201007387 */ /* 0x000be80000100800 */
[----:B------:R0:W-:Y:S04]  /*9dd0*/  STL [R1+0x250], R0 ;  /* 0x0002500001007387 */ /* 0x0001e80000100800 */
[----:B------:R1:W-:Y:S01]  /*9de0*/  STL [R1+0x254], R3 ;  /* 0x0002540301007387 */ /* 0x0003e20000100800 */
[----:B-----5:R-:W-:-:S02]  /*9df0*/  IMAD R2, R22, UR7, RZ ;  /* 0x0000000716027c24 */ /* 0x020fc4000f8e02ff */
[----:B0-----:R-:W-:Y:S01]  /*9e00*/  IMAD R0, R24, UR7, RZ ;  /* 0x0000000718007c24 */ /* 0x001fe2000f8e02ff */
[----:B-1----:R-:W5:Y:S04]  /*9e10*/  LDL.LU R3, [R1+0x194] ;  /* 0x0001940001037983 */ /* 0x002f680000300800 */
[----:B------:R0:W-:Y:S04]  /*9e20*/  STL [R1+0x268], R2 ;  /* 0x0002680201007387 */ /* 0x0001e80000100800 */
[----:B------:R-:W5:Y:S04]  /*9e30*/  LDL.LU R6, [R1+0x190] ;  /* 0x0001900001067983 */ /* 0x000f680000300800 */
[----:B------:R1:W-:Y:S04]  /*9e40*/  STL [R1+0x1ac], R0 ;  /* 0x0001ac0001007387 */ /* 0x0003e80000100800 */
[----:B0-----:R-:W5:Y:S04]  /*9e50*/  LDL.LU R2, [R1+0x180] ;  /* 0x0001800001027983 */ /* 0x001f680000300800 */
[----:B------:R-:W5:Y:S04]  /*9e60*/  LDL.LU R15, [R1+0x17c] ;  /* 0x00017c00010f7983 */ /* 0x000f680000300800 */
[----:B------:R-:W5:Y:S04]  /*9e70*/  LDL.LU R5, [R1+0x178] ;  /* 0x0001780001057983 */ /* 0x000f680000300800 */
[----:B------:R-:W5:Y:S04]  /*9e80*/  LDL.LU R4, [R1+0x174] ;  /* 0x0001740001047983 */ /* 0x000f680000300800 */
[----:B-1----:R-:W5:Y:S04]  /*9e90*/  LDL.LU R0, [R1+0x170] ;  /* 0x0001700001007983 */ /* 0x002f680000300800 */
[----:B------:R-:W5:Y:S04]  /*9ea0*/  LDL.LU R7, [R1+0x16c] ;  /* 0x00016c0001077983 */ /* 0x000f680000300800 */
        /* <DEDUP_REMOVED lines=11> */
[----:B----4-:R-:W-:-:S03]  /*9f60*/  IMAD R11, R25, UR7, RZ ;  /* 0x00000007190b7c24 */ /* 0x010fc6000f8e02ff */
[----:B------:R-:W4:Y:S04]  /*9f70*/  LDL.LU R25, [R1+0x13c] ;  /* 0x00013c0001197983 */ /* 0x000f280000300800 */
[----:B------:R2:W-:Y:S01]  /*9f80*/  STL [R1+0x1a8], R11 ;  /* 0x0001a80b01007387 */ /* 0x0005e20000100800 */
[----:B------:R-:W-:Y:S02]  /*9f90*/  IMAD R10, R23, UR7, RZ ;  /* 0x00000007170a7c24 */ /* 0x000fe4000f8e02ff */
[----:B--2---:R-:W-:Y:S02]  /*9fa0*/  IMAD R11, R28, UR7, RZ ;  /* 0x000000071c0b7c24 */ /* 0x004fe4000f8e02ff */
[----:B------:R-:W2:Y:S04]  /*9fb0*/  LDL.LU R28, [R1+0x138] ;  /* 0x00013800011c7983 */ /* 0x000ea80000300800 */
[----:B------:R3:W-:Y:S04]  /*9fc0*/  STL [R1+0x26c], R10 ;  /* 0x00026c0a01007387 */ /* 0x0007e80000100800 */
[----:B------:R0:W-:Y:S01]  /*9fd0*/  STL [R1+0x274], R11 ;  /* 0x0002740b01007387 */ /* 0x0001e20000100800 */
[----:B---3--:R-:W-:-:S03]  /*9fe0*/  IMAD R10, R29, UR7, RZ ;  /* 0x000000071d0a7c24 */ /* 0x008fc6000f8e02ff */
[----:B------:R-:W3:Y:S04]  /*9ff0*/  LDL.LU R29, [R1+0x134] ;  /* 0x00013400011d7983 */ /* 0x000ee80000300800 */
[----:B------:R1:W-:Y:S01]  /*a000*/  STL [R1+0x280], R10 ;  /* 0x0002800a01007387 */ /* 0x0003e20000100800 */
[----:B------:R-:W-:-:S03]  /*a010*/  IMAD R21, R21, UR7, RZ ;  /* 0x0000000715157c24 */ /* 0x000fc6000f8e02ff */
[----:B0-----:R-:W3:Y:S04]  /*a020*/  LDL.LU R11, [R1+0x130] ;  /* 0x00013000010b7983 */ /* 0x001ee80000300800 */
[----:B-1----:R-:W3:Y:S04]  /*a030*/  LDL.LU R10, [R1+0x12c] ;  /* 0x00012c00010a7983 */ /* 0x002ee80000300800 */
[----:B------:R0:W-:Y:S04]  /*a040*/  STL [R1+0x284], R21 ;  /* 0x0002841501007387 */ /* 0x0001e80000100800 */
[----:B------:R-:W3:Y:S04]  /*a050*/  LDL.LU R23, [R1+0x124] ;  /* 0x0001240001177983 */ /* 0x000ee80000300800 */
[----:B0-----:R-:W3:Y:S01]  /*a060*/  LDL.LU R21, [R1+0x11c] ;  /* 0x00011c0001157983 */ /* 0x001ee20000300800 */
[----:B-----5:R-:W-:-:S05]  /*a070*/  IMAD R3, R3, UR7, RZ ;  /* 0x0000000703037c24 */ /* 0x020fca000f8e02ff */
[----:B------:R0:W-:Y:S02]  /*a080*/  STL [R1+0x288], R3 ;  /* 0x0002880301007387 */ /* 0x0001e40000100800 */
[----:B0-----:R-:W-:Y:S02]  /*a090*/  IMAD R3, R6, UR7, RZ ;  /* 0x0000000706037c24 */ /* 0x001fe4000f8e02ff */
[----:B------:R-:W-:Y:S02]  /*a0a0*/  IMAD R6, R2, UR7, RZ ;  /* 0x0000000702067c24 */ /* 0x000fe4000f8e02ff */
[----:B------:R-:W-:Y:S01]  /*a0b0*/  IMAD R2, R15, UR7, RZ ;  /* 0x000000070f027c24 */ /* 0x000fe2000f8e02ff */
[----:B------:R0:W-:Y:S04]  /*a0c0*/  STL [R1+0x28c], R3 ;  /* 0x00028c0301007387 */ /* 0x0001e80000100800 */
[----:B------:R-:W-:Y:S01]  /*a0d0*/  STL [R1+0x290], R6 ;  /* 0x0002900601007387 */ /* 0x000fe20000100800 */
[----:B------:R-:W-:-:S02]  /*a0e0*/  IMAD R4, R4, UR7, RZ ;  /* 0x0000000704047c24 */ /* 0x000fc4000f8e02ff */
[----:B0-----:R-:W-:Y:S01]  /*a0f0*/  IMAD R3, R5, UR7, RZ ;  /* 0x0000000705037c24 */ /* 0x001fe2000f8e02ff */
[----:B------:R0:W-:Y:S04]  /*a100*/  STL [R1+0x294], R2 ;  /* 0x0002940201007387 */ /* 0x0001e80000100800 */
[----:B------:R1:W-:Y:S01]  /*a110*/  STL [R1+0x298], R3 ;  /* 0x0002980301007387 */ /* 0x0003e20000100800 */
[----:B0-----:R-:W-:-:S03]  /*a120*/  IMAD R2, R0, UR7, RZ ;  /* 0x0000000700027c24 */ /* 0x001fc6000f8e02ff */
[----:B------:R-:W-:Y:S01]  /*a130*/  STL [R1+0x29c], R4 ;  /* 0x00029c0401007387 */ /* 0x000fe20000100800 */
[----:B------:R-:W-:Y:S02]  /*a140*/  IMAD R0, R20, UR7, RZ ;  /* 0x0000000714007c24 */ /* 0x000fe4000f8e02ff */
[----:B-1----:R-:W-:Y:S01]  /*a150*/  IMAD R3, R7, UR7, RZ ;  /* 0x0000000707037c24 */ /* 0x002fe2000f8e02ff */
[----:B------:R0:W-:Y:S04]  /*a160*/  STL [R1+0x2a0], R2 ;  /* 0x0002a00201007387 */ /* 0x0001e80000100800 */
[----:B------:R1:W-:Y:S01]  /*a170*/  STL [R1+0x2a4], R3 ;  /* 0x0002a40301007387 */ /* 0x0003e20000100800 */
[----:B0-----:R-:W-:-:S03]  /*a180*/  IMAD R2, R16, UR7, RZ ;  /* 0x0000000710027c24 */ /* 0x001fc6000f8e02ff */
[----:B------:R0:W-:Y:S01]  /*a190*/  STL [R1+0x2a8], R0 ;  /* 0x0002a80001007387 */ /* 0x0001e20000100800 */
[----:B-1----:R-:W-:-:S03]  /*a1a0*/  IMAD R3, R14, UR7, RZ ;  /* 0x000000070e037c24 */ /* 0x002fc6000f8e02ff */
        /* <DEDUP_REMOVED lines=14> */
[----:B------:R-:W-:Y:S01]  /*a290*/  STL [R1+0x2c8], R3 ;  /* 0x0002c80301007387 */ /* 0x000fe20000100800 */
[----:B-1----:R-:W-:-:S03]  /*a2a0*/  IMAD R2, R24, UR7, RZ ;  /* 0x0000000718027c24 */ /* 0x002fc6000f8e02ff */
[----:B------:R-:W5:Y:S04]  /*a2b0*/  LDL.LU R22, [R1+0x114] ;  /* 0x0001140001167983 */ /* 0x000f680000300800 */
[----:B------:R4:W-:Y:S04]  /*a2c0*/  STL [R1+0x2cc], R0 ;  /* 0x0002cc0001007387 */ /* 0x0009e80000100800 */
[----:B------:R-:W-:Y:S04]  /*a2d0*/  STL [R1+0x2d0], R2 ;  /* 0x0002d00201007387 */ /* 0x000fe80000100800 */
[----:B------:R-:W5:Y:S01]  /*a2e0*/  LDL.LU R24, [R1+0x110] ;  /* 0x0001100001187983 */ /* 0x000f620000300800 */
[----:B----4-:R-:W-:-:S03]  /*a2f0*/  IMAD R0, R25, UR7, RZ ;  /* 0x0000000719007c24 */ /* 0x010fc6000f8e02ff */
[----:B------:R-:W4:Y:S04]  /*a300*/  LDL.LU R25, [R1+0x10c] ;  /* 0x00010c0001197983 */ /* 0x000f280000300800 */
[----:B------:R2:W-:Y:S02]  /*a310*/  STL [R1+0x2d4], R0 ;  /* 0x0002d40001007387 */ /* 0x0005e40000100800 */
[----:B--2---:R-:W-:Y:S02]  /*a320*/  IMAD R0, R28, UR7, RZ ;  /* 0x000000071c007c24 */ /* 0x004fe4000f8e02ff */
[----:B------:R-:W2:Y:S04]  /*a330*/  LDL.LU R28, [R1+0x108] ;  /* 0x00010800011c7983 */ /* 0x000ea80000300800 */
[----:B------:R0:W-:Y:S01]  /*a340*/  STL [R1+0x2d8], R0 ;  /* 0x0002d80001007387 */ /* 0x0001e20000100800 */
[----:B---3--:R-:W-:-:S03]  /*a350*/  IMAD R2, R29, UR7, RZ ;  /* 0x000000071d027c24 */ /* 0x008fc6000f8e02ff */
[----:B------:R-:W3:Y:S01]  /*a360*/  LDL.LU R29, [R1+0x104] ;  /* 0x00010400011d7983 */ /* 0x000ee20000300800 */
[----:B0-----:R-:W-:-:S03]  /*a370*/  IMAD R0, R11, UR7, RZ ;  /* 0x000000070b007c24 */ /* 0x001fc6000f8e02ff */
[----:B------:R0:W-:Y:S01]  /*a380*/  STL [R1+0x2dc], R2 ;  /* 0x0002dc0201007387 */ /* 0x0001e20000100800 */
[----:B------:R-:W-:-:S03]  /*a390*/  IMAD R3, R10, UR7, RZ ;  /* 0x000000070a037c24 */ /* 0x000fc6000f8e02ff */
[----:B------:R-:W-:Y:S04]  /*a3a0*/  STL [R1+0x2e0], R0 ;  /* 0x0002e00001007387 */ /* 0x000fe80000100800 */
[----:B------:R1:W-:Y:S01]  /*a3b0*/  STL [R1+0x2e4], R3 ;  /* 0x0002e40301007387 */ /* 0x0003e20000100800 */
[----:B0-----:R-:W-:-:S03]  /*a3c0*/  IMAD R2, R23, UR7, RZ ;  /* 0x0000000717027c24 */ /* 0x001fc6000f8e02ff */
[----:B-1----:R-:W3:Y:S01]  /*a3d0*/  LDL.LU R3, [R1+0x100] ;  /* 0x0001000001037983 */ /* 0x002ee20000300800 */
[----:B------:R-:W-:-:S03]  /*a3e0*/  IMAD R0, R21, UR7, RZ ;  /* 0x0000000715007c24 */ /* 0x000fc6000f8e02ff */
[----:B------:R0:W-:Y:S04]  /*a3f0*/  STL [R1+0x2e8], R2 ;  /* 0x0002e80201007387 */ /* 0x0001e80000100800 */
[----:B------:R-:W3:Y:S04]  /*a400*/  LDL.LU R6, [R1+0xfc] ;  /* 0x0000fc0001067983 */ /* 0x000ee80000300800 */
[----:B------:R1:W-:Y:S04]  /*a410*/  STL [R1+0x2ec], R0 ;  /* 0x0002ec0001007387 */ /* 0x0003e80000100800 */
[----:B0-----:R-:W3:Y:S04]  /*a420*/  LDL.LU R2, [R1+0xf8] ;  /* 0x0000f80001027983 */ /* 0x001ee80000300800 */
[----:B------:R-:W3:Y:S04]  /*a430*/  LDL.LU R15, [R1+0xf4] ;  /* 0x0000f400010f7983 */ /* 0x000ee80000300800 */
[----:B------:R-:W3:Y:S04]  /*a440*/  LDL.LU R5, [R1+0xf0] ;  /* 0x0000f00001057983 */ /* 0x000ee80000300800 */
[----:B------:R-:W3:Y:S04]  /*a450*/  LDL.LU R4, [R1+0xec] ;  /* 0x0000ec0001047983 */ /* 0x000ee80000300800 */
[----:B-1----:R-:W3:Y:S04]  /*a460*/  LDL.LU R0, [R1+0xe8] ;  /* 0x0000e80001007983 */ /* 0x002ee80000300800 */
        /* <DEDUP_REMOVED lines=13> */
[----:B-----5:R-:W-:-:S05]  /*a540*/  IMAD R21, R22, UR7, RZ ;  /* 0x0000000716157c24 */ /* 0x020fca000f8e02ff */
[----:B------:R0:W-:Y:S01]  /*a550*/  STL [R1+0x2f0], R21 ;  /* 0x0002f01501007387 */ /* 0x0001e20000100800 */
[----:B------:R-:W-:-:S03]  /*a560*/  IMAD R24, R24, UR7, RZ ;  /* 0x0000000718187c24 */ /* 0x000fc6000f8e02ff */
[----:B0-----:R-:W5:Y:S01]  /*a570*/  LDL.LU R21, [R1+0xb0] ;  /* 0x0000b00001157983 */ /* 0x001f620000300800 */
[----:B----4-:R-:W-:-:S03]  /*a580*/  IMAD R22, R25, UR7, RZ ;  /* 0x0000000719167c24 */ /* 0x010fc6000f8e02ff */
[----:B------:R-:W-:Y:S04]  /*a590*/  STL [R1+0x2f4], R24 ;  /* 0x0002f41801007387 */ /* 0x000fe80000100800 */
[----:B------:R0:W-:Y:S04]  /*a5a0*/  STL [R1+0x2f8], R22 ;  /* 0x0002f81601007387 */ /* 0x0001e80000100800 */
[----:B0-----:R-:W4:Y:S01]  /*a5b0*/  LDL.LU R22, [R1+0xac] ;  /* 0x0000ac0001167983 */ /* 0x001f220000300800 */
[----:B--2---:R-:W-:-:S05]  /*a5c0*/  IMAD R24, R28, UR7, RZ ;  /* 0x000000071c187c24 */ /* 0x004fca000f8e02ff */
[----:B------:R0:W-:Y:S04]  /*a5d0*/  STL [R1+0x2fc], R24 ;  /* 0x0002fc1801007387 */ /* 0x0001e80000100800 */
[----:B0-----:R-:W2:Y:S01]  /*a5e0*/  LDL.LU R24, [R1+0xa8] ;  /* 0x0000a80001187983 */ /* 0x001ea20000300800 */
[----:B---3--:R-:W-:-:S03]  /*a5f0*/  IMAD R28, R29, UR7, RZ ;  /* 0x000000071d1c7c24 */ /* 0x008fc6000f8e02ff */
[----:B------:R-:W3:Y:S04]  /*a600*/  LDL.LU R25, [R1+0xa4] ;  /* 0x0000a40001197983 */ /* 0x000ee80000300800 */
[----:B------:R0:W-:Y:S04]  /*a610*/  STL [R1+0x300], R28 ;  /* 0x0003001c01007387 */ /* 0x0001e80000100800 */
[----:B0-----:R-:W3:Y:S04]  /*a620*/  LDL.LU R28, [R1+0xa0] ;  /* 0x0000a000011c7983 */ /* 0x001ee80000300800 */
[----:B------:R-:W3:Y:S01]  /*a630*/  LDL.LU R29, [R1+0x9c] ;  /* 0x00009c00011d7983 */ /* 0x000ee20000300800 */
[----:B------:R-:W-:-:S05]  /*a640*/  IMAD R3, R3, UR7, RZ ;  /* 0x0000000703037c24 */ /* 0x000fca000f8e02ff */
[----:B------:R0:W-:Y:S02]  /*a650*/  STL [R1+0x304], R3 ;  /* 0x0003040301007387 */ /* 0x0001e40000100800 */
[----:B0-----:R-:W-:Y:S02]  /*a660*/  IMAD R3, R6, UR7, RZ ;  /* 0x0000000706037c24 */ /* 0x001fe4000f8e02ff */
[----:B------:R-:W-:Y:S02]  /*a670*/  IMAD R6, R2, UR7, RZ ;  /* 0x0000000702067c24 */ /* 0x000fe4000f8e02ff */
[----:B------:R-:W-:Y:S01]  /*a680*/  IMAD R2, R15, UR7, RZ ;  /* 0x000000070f027c24 */ /* 0x000fe2000f8e02ff */
[----:B------:R0:W-:Y:S04]  /*a690*/  STL [R1+0x308], R3 ;  /* 0x0003080301007387 */ /* 0x0001e80000100800 */
[----:B------:R-:W-:Y:S01]  /*a6a0*/  STL [R1+0x30c], R6 ;  /* 0x00030c0601007387 */ /* 0x000fe20000100800 */
[----:B0-----:R-:W-:-:S03]  /*a6b0*/  IMAD R3, R5, UR7, RZ ;  /* 0x0000000705037c24 */ /* 0x001fc6000f8e02ff */
[----:B------:R0:W-:Y:S01]  /*a6c0*/  STL [R1+0x310], R2 ;  /* 0x0003100201007387 */ /* 0x0001e20000100800 */
[----:B------:R-:W-:-:S03]  /*a6d0*/  IMAD R4, R4, UR7, RZ ;  /* 0x0000000704047c24 */ /* 0x000fc6000f8e02ff */
[----:B------:R1:W-:Y:S01]  /*a6e0*/  STL [R1+0x314], R3 ;  /* 0x0003140301007387 */ /* 0x0003e20000100800 */
[----:B0-----:R-:W-:-:S03]  /*a6f0*/  IMAD R2, R0, UR7, RZ ;  /* 0x0000000700027c24 */ /* 0x001fc6000f8e02ff */
[----:B------:R-:W-:Y:S01]  /*a700*/  STL [R1+0x318], R4 ;  /* 0x0003180401007387 */ /* 0x000fe20000100800 */
[----:B------:R-:W-:Y:S02]  /*a710*/  IMAD R0, R20, UR7, RZ ;  /* 0x0000000714007c24 */ /* 0x000fe4000f8e02ff */
[----:B-1----:R-:W-:Y:S01]  /*a720*/  IMAD R3, R7, UR7, RZ ;  /* 0x0000000707037c24 */ /* 0x002fe2000f8e02ff */
[----:B------:R0:W-:Y:S04]  /*a730*/  STL [R1+0x31c], R2 ;  /* 0x00031c0201007387 */ /* 0x0001e80000100800 */
[----:B------:R1:W-:Y:S04]  /*a740*/  STL [R1+0x320], R3 ;  /* 0x0003200301007387 */ /* 0x0003e80000100800 */
[----:B------:R1:W-:Y:S01]  /*a750*/  STL [R1+0x324], R0 ;  /* 0x0003240001007387 */ /* 0x0003e20000100800 */
[----:B0-----:R-:W-:-:S02]  /*a760*/  IMAD R2, R16, UR7, RZ ;  /* 0x0000000710027c24 */ /* 0x001fc4000f8e02ff */
[----:B-1----:R-:W-:-:S03]  /*a770*/  IMAD R3, R14, UR7, RZ ;  /* 0x000000070e037c24 */ /* 0x002fc6000f8e02ff */
[----:B------:R0:W-:Y:S01]  /*a780*/  STL [R1+0x328], R2 ;  /* 0x0003280201007387 */ /* 0x0001e20000100800 */
[----:B------:R-:W-:-:S03]  /*a790*/  IMAD R0, R9, UR7, RZ ;  /* 0x0000000709007c24 */ /* 0x000fc6000f8e02ff */
[----:B------:R1:W-:Y:S04]  /*a7a0*/  STL [R1+0x32c], R3 ;  /* 0x00032c0301007387 */ /* 0x0003e80000100800 */
[----:B------:R1:W-:Y:S01]  /*a7b0*/  STL [R1+0x330], R0 ;  /* 0x0003300001007387 */ /* 0x0003e20000100800 */
[----:B0-----:R-:W-:Y:S02]  /*a7c0*/  IMAD R2, R8, UR7, RZ ;  /* 0x0000000708027c24 */ /* 0x001fe4000f8e02ff */
        /* <DEDUP_REMOVED lines=9> */
[----:B------:R-:W-:Y:S04]  /*a860*/  STL [R1+0x344], R3 ;  /* 0x0003440301007387 */ /* 0x000fe80000100800 */
[----:B------:R-:W3:Y:S01]  /*a870*/  LDL.LU R16, [R1+0x98] ;  /* 0x0000980001107983 */ /* 0x000ee20000300800 */
[----:B0-----:R-:W-:-:S03]  /*a880*/  IMAD R2, R10, UR7, RZ ;  /* 0x000000070a027c24 */ /* 0x001fc6000f8e02ff */
[----:B------:R0:W-:Y:S04]  /*a890*/  STL [R1+0x348], R0 ;  /* 0x0003480001007387 */ /* 0x0001e80000100800 */
[----:B------:R-:W-:Y:S04]  /*a8a0*/  STL [R1+0x34c], R2 ;  /* 0x00034c0201007387 */ /* 0x000fe80000100800 */
[----:B------:R-:W3:Y:S01]  /*a8b0*/  LDL.LU R14, [R1+0x94] ;  /* 0x00009400010e7983 */ /* 0x000ee20000300800 */
[----:B0-----:R-:W-:-:S03]  /*a8c0*/  IMAD R0, R23, UR7, RZ ;  /* 0x0000000717007c24 */ /* 0x001fc6000f8e02ff */
[----:B------:R-:W3:Y:S04]  /*a8d0*/  LDL.LU R9, [R1+0x90] ;  /* 0x0000900001097983 */ /* 0x000ee80000300800 */
[----:B------:R5:W-:Y:S04]  /*a8e0*/  STL [R1+0x350], R0 ;  /* 0x0003500001007387 */ /* 0x000be80000100800 */
[----:B------:R-:W3:Y:S01]  /*a8f0*/  LDL.LU R8, [R1+0x88] ;  /* 0x0000880001087983 */ /* 0x000ee20000300800 */
[----:B-----5:R-:W-:-:S05]  /*a900*/  IMAD R0, R21, UR7, RZ ;  /* 0x0000000715007c24 */ /* 0x020fca000f8e02ff */
[----:B------:R2:W-:Y:S04]  /*a910*/  STL [R1+0x354], R0 ;  /* 0x0003540001007387 */ /* 0x0005e80000100800 */
[----:B------:R-:W5:Y:S01]  /*a920*/  LDL.LU R17, [R1+0x84] ;  /* 0x0000840001117983 */ /* 0x000f620000300800 */
[----:B----4-:R-:W-:-:S05]  /*a930*/  IMAD R2, R22, UR7, RZ ;  /* 0x0000000716027c24 */ /* 0x010fca000f8e02ff */
[----:B------:R0:W-:Y:S01]  /*a940*/  STL [R1+0x358], R2 ;  /* 0x0003580201007387 */ /* 0x0001e20000100800 */
[----:B--2---:R-:W-:Y:S02]  /*a950*/  IMAD R0, R24, UR7, RZ ;  /* 0x0000000718007c24 */ /* 0x004fe4000f8e02ff */
[----:B---3--:R-:W-:-:S03]  /*a960*/  IMAD R3, R25, UR7, RZ ;  /* 0x0000000719037c24 */ /* 0x008fc6000f8e02ff */
[----:B------:R-:W-:Y:S04]  /*a970*/  STL [R1+0x35c], R0 ;  /* 0x00035c0001007387 */ /* 0x000fe80000100800 */
[----:B------:R1:W-:Y:S01]  /*a980*/  STL [R1+0x360], R3 ;  /* 0x0003600301007387 */ /* 0x0003e20000100800 */
[----:B0-----:R-:W-:-:S03]  /*a990*/  IMAD R2, R28, UR7, RZ ;  /* 0x000000071c027c24 */ /* 0x001fc6000f8e02ff */
[----:B-1----:R-:W2:Y:S01]  /*a9a0*/  LDL.LU R3, [R1+0x80] ;  /* 0x0000800001037983 */ /* 0x002ea20000300800 */
[----:B------:R-:W-:-:S03]  /*a9b0*/  IMAD R0, R29, UR7, RZ ;  /* 0x000000071d007c24 */ /* 0x000fc6000f8e02ff */
[----:B------:R0:W-:Y:S04]  /*a9c0*/  STL [R1+0x364], R2 ;  /* 0x0003640201007387 */ /* 0x0001e80000100800 */
[----:B------:R-:W3:Y:S04]  /*a9d0*/  LDL.LU R6, [R1+0x7c] ;  /* 0x00007c0001067983 */ /* 0x000ee80000300800 */
[----:B------:R1:W-:Y:S04]  /*a9e0*/  STL [R1+0x368], R0 ;  /* 0x0003680001007387 */ /* 0x0003e80000100800 */
        /* <DEDUP_REMOVED lines=17> */
[----:B-1----:R-:W4:Y:S01]  /*ab00*/  LDL.LU R0, [R1+0x2c] ;  /* 0x00002c0001007983 */ /* 0x002f220000300800 */
[----:B------:R-:W-:-:S05]  /*ab10*/  IMAD R20, R16, UR7, RZ ;  /* 0x0000000710147c24 */ /* 0x000fca000f8e02ff */
[----:B------:R0:W-:Y:S01]  /*ab20*/  STL [R1+0x36c], R20 ;  /* 0x00036c1401007387 */ /* 0x0001e20000100800 */
[----:B------:R-:W-:-:S03]  /*ab30*/  IMAD R16, R14, UR7, RZ ;  /* 0x000000070e107c24 */ /* 0x000fc6000f8e02ff */
[----:B0-----:R-:W4:Y:S01]  /*ab40*/  LDL.LU R20, [R1+0x28] ;  /* 0x0000280001147983 */ /* 0x001f220000300800 */
[----:B------:R-:W-:-:S03]  /*ab50*/  IMAD R14, R9, UR7, RZ ;  /* 0x00000007090e7c24 */ /* 0x000fc6000f8e02ff */
[----:B------:R0:W-:Y:S01]  /*ab60*/  STL [R1+0x370], R16 ;  /* 0x0003701001007387 */ /* 0x0001e20000100800 */
[----:B------:R-:W-:-:S03]  /*ab70*/  IMAD R9, R8, UR7, RZ ;  /* 0x0000000708097c24 */ /* 0x000fc6000f8e02ff */
[----:B------:R1:W-:Y:S04]  /*ab80*/  STL [R1+0x374], R14 ;  /* 0x0003740e01007387 */ /* 0x0003e80000100800 */
[----:B0-----:R-:W4:Y:S04]  /*ab90*/  LDL.LU R16, [R1+0x24] ;  /* 0x0000240001107983 */ /* 0x001f280000300800 */
[----:B------:R0:W-:Y:S04]  /*aba0*/  STL [R1+0x378], R9 ;  /* 0x0003780901007387 */ /* 0x0001e80000100800 */
[----:B-1----:R-:W4:Y:S01]  /*abb0*/  LDL.LU R14, [R1+0x20] ;  /* 0x00002000010e7983 */ /* 0x002f220000300800 */
[----:B-----5:R-:W-:-:S03]  /*abc0*/  IMAD R8, R17, UR7, RZ ;  /* 0x0000000711087c24 */ /* 0x020fc6000f8e02ff */
[----:B0-----:R-:W5:Y:S04]  /*abd0*/  LDL.LU R9, [R1+0x1c] ;  /* 0x00001c0001097983 */ /* 0x001f680000300800 */
[----:B------:R0:W-:Y:S04]  /*abe0*/  STL [R1+0x37c], R8 ;  /* 0x00037c0801007387 */ /* 0x0001e80000100800 */
[----:B0-----:R-:W5:Y:S04]  /*abf0*/  LDL.LU R8, [R1+0x18] ;  /* 0x0000180001087983 */ /* 0x001f680000300800 */
[----:B------:R-:W5:Y:S01]  /*ac00*/  LDL.LU R17, [R1+0x14] ;  /* 0x0000140001117983 */ /* 0x000f620000300800 */
[----:B--2---:R-:W-:-:S05]  /*ac10*/  IMAD R3, R3, UR7, RZ ;  /* 0x0000000703037c24 */ /* 0x004fca000f8e02ff */
[----:B------:R0:W-:Y:S01]  /*ac20*/  STL [R1+0x270], R3 ;  /* 0x0002700301007387 */ /* 0x0001e20000100800 */
[----:B---3--:R-:W-:-:S03]  /*ac30*/  IMAD R6, R6, UR7, RZ ;  /* 0x0000000706067c24 */ /* 0x008fc6000f8e02ff */
[----:B0-----:R-:W2:Y:S01]  /*ac40*/  LDL.LU R3, [R1+0xd8c] ;  /* 0x000d8c0001037983 */ /* 0x001ea20000300800 */
[----:B----4-:R-:W-:-:S03]  /*ac50*/  IMAD R2, R2, UR7, RZ ;  /* 0x0000000702027c24 */ /* 0x010fc6000f8e02ff */
[----:B------:R0:W-:Y:S01]  /*ac60*/  STL [R1+0x25c], R6 ;  /* 0x00025c0601007387 */ /* 0x0001e20000100800 */
[----:B------:R-:W-:Y:S02]  /*ac70*/  IMAD R12, R12, UR7, RZ ;  /* 0x000000070c0c7c24 */ /* 0x000fe4000f8e02ff */
[----:B------:R-:W-:Y:S01]  /*ac80*/  IMAD R13, R13, UR7, RZ ;  /* 0x000000070d0d7c24 */ /* 0x000fe2000f8e02ff */
[----:B0-----:R-:W3:Y:S01]  /*ac90*/  LDL.LU R6, [R1+0xd88] ;  /* 0x000d880001067983 */ /* 0x001ee20000300800 */
[----:B------:R-:W-:-:S03]  /*aca0*/  IMAD R23, R23, UR7, RZ ;  /* 0x0000000717177c24 */ /* 0x000fc6000f8e02ff */
[----:B------:R0:W-:Y:S01]  /*acb0*/  STL [R1+0x258], R2 ;  /* 0x0002580201007387 */ /* 0x0001e20000100800 */
[----:B------:R-:W-:Y:S02]  /*acc0*/  IMAD R21, R21, UR7, RZ ;  /* 0x0000000715157c24 */ /* 0x000fe4000f8e02ff */
[----:B------:R-:W-:Y:S01]  /*acd0*/  IMAD R22, R22, UR7, RZ ;  /* 0x0000000716167c24 */ /* 0x000fe2000f8e02ff */
[----:B0-----:R-:W4:Y:S04]  /*ace0*/  LDL.LU R2, [R1+0xd84] ;  /* 0x000d840001027983 */ /* 0x001f280000300800 */
[----:B------:R0:W-:Y:S01]  /*acf0*/  STL [R1+0x234], R12 ;  /* 0x0002340c01007387 */ /* 0x0001e20000100800 */
[----:B------:R-:W-:Y:S02]  /*ad00*/  IMAD R24, R24, UR7, RZ ;  /* 0x0000000718187c24 */ /* 0x000fe4000f8e02ff */
[----:B------:R-:W-:Y:S01]  /*ad10*/  IMAD R25, R25, UR7, RZ ;  /* 0x0000000719197c24 */ /* 0x000fe2000f8e02ff */
[----:B0-----:R-:W4:Y:S04]  /*ad20*/  LDL.LU R12, [R1+0xd80] ;  /* 0x000d8000010c7983 */ /* 0x001f280000300800 */
[----:B------:R0:W-:Y:S01]  /*ad30*/  STL [R1+0x230], R13 ;  /* 0x0002300d01007387 */ /* 0x0001e20000100800 */
[----:B------:R-:W-:-:S03]  /*ad40*/  IMAD R28, R28, UR7, RZ ;  /* 0x000000071c1c7c24 */ /* 0x000fc6000f8e02ff */
[----:B0-----:R-:W4:Y:S04]  /*ad50*/  LDL.LU R13, [R1+0xd7c] ;  /* 0x000d7c00010d7983 */ /* 0x001f280000300800 */
[----:B------:R0:W-:Y:S01]  /*ad60*/  STL [R1+0x1fc], R23 ;  /* 0x0001fc1701007387 */ /* 0x0001e20000100800 */
[----:B------:R-:W-:-:S03]  /*ad70*/  IMAD R29, R29, UR7, RZ ;  /* 0x000000071d1d7c24 */ /* 0x000fc6000f8e02ff */
        /* <DEDUP_REMOVED lines=12> */
[----:B0-----:R-:W2:Y:S01]  /*ae40*/  LDL.LU R29, [R1+0xd60] ;  /* 0x000d6000011d7983 */ /* 0x001ea20000300800 */
[----:B------:R-:W-:-:S02]  /*ae50*/  IMAD R15, R15, UR7, RZ ;  /* 0x000000070f0f7c24 */ /* 0x000fc4000f8e02ff */
[----:B------:R-:W-:Y:S02]  /*ae60*/  IMAD R5, R5, UR7, RZ ;  /* 0x0000000705057c24 */ /* 0x000fe4000f8e02ff */
[----:B------:R-:W-:Y:S02]  /*ae70*/  IMAD R4, R4, UR7, RZ ;  /* 0x0000000704047c24 */ /* 0x000fe4000f8e02ff */
[----:B------:R-:W-:Y:S01]  /*ae80*/  IMAD R10, R10, UR7, RZ ;  /* 0x000000070a0a7c24 */ /* 0x000fe2000f8e02ff */
[----:B------:R-:W-:Y:S01]  /*ae90*/  STL [R1+0x18c], R15 ;  /* 0x00018c0f01007387 */ /* 0x000fe20000100800 */
[----:B------:R-:W-:Y:S02]  /*aea0*/  IMAD R11, R11, UR7, RZ ;  /* 0x000000070b0b7c24 */ /* 0x000fe4000f8e02ff */
[----:B------:R-:W-:Y:S01]  /*aeb0*/  IMAD R0, R0, UR7, RZ ;  /* 0x0000000700007c24 */ /* 0x000fe2000f8e02ff */
[----:B------:R-:W-:Y:S04]  /*aec0*/  STL [R1+0x180], R5 ;  /* 0x0001800501007387 */ /* 0x000fe80000100800 */
[----:B------:R0:W-:Y:S01]  /*aed0*/  STL [R1+0x15c], R4 ;  /* 0x00015c0401007387 */ /* 0x0001e20000100800 */
[----:B------:R-:W-:-:S03]  /*aee0*/  IMAD R19, R19, UR7, RZ ;  /* 0x0000000713137c24 */ /* 0x000fc6000f8e02ff */
[----:B------:R-:W-:Y:S04]  /*aef0*/  STL [R1+0x158], R10 ;  /* 0x0001580a01007387 */ /* 0x000fe80000100800 */
[----:B------:R-:W-:Y:S04]  /*af00*/  STL [R1+0x144], R11 ;  /* 0x0001440b01007387 */ /* 0x000fe80000100800 */
[----:B------:R-:W-:Y:S04]  /*af10*/  STL.64 [R1+0xd20], R10 ;  /* 0x000d200a01007387 */ /* 0x000fe80000100a00 */
[----:B------:R1:W-:Y:S01]  /*af20*/  STL [R1+0x118], R0 ;  /* 0x0001180001007387 */ /* 0x0003e20000100800 */
[----:B------:R-:W-:-:S02]  /*af30*/  IMAD R7, R7, UR7, RZ ;  /* 0x0000000707077c24 */ /* 0x000fc4000f8e02ff */
[----:B0-----:R-:W-:Y:S01]  /*af40*/  IMAD R4, R16, UR7, RZ ;  /* 0x0000000710047c24 */ /* 0x001fe2000f8e02ff */
[----:B------:R-:W-:Y:S01]  /*af50*/  STL [R1+0x140], R19 ;  /* 0x0001401301007387 */ /* 0x000fe20000100800 */
[----:B-1----:R-:W-:Y:S02]  /*af60*/  IMAD R0, R20, UR7, RZ ;  /* 0x0000000714007c24 */ /* 0x002fe4000f8e02ff */
[----:B-----5:R-:W-:-:S03]  /*af70*/  IMAD R5, R9, UR7, RZ ;  /* 0x0000000709057c24 */ /* 0x020fc6000f8e02ff */
[----:B------:R0:W-:Y:S04]  /*af80*/  STL [R1+0xf4], R0 ;  /* 0x0000f40001007387 */ /* 0x0001e80000100800 */
[----:B------:R-:W-:Y:S01]  /*af90*/  STL [R1+0x11c], R7 ;  /* 0x00011c0701007387 */ /* 0x000fe20000100800 */
[----:B0-----:R-:W-:-:S03]  /*afa0*/  IMAD R0, R14, UR7, RZ ;  /* 0x000000070e007c24 */ /* 0x001fc6000f8e02ff */
[----:B------:R0:W-:Y:S04]  /*afb0*/  STL [R1+0xf0], R4 ;  /* 0x0000f00401007387 */ /* 0x0001e80000100800 */
[----:B------:R1:W-:Y:S01]  /*afc0*/  STL [R1+0xcc], R0 ;  /* 0x0000cc0001007387 */ /* 0x0003e20000100800 */
[----:B0-----:R-:W-:-:S03]  /*afd0*/  IMAD R4, R8, UR7, RZ ;  /* 0x0000000708047c24 */ /* 0x001fc6000f8e02ff */
[----:B------:R-:W-:Y:S01]  /*afe0*/  STL [R1+0xc8], R5 ;  /* 0x0000c80501007387 */ /* 0x000fe20000100800 */
[----:B-1----:R-:W-:-:S03]  /*aff0*/  IMAD R0, R17, UR7, RZ ;  /* 0x0000000711007c24 */ /* 0x002fc6000f8e02ff */
[----:B------:R-:W-:Y:S04]  /*b000*/  STL [R1+0xb4], R4 ;  /* 0x0000b40401007387 */ /* 0x000fe80000100800 */
[----:B------:R2:W-:Y:S01]  /*b010*/  STL [R1+0xb0], R0 ;  /* 0x0000b00001007387 */ /* 0x0005e20000100800 */
[----:B------:R-:W-:Y:S02]  /*b020*/  IMAD R18, R18, UR7, RZ ;  /* 0x0000000712127c24 */ /* 0x000fe4000f8e02ff */
[----:B------:R-:W-:Y:S02]  /*b030*/  IMAD R26, R26, UR7, RZ ;  /* 0x000000071a1a7c24 */ /* 0x000fe4000f8e02ff */
[----:B------:R-:W-:Y:S02]  /*b040*/  IMAD R27, R27, UR7, RZ ;  /* 0x000000071b1b7c24 */ /* 0x000fe4000f8e02ff */
[----:B----4-:R-:W-:-:S04]  /*b050*/  IMAD.WIDE R14, R2, 0x2, R12 ;  /* 0x00000002020e7825 */ /* 0x010fc800078e020c */
[----:B---3--:R-:W-:-:S04]  /*b060*/  IMAD.WIDE R8, R6, 0x2, R12 ;  /* 0x0000000206087825 */ /* 0x008fc800078e020c */
[----:B------:R-:W-:-:S04]  /*b070*/  IMAD.WIDE R16, R18, 0x2, R12 ;  /* 0x0000000212107825 */ /* 0x000fc800078e020c */
[----:B--2---:R-:W-:Y:S02]  /*b080*/  IMAD R0, R25, UR7, RZ ;  /* 0x0000000719007c24 */ /* 0x004fe4000f8e02ff */
[----:B------:R-:W-:Y:S02]  /*b090*/  IMAD R4, R28, UR7, RZ ;  /* 0x000000071c047c24 */ /* 0x000fe4000f8e02ff */
[----:B------:R-:W-:-:S05]  /*b0a0*/  IMAD R5, R29, UR7, RZ ;  /* 0x000000071d057c24 */ /* 0x000fca000f8e02ff */
[----:B------:R0:W-:Y:S04]  /*b0b0*/  STL [R1+0x8c], R5 ;  /* 0x00008c0501007387 */ /* 0x0001e80000100800 */
[----:B------:R1:W-:Y:S01]  /*b0c0*/  STL [R1+0x88], R4 ;  /* 0x0000880401007387 */ /* 0x0003e20000100800 */
[----:B0-----:R-:W-:-:S03]  /*b0d0*/  IMAD R5, R24, UR7, RZ ;  /* 0x0000000718057c24 */ /* 0x001fc6000f8e02ff */
[----:B------:R0:W-:Y:S01]  /*b0e0*/  STL [R1+0x64], R0 ;  /* 0x0000640001007387 */ /* 0x0001e20000100800 */
[----:B-1----:R-:W-:-:S03]  /*b0f0*/  IMAD R4, R22, UR7, RZ ;  /* 0x0000000716047c24 */ /* 0x002fc6000f8e02ff */
[----:B------:R-:W-:Y:S04]  /*b100*/  STL [R1+0x60], R5 ;  /* 0x0000600501007387 */ /* 0x000fe80000100800 */
[----:B------:R-:W2:Y:S01]  /*b110*/  LDL R29, [R1] ;  /* 0x00000000011d7983 */ /* 0x000ea20000100800 */
[----:B0-----:R-:W-:-:S03]  /*b120*/  IMAD R0, R21, UR7, RZ ;  /* 0x0000000715007c24 */ /* 0x001fc6000f8e02ff */
[----:B------:R-:W-:Y:S04]  /*b130*/  STL [R1+0x3c], R4 ;  /* 0x00003c0401007387 */ /* 0x000fe80000100800 */
[----:B------:R-:W3:Y:S04]  /*b140*/  LDL R22, [R1+0x1a8] ;  /* 0x0001a80001167983 */ /* 0x000ee80000100800 */
[----:B------:R0:W-:Y:S04]  /*b150*/  STL [R1+0x38], R0 ;  /* 0x0000380001007387 */ /* 0x0001e80000100800 */
[----:B------:R-:W4:Y:S04]  /*b160*/  LDL R10, [R1+0x26c] ;  /* 0x00026c00010a7983 */ /* 0x000f280000100800 */
[----:B------:R-:W5:Y:S01]  /*b170*/  LDL R11, [R1+0x274] ;  /* 0x00027400010b7983 */ /* 0x000f620000100800 */
[----:B0-----:R-:W-:-:S03]  /*b180*/  IMAD R0, R23, UR7, RZ ;  /* 0x0000000717007c24 */ /* 0x001fc6000f8e02ff */
[----:B------:R-:W3:Y:S01]  /*b190*/  LDL R23, [R1+0x1ac] ;  /* 0x0001ac0001177983 */ /* 0x000ee20000100800 */
[----:B------:R-:W-:-:S03]  /*b1a0*/  IMAD.WIDE R4, R3, 0x2, R12 ;  /* 0x0000000203047825 */ /* 0x000fc600078e020c */
[----:B------:R0:W-:Y:S01]  /*b1b0*/  STL.64 [R1+0xc30], R14 ;  /* 0x000c300e01007387 */ /* 0x0001e20000100a00 */
[----:B------:R-:W-:-:S03]  /*b1c0*/  IMAD.WIDE R20, R26, 0x2, R12 ;  /* 0x000000021a147825 */ /* 0x000fc600078e020c */
[----:B0-----:R-:W3:Y:S04]  /*b1d0*/  LDL R14, [R1+0x1c4] ;  /* 0x0001c400010e7983 */ /* 0x001ee80000100800 */
[----:B------:R-:W3:Y:S04]  /*b1e0*/  LDL R15, [R1+0x1c0] ;  /* 0x0001c000010f7983 */ /* 0x000ee80000100800 */
[----:B------:R0:W-:Y:S01]  /*b1f0*/  STL.64 [R1+0xd28], R6 ;  /* 0x000d280601007387 */ /* 0x0001e20000100a00 */
[----:B------:R-:W-:-:S03]  /*b200*/  IMAD.WIDE R24, R27, 0x2, R12 ;  /* 0x000000021b187825 */ /* 0x000fc600078e020c */
[----:B0-----:R-:W3:Y:S04]  /*b210*/  LDL R6, [R1+0x22c] ;  /* 0x00022c0001067983 */ /* 0x001ee80000100800 */
[----:B------:R-:W3:Y:S04]  /*b220*/  LDL R7, [R1+0x240] ;  /* 0x0002400001077983 */ /* 0x000ee80000100800 */
[----:B------:R0:W-:Y:S04]  /*b230*/  STL.64 [R1+0xc38], R8 ;  /* 0x000c380801007387 */ /* 0x0001e80000100a00 */
        /* <DEDUP_REMOVED lines=21> */
[----:B0-----:R-:W3:Y:S01]  /*b390*/  LDL R25, [R1+0x10] ;  /* 0x0000100001197983 */ /* 0x001ee20000100800 */
[----:B--2---:R-:W-:-:S05]  /*b3a0*/  IMAD.WIDE R28, R29, 0x2, R12 ;  /* 0x000000021d1c7825 */ /* 0x004fca00078e020c */
[----:B------:R3:W-:Y:S02]  /*b3b0*/  STL.64 [R1+0xc60], R28 ;  /* 0x000c601c01007387 */ /* 0x0007e40000100a00 */
[----:B---3--:R-:W-:-:S04]  /*b3c0*/  IMAD.WIDE R28, R25, 0x2, R12 ;  /* 0x00000002191c7825 */ /* 0x008fc800078e020c */
[--C-:B------:R-:W-:Y:S01]  /*b3d0*/  IMAD.WIDE R24, R26, 0x2, R12.reuse ;  /* 0x000000021a187825 */ /* 0x100fe200078e020c */
[----:B------:R0:W-:Y:S04]  /*b3e0*/  STL.64 [R1+0x8], R28 ;  /* 0x0000081c01007387 */ /* 0x0001e80000100a00 */
[----:B------:R1:W-:Y:S01]  /*b3f0*/  STL.64 [R1+0x18], R24 ;  /* 0x0000181801007387 */ /* 0x0003e20000100a00 */
[----:B0-----:R-:W-:-:S04]  /*b400*/  IMAD.WIDE R28, R27, 0x2, R12 ;  /* 0x000000021b1c7825 */ /* 0x001fc800078e020c */
[--C-:B-1----:R-:W-:Y:S01]  /*b410*/  IMAD.WIDE R24, R20, 0x2, R12.reuse ;  /* 0x0000000214187825 */ /* 0x102fe200078e020c */
[----:B------:R-:W-:Y:S03]  /*b420*/  STL.64 [R1+0x28], R28 ;  /* 0x0000281c01007387 */ /* 0x000fe60000100a00 */
[--C-:B------:R-:W-:Y:S01]  /*b430*/  IMAD.WIDE R26, R21, 0x2, R12.reuse ;  /* 0x00000002151a7825 */ /* 0x100fe200078e020c */
[----:B------:R0:W-:Y:S03]  /*b440*/  STL.64 [R1+0x40], R24 ;  /* 0x0000401801007387 */ /* 0x0001e60000100a00 */
[--C-:B------:R-:W-:Y:S01]  /*b450*/  IMAD.WIDE R20, R16, 0x2, R12.reuse ;  /* 0x0000000210147825 */ /* 0x100fe200078e020c */
[----:B------:R-:W-:Y:S04]  /*b460*/  STL.64 [R1+0x50], R26 ;  /* 0x0000501a01007387 */ /* 0x000fe80000100a00 */
[----:B------:R1:W-:Y:S01]  /*b470*/  STL.64 [R1+0x68], R20 ;  /* 0x0000681401007387 */ /* 0x0003e20000100a00 */
[----:B0-----:R-:W-:-:S04]  /*b480*/  IMAD.WIDE R24, R17, 0x2, R12 ;  /* 0x0000000211187825 */ /* 0x001fc800078e020c */
[--C-:B------:R-:W-:Y:S01]  /*b490*/  IMAD.WIDE R16, R18, 0x2, R12.reuse ;  /* 0x0000000212107825 */ /* 0x100fe200078e020c */
[----:B------:R-:W-:Y:S03]  /*b4a0*/  STL.64 [R1+0x78], R24 ;  /* 0x0000781801007387 */ /* 0x000fe60000100a00 */
[--C-:B-1----:R-:W-:Y:S01]  /*b4b0*/  IMAD.WIDE R20, R19, 0x2, R12.reuse ;  /* 0x0000000213147825 */ /* 0x102fe200078e020c */
[----:B------:R0:W-:Y:S03]  /*b4c0*/  STL.64 [R1+0x90], R16 ;  /* 0x0000901001007387 */ /* 0x0001e60000100a00 */
[--C-:B------:R-:W-:Y:S01]  /*b4d0*/  IMAD.WIDE R18, R4, 0x2, R12.reuse ;  /* 0x0000000204127825 */ /* 0x100fe200078e020c */
[----:B------:R-:W-:Y:S04]  /*b4e0*/  STL.64 [R1+0xa0], R20 ;  /* 0x0000a01401007387 */ /* 0x000fe80000100a00 */
[----:B------:R-:W-:Y:S01]  /*b4f0*/  STL.64 [R1+0xb8], R18 ;  /* 0x0000b81201007387 */ /* 0x000fe20000100a00 */
[----:B0-----:R-:W-:-:S04]  /*b500*/  IMAD.WIDE R16, R5, 0x2, R12 ;  /* 0x0000000205107825 */ /* 0x001fc800078e020c */
[--C-:B------:R-:W-:Y:S01]  /*b510*/  IMAD.WIDE R4, R6, 0x2, R12.reuse ;  /* 0x0000000206047825 */ /* 0x100fe200078e020c */
[----:B------:R0:W-:Y:S03]  /*b520*/  STL.64 [R1+0xd0], R16 ;  /* 0x0000d01001007387 */ /* 0x0001e60000100a00 */
[--C-:B------:R-:W-:Y:S01]  /*b530*/  IMAD.WIDE R6, R7, 0x2, R12.reuse ;  /* 0x0000000207067825 */ /* 0x100fe200078e020c */
[----:B------:R1:W-:Y:S04]  /*b540*/  STL.64 [R1+0xe0], R4 ;  /* 0x0000e00401007387 */ /* 0x0003e80000100a00 */
[----:B------:R2:W-:Y:S01]  /*b550*/  STL.64 [R1+0xf8], R6 ;  /* 0x0000f80601007387 */ /* 0x0005e20000100a00 */
[----:B0-----:R-:W-:-:S04]  /*b560*/  IMAD.WIDE R16, R14, 0x2, R12 ;  /* 0x000000020e107825 */ /* 0x001fc800078e020c */
[--C-:B-1----:R-:W-:Y:S01]  /*b570*/  IMAD.WIDE R4, R15, 0x2, R12.reuse ;  /* 0x000000020f047825 */ /* 0x102fe200078e020c */
[----:B--2---:R-:W2:Y:S04]  /*b580*/  LDL R6, [R1+0x280] ;  /* 0x0002800001067983 */ /* 0x004ea80000100800 */
[----:B------:R0:W-:Y:S04]  /*b590*/  STL.64 [R1+0x108], R16 ;  /* 0x0001081001007387 */ /* 0x0001e80000100a00 */
[----:B------:R-:W3:Y:S04]  /*b5a0*/  LDL R7, [R1+0x284] ;  /* 0x0002840001077983 */ /* 0x000ee80000100800 */
[----:B------:R1:W-:Y:S04]  /*b5b0*/  STL.64 [R1+0x120], R4 ;  /* 0x0001200401007387 */ /* 0x0003e80000100a00 */
[----:B------:R-:W2:Y:S01]  /*b5c0*/  LDL R14, [R1+0x288] ;  /* 0x00028800010e7983 */ /* 0x000ea20000100800 */
[----:B0-----:R-:W-:-:S03]  /*b5d0*/  IMAD.WIDE R16, R8, 0x2, R12 ;  /* 0x0000000208107825 */ /* 0x001fc600078e020c */
[----:B------:R-:W2:Y:S01]  /*b5e0*/  LDL R15, [R1+0x28c] ;  /* 0x00028c00010f7983 */ /* 0x000ea20000100800 */
[----:B-1----:R-:W-:-:S04]  /*b5f0*/  IMAD.WIDE R4, R2, 0x2, R12 ;  /* 0x0000000202047825 */ /* 0x002fc800078e020c */
[--C-:B------:R-:W-:Y:S01]  /*b600*/  IMAD.WIDE R2, R3, 0x2, R12.reuse ;  /* 0x0000000203027825 */ /* 0x100fe200078e020c */
[----:B------:R0:W-:Y:S04]  /*b610*/  STL.64 [R1+0x130], R4 ;  /* 0x0001300401007387 */ /* 0x0001e80000100a00 */
[----:B------:R1:W-:Y:S04]  /*b620*/  STL.64 [R1+0x148], R2 ;  /* 0x0001480201007387 */ /* 0x0003e80000100a00 */
[----:B------:R-:W-:Y:S01]  /*b630*/  STL.64 [R1+0x160], R16 ;  /* 0x0001601001007387 */ /* 0x000fe20000100a00 */
[----:B0-----:R-:W-:-:S04]  /*b640*/  IMAD.WIDE R4, R9, 0x2, R12 ;  /* 0x0000000209047825 */ /* 0x001fc800078e020c */
[--C-:B-1----:R-:W-:Y:S01]  /*b650*/  IMAD.WIDE R2, R23, 0x2, R12.reuse ;  /* 0x0000000217027825 */ /* 0x102fe200078e020c */
[----:B------:R4:W-:Y:S03]  /*b660*/  STL.64 [R1+0x170], R4 ;  /* 0x0001700401007387 */ /* 0x0009e60000100a00 */
[--C-:B------:R-:W-:Y:S01]  /*b670*/  IMAD.WIDE R8, R22, 0x2, R12.reuse ;  /* 0x0000000216087825 */ /* 0x100fe200078e020c */
[----:B------:R5:W-:Y:S04]  /*b680*/  STL.64 [R1+0x190], R2 ;  /* 0x0001900201007387 */ /* 0x000be80000100a00 */
[----:B------:R-:W-:Y:S01]  /*b690*/  STL.64 [R1+0x1a0], R8 ;  /* 0x0001a00801007387 */ /* 0x000fe20000100a00 */
[----:B----4-:R-:W-:-:S03]  /*b6a0*/  IMAD.WIDE R4, R10, 0x2, R12 ;  /* 0x000000020a047825 */ /* 0x010fc600078e020c */
[----:B------:R-:W4:Y:S04]  /*b6b0*/  LDL R28, [R1+0x294] ;  /* 0x00029400011c7983 */ /* 0x000f280000100800 */
[----:B------:R-:W-:Y:S04]  /*b6c0*/  STL.64 [R1+0x1b8], R4 ;  /* 0x0001b80401007387 */ /* 0x000fe80000100a00 */
[----:B------:R-:W2:Y:S01]  /*b6d0*/  LDL R29, [R1+0x298] ;  /* 0x00029800011d7983 */ /* 0x000ea20000100800 */
[----:B-----5:R-:W-:-:S05]  /*b6e0*/  IMAD.WIDE R2, R11, 0x2, R12 ;  /* 0x000000020b027825 */ /* 0x020fca00078e020c */
[----:B------:R-:W-:Y:S04]  /*b6f0*/  STL.64 [R1+0x1c8], R2 ;  /* 0x0001c80201007387 */ /* 0x000fe80000100a00 */
[----:B--2---:R0:W-:Y:S04]  /*b700*/  STL [R1+0xd58], R29 ;  /* 0x000d581d01007387 */ /* 0x0041e80000100800 */
[----:B0-----:R-:W2:Y:S01]  /*b710*/  LDL R29, [R1+0x290] ;  /* 0x00029000011d7983 */ /* 0x001ea20000100800 */
[----:B------:R-:W-:-:S03]  /*b720*/  IMAD.WIDE R2, R6, 0x2, R12 ;  /* 0x0000000206027825 */ /* 0x000fc600078e020c */
[----:B----4-:R-:W-:Y:S01]  /*b730*/  STL [R1+0xd5c], R28 ;  /* 0x000d5c1c01007387 */ /* 0x010fe20000100800 */
[----:B---3--:R-:W-:-:S03]  /*b740*/  IMAD.WIDE R4, R7, 0x2, R12 ;  /* 0x0000000207047825 */ /* 0x008fc600078e020c */
[----:B------:R-:W3:Y:S01]  /*b750*/  LDL R24, [R1+0x29c] ;  /* 0x00029c0001187983 */ /* 0x000ee20000100800 */
[----:B------:R-:W-:-:S03]  /*b760*/  IMAD.WIDE R6, R14, 0x2, R12 ;  /* 0x000000020e067825 */ /* 0x000fc600078e020c */
[----:B------:R-:W4:Y:S04]  /*b770*/  LDL R25, [R1+0x2a0] ;  /* 0x0002a00001197983 */ /* 0x000f280000100800 */
[----:B------:R-:W5:Y:S04]  /*b780*/  LDL R26, [R1+0x2a4] ;  /* 0x0002a400011a7983 */ /* 0x000f680000100800 */
[----:B------:R-:W3:Y:S04]  /*b790*/  LDL R27, [R1+0x2a8] ;  /* 0x0002a800011b7983 */ /* 0x000ee80000100800 */
        /* <DEDUP_REMOVED lines=10> */
[----:B------:R0:W-:Y:S04]  /*b840*/  STL.64 [R1+0x1e0], R2 ;  /* 0x0001e00201007387 */ /* 0x0001e80000100a00 */
[----:B------:R1:W-:Y:S01]  /*b850*/  STL.64 [R1+0x200], R4 ;  /* 0x0002000401007387 */ /* 0x0003e20000100a00 */
[----:B0-----:R-:W-:-:S03]  /*b860*/  IMAD.WIDE R2, R15, 0x2, R12 ;  /* 0x000000020f027825 */ /* 0x001fc600078e020c */
[----:B-1----:R-:W3:Y:S04]  /*b870*/  LDL R4, [R1+0x2d4] ;  /* 0x0002d40001047983 */ /* 0x002ee80000100800 */
[----:B------:R-:W-:Y:S04]  /*b880*/  STL.64 [R1+0x210], R6 ;  /* 0x0002100601007387 */ /* 0x000fe80000100a00 */
[----:B------:R-:W3:Y:S04]  /*b890*/  LDL R5, [R1+0x2d8] ;  /* 0x0002d80001057983 */ /* 0x000ee80000100800 */
[----:B------:R0:W-:Y:S04]  /*b8a0*/  STL.64 [R1+0x220], R2 ;  /* 0x0002200201007387 */ /* 0x0001e80000100a00 */
[----:B------:R-:W3:Y:S04]  /*b8b0*/  LDL R8, [R1+0x2e4] ;  /* 0x0002e40001087983 */ /* 0x000ee80000100800 */
[----:B------:R-:W3:Y:S04]  /*b8c0*/  LDL R9, [R1+0x2e8] ;  /* 0x0002e80001097983 */ /* 0x000ee80000100800 */
[----:B0-----:R-:W3:Y:S04]  /*b8d0*/  LDL R2, [R1+0x2dc] ;  /* 0x0002dc0001027983 */ /* 0x001ee80000100800 */
[----:B------:R-:W3:Y:S04]  /*b8e0*/  LDL R3, [R1+0x2e0] ;  /* 0x0002e00001037983 */ /* 0x000ee80000100800 */
[----:B------:R-:W3:Y:S04]  /*b8f0*/  LDL R6, [R1+0x2ec] ;  /* 0x0002ec0001067983 */ /* 0x000ee80000100800 */
[----:B------:R-:W3:Y:S04]  /*b900*/  LDL R7, [R1+0x2f0] ;  /* 0x0002f00001077983 */ /* 0x000ee80000100800 */
[----:B------:R-:W3:Y:S04]  /*b910*/  LDL R14, [R1+0x2f4] ;  /* 0x0002f400010e7983 */ /* 0x000ee80000100800 */
[----:B------:R-:W3:Y:S01]  /*b920*/  LDL R15, [R1+0x2f8] ;  /* 0x0002f800010f7983 */ /* 0x000ee20000100800 */
[----:B--2---:R-:W-:-:S05]  /*b930*/  IMAD.WIDE R28, R29, 0x2, R12 ;  /* 0x000000021d1c7825 */ /* 0x004fca00078e020c */
[----:B------:R0:W-:Y:S04]  /*b940*/  STL.64 [R1+0x238], R28 ;  /* 0x0002381c01007387 */ /* 0x0001e80000100a00 */
[----:B0-----:R-:W2:Y:S02]  /*b950*/  LDL.LU R28, [R1+0xd5c] ;  /* 0x000d5c00011c7983 */ /* 0x001ea40000300800 */
[----:B--2---:R-:W-:-:S05]  /*b960*/  IMAD.WIDE R28, R28, 0x2, R12 ;  /* 0x000000021c1c7825 */ /* 0x004fca00078e020c */
[----:B------:R0:W-:Y:S04]  /*b970*/  STL.64 [R1+0x248], R28 ;  /* 0x0002481c01007387 */ /* 0x0001e80000100a00 */
[----:B0-----:R-:W2:Y:S02]  /*b980*/  LDL.LU R29, [R1+0xd58] ;  /* 0x000d5800011d7983 */ /* 0x001ea40000300800 */
[----:B--2---:R-:W-:-:S05]  /*b990*/  IMAD.WIDE R28, R29, 0x2, R12 ;  /* 0x000000021d1c7825 */ /* 0x004fca00078e020c */
[----:B------:R3:W-:Y:S02]  /*b9a0*/  STL.64 [R1+0x260], R28 ;  /* 0x0002601c01007387 */ /* 0x0007e40000100a00 */
[----:B---3--:R-:W-:-:S05]  /*b9b0*/  IMAD.WIDE R28, R24, 0x2, R12 ;  /* 0x00000002181c7825 */ /* 0x008fca00078e020c */
[----:B------:R4:W-:Y:S02]  /*b9c0*/  STL.64 [R1+0x278], R28 ;  /* 0x0002781c01007387 */ /* 0x0009e40000100a00 */
[----:B----4-:R-:W-:-:S04]  /*b9d0*/  IMAD.WIDE R28, R25, 0x2, R12 ;  /* 0x00000002191c7825 */ /* 0x010fc800078e020c */
[--C-:B-----5:R-:W-:Y:S01]  /*b9e0*/  IMAD.WIDE R24, R26, 0x2, R12.reuse ;  /* 0x000000021a187825 */ /* 0x120fe200078e020c */
[----:B------:R0:W-:Y:S03]  /*b9f0*/  STL.64 [R1+0x4d8], R28 ;  /* 0x0004d81c01007387 */ /* 0x0001e60000100a00 */
[--C-:B------:R-:W-:Y:S01]  /*ba00*/  IMAD.WIDE R26, R27, 0x2, R12.reuse ;  /* 0x000000021b1a7825 */ /* 0x100fe200078e020c */
[----:B------:R1:W-:Y:S04]  /*ba10*/  STL.64 [R1+0x4e8], R24 ;  /* 0x0004e81801007387 */ /* 0x0003e80000100a00 */
[----:B------:R2:W-:Y:S01]  /*ba20*/  STL.64 [R1+0x4f8], R26 ;  /* 0x0004f81a01007387 */ /* 0x0005e20000100a00 */
[----:B0-----:R-:W-:-:S04]  /*ba30*/  IMAD.WIDE R28, R20, 0x2, R12 ;  /* 0x00000002141c7825 */ /* 0x001fc800078e020c */
[--C-:B-1----:R-:W-:Y:S01]  /*ba40*/  IMAD.WIDE R24, R21, 0x2, R12.reuse ;  /* 0x0000000215187825 */ /* 0x102fe200078e020c */
[----:B------:R-:W-:Y:S03]  /*ba50*/  STL.64 [R1+0x508], R28 ;  /* 0x0005081c01007387 */ /* 0x000fe60000100a00 */
[--C-:B--2---:R-:W-:Y:S01]  /*ba60*/  IMAD.WIDE R26, R16, 0x2, R12.reuse ;  /* 0x00000002101a7825 */ /* 0x104fe200078e020c */
[----:B------:R0:W-:Y:S03]  /*ba70*/  STL.64 [R1+0x518], R24 ;  /* 0x0005181801007387 */ /* 0x0001e60000100a00 */
[--C-:B------:R-:W-:Y:S01]  /*ba80*/  IMAD.WIDE R20, R17, 0x2, R12.reuse ;  /* 0x0000000211147825 */ /* 0x100fe200078e020c */
[----:B------:R-:W-:Y:S03]  /*ba90*/  STL.64 [R1+0x528], R26 ;  /* 0x0005281a01007387 */ /* 0x000fe60000100a00 */
[--C-:B------:R-:W-:Y:S01]  /*baa0*/  IMAD.WIDE R16, R19, 0x2, R12.reuse ;  /* 0x0000000213107825 */ /* 0x100fe200078e020c */
[----:B------:R1:W-:Y:S03]  /*bab0*/  STL.64 [R1+0x538], R20 ;  /* 0x0005381401007387 */ /* 0x0003e60000100a00 */
[----:B0-----:R-:W-:-:S04]  /*bac0*/  IMAD.WIDE R24, R18, 0x2, R12 ;  /* 0x0000000212187825 */ /* 0x001fc800078e020c */
[--C-:B------:R-:W-:Y:S01]  /*bad0*/  IMAD.WIDE R18, R22, 0x2, R12.reuse ;  /* 0x0000000216127825 */ /* 0x100fe200078e020c */
[----:B------:R-:W-:Y:S03]  /*bae0*/  STL.64 [R1+0x548], R24 ;  /* 0x0005481801007387 */ /* 0x000fe60000100a00 */
[--C-:B-1----:R-:W-:Y:S01]  /*baf0*/  IMAD.WIDE R20, R23, 0x2, R12.reuse ;  /* 0x0000000217147825 */ /* 0x102fe200078e020c */
[----:B------:R0:W-:Y:S04]  /*bb00*/  STL.64 [R1+0x558], R16 ;  /* 0x0005581001007387 */ /* 0x0001e80000100a00 */
[----:B------:R-:W-:Y:S04]  /*bb10*/  STL.64 [R1+0x568], R20 ;  /* 0x0005681401007387 */ /* 0x000fe80000100a00 */
[----:B------:R1:W-:Y:S01]  /*bb20*/  STL.64 [R1+0x578], R18 ;  /* 0x0005781201007387 */ /* 0x0003e20000100a00 */
[----:B0-----:R-:W-:-:S03]  /*bb30*/  IMAD.WIDE R16, R10, 0x2, R12 ;  /* 0x000000020a107825 */ /* 0x001fc600078e020c */
[----:B------:R-:W2:Y:S01]  /*bb40*/  LDL R23, [R1+0x2fc] ;  /* 0x0002fc0001177983 */ /* 0x000ea20000100800 */
[----:B------:R-:W-:-:S03]  /*bb50*/  IMAD.WIDE R10, R11, 0x2, R12 ;  /* 0x000000020b0a7825 */ /* 0x000fc600078e020c */
[----:B------:R0:W-:Y:S01]  /*bb60*/  STL.64 [R1+0x588], R16 ;  /* 0x0005881001007387 */ /* 0x0001e20000100a00 */
[----:B-1----:R-:W-:-:S03]  /*bb70*/  IMAD.WIDE R18, R4, 0x2, R12 ;  /* 0x0000000204127825 */ /* 0x002fc600078e020c */
[----:B------:R-:W3:Y:S04]  /*bb80*/  LDL R22, [R1+0x300] ;  /* 0x0003000001167983 */ /* 0x000ee80000100800 */
[----:B------:R1:W-:Y:S01]  /*bb90*/  STL.64 [R1+0x598], R10 ;  /* 0x0005980a01007387 */ /* 0x0003e20000100a00 */
[----:B0-----:R-:W-:-:S04]  /*bba0*/  IMAD.WIDE R16, R5, 0x2, R12 ;  /* 0x0000000205107825 */ /* 0x001fc800078e020c */
[--C-:B------:R-:W-:Y:S01]  /*bbb0*/  IMAD.WIDE R4, R2, 0x2, R12.reuse ;  /* 0x0000000202047825 */ /* 0x100fe200078e020c */
[----:B-1----:R-:W4:Y:S03]  /*bbc0*/  LDL R10, [R1+0x304] ;  /* 0x00030400010a7983 */ /* 0x002f260000100800 */
[--C-:B------:R-:W-:Y:S01]  /*bbd0*/  IMAD.WIDE R2, R3, 0x2, R12.reuse ;  /* 0x0000000203027825 */ /* 0x100fe200078e020c */
[----:B------:R-:W5:Y:S04]  /*bbe0*/  LDL R11, [R1+0x308] ;  /* 0x00030800010b7983 */ /* 0x000f680000100800 */
[----:B------:R-:W-:Y:S04]  /*bbf0*/  STL.64 [R1+0x5a8], R18 ;  /* 0x0005a81201007387 */ /* 0x000fe80000100a00 */
[----:B------:R0:W-:Y:S04]  /*bc00*/  STL.64 [R1+0x5b8], R16 ;  /* 0x0005b81001007387 */ /* 0x0001e80000100a00 */
        /* <DEDUP_REMOVED lines=8> */
[----:B------:R1:W-:Y:S04]  /*bc90*/  STL.64 [R1+0x608], R2 ;  /* 0x0006080201007387 */ /* 0x0003e80000100a00 */
[----:B------:R-:W-:Y:S01]  /*bca0*/  STL.64 [R1+0x618], R6 ;  /* 0x0006180601007387 */ /* 0x000fe20000100a00 */
[----:B0-----:R-:W-:-:S03]  /*bcb0*/  IMAD.WIDE R4, R14, 0x2, R12 ;  /* 0x000000020e047825 */ /* 0x001fc600078e020c */
[----:B------:R-:W2:Y:S04]  /*bcc0*/  LDL R28, [R1+0x310] ;  /* 0x00031000011c7983 */ /* 0x000ea80000100800 */
[----:B------:R-:W-:Y:S04]  /*bcd0*/  STL.64 [R1+0x628], R4 ;  /* 0x0006280401007387 */ /* 0x000fe80000100a00 */
[----:B------:R-:W2:Y:S01]  /*bce0*/  LDL R29, [R1+0x314] ;  /* 0x00031400011d7983 */ /* 0x000ea20000100800 */
[----:B-1----:R-:W-:-:S05]  /*bcf0*/  IMAD.WIDE R2, R15, 0x2, R12 ;  /* 0x000000020f027825 */ /* 0x002fca00078e020c */
[----:B------:R-:W-:Y:S04]  /*bd00*/  STL.64 [R1+0x638], R2 ;  /* 0x0006380201007387 */ /* 0x000fe80000100a00 */
[----:B--2---:R0:W-:Y:S04]  /*bd10*/  STL [R1+0xd50], R29 ;  /* 0x000d501d01007387 */ /* 0x0041e80000100800 */
[----:B0-----:R-:W2:Y:S01]  /*bd20*/  LDL R29, [R1+0x30c] ;  /* 0x00030c00011d7983 */ /* 0x001ea20000100800 */
[----:B------:R-:W-:-:S03]  /*bd30*/  IMAD.WIDE R2, R23, 0x2, R12 ;  /* 0x0000000217027825 */ /* 0x000fc600078e020c */
[----:B------:R-:W-:Y:S01]  /*bd40*/  STL [R1+0xd54], R28 ;  /* 0x000d541c01007387 */ /* 0x000fe20000100800 */
[----:B---3--:R-:W-:-:S03]  /*bd50*/  IMAD.WIDE R6, R22, 0x2, R12 ;  /* 0x0000000216067825 */ /* 0x008fc600078e020c */
[----:B------:R-:W3:Y:S01]  /*bd60*/  LDL R24, [R1+0x318] ;  /* 0x0003180001187983 */ /* 0x000ee20000100800 */
[----:B----4-:R-:W-:-:S03]  /*bd70*/  IMAD.WIDE R4, R10, 0x2, R12 ;  /* 0x000000020a047825 */ /* 0x010fc600078e020c */
[----:B------:R-:W4:Y:S04]  /*bd80*/  LDL R25, [R1+0x31c] ;  /* 0x00031c0001197983 */ /* 0x000f280000100800 */
        /* <DEDUP_REMOVED lines=11> */
[----:B------:R-:W-:Y:S04]  /*be40*/  STL.64 [R1+0x658], R6 ;  /* 0x0006580601007387 */ /* 0x000fe80000100a00 */
[----:B------:R-:W3:Y:S01]  /*be50*/  LDL R18, [R1+0x348] ;  /* 0x0003480001127983 */ /* 0x000ee20000100800 */
[----:B-----5:R-:W-:-:S03]  /*be60*/  IMAD.WIDE R2, R11, 0x2, R12 ;  /* 0x000000020b027825 */ /* 0x020fc600078e020c */
[----:B------:R0:W-:Y:S04]  /*be70*/  STL.64 [R1+0x668], R4 ;  /* 0x0006680401007387 */ /* 0x0001e80000100a00 */
[----:B------:R-:W5:Y:S04]  /*be80*/  LDL R19, [R1+0x34c] ;  /* 0x00034c0001137983 */ /* 0x000f680000100800 */
[----:B------:R1:W-:Y:S04]  /*be90*/  STL.64 [R1+0x678], R2 ;  /* 0x0006780201007387 */ /* 0x0003e80000100a00 */
[----:B0-----:R-:W3:Y:S04]  /*bea0*/  LDL R4, [R1+0x350] ;  /* 0x0003500001047983 */ /* 0x001ee80000100800 */
[----:B------:R-:W3:Y:S04]  /*beb0*/  LDL R5, [R1+0x354] ;  /* 0x0003540001057983 */ /* 0x000ee80000100800 */
[----:B-1----:R-:W3:Y:S04]  /*bec0*/  LDL R2, [R1+0x358] ;  /* 0x0003580001027983 */ /* 0x002ee80000100800 */
[----:B------:R-:W3:Y:S04]  /*bed0*/  LDL R3, [R1+0x35c] ;  /* 0x00035c0001037983 */ /* 0x000ee80000100800 */
[----:B------:R-:W3:Y:S04]  /*bee0*/  LDL R6, [R1+0x360] ;  /* 0x0003600001067983 */ /* 0x000ee80000100800 */
        /* <DEDUP_REMOVED lines=13> */
[----:B---3--:R-:W-:-:S04]  /*bfc0*/  IMAD.WIDE R28, R24, 0x2, R12 ;  /* 0x00000002181c7825 */ /* 0x008fc800078e020c */
[--C-:B----4-:R-:W-:Y:S01]  /*bfd0*/  IMAD.WIDE R24, R25, 0x2, R12.reuse ;  /* 0x0000000219187825 */ /* 0x110fe200078e020c */
        /* <DEDUP_REMOVED lines=17> */
[----:B------:R1:W-:Y:S01]  /*c0f0*/  STL.64 [R1+0x748], R8 ;  /* 0x0007480801007387 */ /* 0x0003e20000100a00 */
[----:B0-----:R-:W-:-:S04]  /*c100*/  IMAD.WIDE R16, R14, 0x2, R12 ;  /* 0x000000020e107825 */ /* 0x001fc800078e020c */
[--C-:B------:R-:W-:Y:S01]  /*c110*/  IMAD.WIDE R14, R15, 0x2, R12.reuse ;  /* 0x000000020f0e7825 */ /* 0x100fe200078e020c */
[----:B-1----:R-:W2:Y:S04]  /*c120*/  LDL R8, [R1+0x378] ;  /* 0x0003780001087983 */ /* 0x002ea80000100800 */
[----:B------:R0:W-:Y:S01]  /*c130*/  STL.64 [R1+0x758], R16 ;  /* 0x0007581001007387 */ /* 0x0001e20000100a00 */
[----:B-----5:R-:W-:-:S03]  /*c140*/  IMAD.WIDE R20, R19, 0x2, R12 ;  /* 0x0000000213147825 */ /* 0x020fc600078e020c */
[----:B------:R-:W3:Y:S04]  /*c150*/  LDL R9, [R1+0x37c] ;  /* 0x00037c0001097983 */ /* 0x000ee80000100800 */
[----:B------:R1:W-:Y:S01]  /*c160*/  STL.64 [R1+0x768], R14 ;  /* 0x0007680e01007387 */ /* 0x0003e20000100a00 */
[----:B0-----:R-:W-:-:S04]  /*c170*/  IMAD.WIDE R16, R18, 0x2, R12 ;  /* 0x0000000212107825 */ /* 0x001fc800078e020c */
[--C-:B------:R-:W-:Y:S01]  /*c180*/  IMAD.WIDE R18, R4, 0x2, R12.reuse ;  /* 0x0000000204127825 */ /* 0x100fe200078e020c */
[----:B-1----:R-:W4:Y:S04]  /*c190*/  LDL R14, [R1+0x270] ;  /* 0x00027000010e7983 */ /* 0x002f280000100800 */
[----:B------:R-:W5:Y:S04]  /*c1a0*/  LDL R15, [R1+0x25c] ;  /* 0x00025c00010f7983 */ /* 0x000f680000100800 */
[----:B------:R0:W-:Y:S04]  /*c1b0*/  STL.64 [R1+0x778], R16 ;  /* 0x0007781001007387 */ /* 0x0001e80000100a00 */
        /* <DEDUP_REMOVED lines=39> */
[----:B------:R0:W-:Y:S04]  /*c430*/  STL.64 [R1+0x848], R16 ;  /* 0x0008481001007387 */ /* 0x0001e80000100a00 */
[----:B------:R-:W3:Y:S01]  /*c440*/  LDL.LU R28, [R1+0x118] ;  /* 0x00011800011c7983 */ /* 0x000ee20000300800 */
[----:B-----5:R-:W-:-:S03]  /*c450*/  IMAD.WIDE R4, R15, 0x2, R12 ;  /* 0x000000020f047825 */ /* 0x020fc600078e020c */
[----:B------:R-:W-:Y:S04]  /*c460*/  STL.64 [R1+0x858], R8 ;  /* 0x0008580801007387 */ /* 0x000fe80000100a00 */
[----:B------:R-:W5:Y:S04]  /*c470*/  LDL.LU R29, [R1+0xf4] ;  /* 0x0000f400011d7983 */ /* 0x000f680000300800 */
[----:B------:R1:W-:Y:S04]  /*c480*/  STL.64 [R1+0x868], R4 ;  /* 0x0008680401007387 */ /* 0x0003e80000100a00 */
[----:B------:R-:W3:Y:S04]  /*c490*/  LDL.LU R24, [R1+0xf0] ;  /* 0x0000f00001187983 */ /* 0x000ee80000300800 */
[----:B------:R-:W3:Y:S04]  /*c4a0*/  LDL.LU R25, [R1+0xcc] ;  /* 0x0000cc0001197983 */ /* 0x000ee80000300800 */
[----:B------:R-:W3:Y:S04]  /*c4b0*/  LDL.LU R20, [R1+0xc8] ;  /* 0x0000c80001147983 */ /* 0x000ee80000300800 */
[----:B------:R-:W3:Y:S04]  /*c4c0*/  LDL.LU R21, [R1+0xb4] ;  /* 0x0000b40001157983 */ /* 0x000ee80000300800 */
[----:B0-----:R-:W3:Y:S04]  /*c4d0*/  LDL.LU R16, [R1+0xb0] ;  /* 0x0000b00001107983 */ /* 0x001ee80000300800 */
[----:B------:R-:W3:Y:S04]  /*c4e0*/  LDL.LU R17, [R1+0x8c] ;  /* 0x00008c0001117983 */ /* 0x000ee80000300800 */
[----:B-1----:R-:W3:Y:S04]  /*c4f0*/  LDL.LU R4, [R1+0x88] ;  /* 0x0000880001047983 */ /* 0x002ee80000300800 */
[----:B------:R-:W3:Y:S04]  /*c500*/  LDL.LU R5, [R1+0x64] ;  /* 0x0000640001057983 */ /* 0x000ee80000300800 */
[----:B------:R-:W3:Y:S04]  /*c510*/  LDL.LU R8, [R1+0x60] ;  /* 0x0000600001087983 */ /* 0x000ee80000300800 */
[----:B------:R-:W3:Y:S04]  /*c520*/  LDL.LU R9, [R1+0x3c] ;  /* 0x00003c0001097983 */ /* 0x000ee80000300800 */
[----:B------:R-:W3:Y:S04]  /*c530*/  LDL.LU R14, [R1+0x38] ;  /* 0x00003800010e7983 */ /* 0x000ee80000300800 */
[----:B------:R-:W3:Y:S01]  /*c540*/  LDL.LU R15, [R1+0x380] ;  /* 0x00038000010f7983 */ /* 0x000ee20000300800 */
        /* <DEDUP_REMOVED lines=11> */
[----:B0-----:R-:W2:Y:S04]  /*c600*/  LDL.LU.64 R26, [R1+0xd40] ;  /* 0x000d4000011a7983 */ /* 0x001ea80000300a00 */
[----:B------:R0:W-:Y:S02]  /*c610*/  STL.64 [R1+0x8b8], R18 ;  /* 0x0008b81201007387 */ /* 0x0001e40000100a00 */
[----:B0-----:R-:W-:-:S04]  /*c620*/  IMAD.WIDE R18, R2, 0x2, R12 ;  /* 0x0000000202127825 */ /* 0x001fc800078e020c */
[--C-:B------:R-:W-:Y:S01]  /*c630*/  IMAD.WIDE R2, R3, 0x2, R12.reuse ;  /* 0x0000000203027825 */ /* 0x100fe200078e020c */
[----:B------:R0:W-:Y:S04]  /*c640*/  STL.64 [R1+0x8c8], R18 ;  /* 0x0008c81201007387 */ /* 0x0001e80000100a00 */
[----:B0-----:R-:W3:Y:S04]  /*c650*/  LDL.LU.64 R18, [R1+0xd38] ;  /* 0x000d380001127983 */ /* 0x001ee80000300a00 */
[----:B------:R0:W-:Y:S02]  /*c660*/  STL.64 [R1+0x8d8], R2 ;  /* 0x0008d80201007387 */ /* 0x0001e40000100a00 */
[----:B0-----:R-:W-:-:S04]  /*c670*/  IMAD.WIDE R2, R6, 0x2, R12 ;  /* 0x0000000206027825 */ /* 0x001fc800078e020c */
[--C-:B------:R-:W-:Y:S01]  /*c680*/  IMAD.WIDE R6, R7, 0x2, R12.reuse ;  /* 0x0000000207067825 */ /* 0x100fe200078e020c */
[----:B------:R0:W-:Y:S04]  /*c690*/  STL.64 [R1+0x8e8], R2 ;  /* 0x0008e80201007387 */ /* 0x0001e80000100a00 */
[----:B0-----:R-:W4:Y:S04]  /*c6a0*/  LDL.LU.64 R2, [R1+0xd30] ;  /* 0x000d300001027983 */ /* 0x001f280000300a00 */
[----:B------:R0:W-:Y:S02]  /*c6b0*/  STL.64 [R1+0x8f8], R6 ;  /* 0x0008f80601007387 */ /* 0x0001e40000100a00 */
[----:B0-----:R-:W-:-:S05]  /*c6c0*/  IMAD.WIDE R6, R23, 0x2, R12 ;  /* 0x0000000217067825 */ /* 0x001fca00078e020c */
[----:B------:R0:W-:Y:S02]  /*c6d0*/  STL.64 [R1+0x908], R6 ;  /* 0x0009080601007387 */ /* 0x0001e40000100a00 */
[----:B0-----:R-:W-:-:S04]  /*c6e0*/  IMAD.WIDE R6, R10, 0x2, R12 ;  /* 0x000000020a067825 */ /* 0x001fc800078e020c */
[--C-:B------:R-:W-:Y:S01]  /*c6f0*/  IMAD.WIDE R10, R11, 0x2, R12.reuse ;  /* 0x000000020b0a7825 */ /* 0x100fe200078e020c */
[----:B------:R0:W-:Y:S04]  /*c700*/  STL.64 [R1+0x918], R6 ;  /* 0x0009180601007387 */ /* 0x0001e80000100a00 */
[----:B0-----:R-:W2:Y:S04]  /*c710*/  LDL.LU.64 R6, [R1+0xd28] ;  /* 0x000d280001067983 */ /* 0x001ea80000300a00 */
[----:B------:R0:W-:Y:S04]  /*c720*/  STL.64 [R1+0x928], R10 ;  /* 0x0009280a01007387 */ /* 0x0001e80000100a00 */
[----:B0-----:R-:W2:Y:S01]  /*c730*/  LDL.LU.64 R10, [R1+0xd20] ;  /* 0x000d2000010a7983 */ /* 0x001ea20000300a00 */
[----:B------:R-:W-:-:S05]  /*c740*/  IMAD.WIDE R22, R22, 0x2, R12 ;  /* 0x0000000216167825 */ /* 0x000fca00078e020c */
[----:B------:R2:W-:Y:S02]  /*c750*/  STL.64 [R1+0x938], R22 ;  /* 0x0009381601007387 */ /* 0x0005e40000100a00 */
[--C-:B--2---:R-:W-:Y:S02]  /*c760*/  IMAD.WIDE R22, R10, 0x2, R12.reuse ;  /* 0x000000020a167825 */ /* 0x104fe400078e020c */
[----:B------:R-:W4:Y:S04]  /*c770*/  LDL.LU R10, [R1+0xd1c] ;  /* 0x000d1c00010a7983 */ /* 0x000f280000300800 */
[----:B------:R0:W-:Y:S02]  /*c780*/  STL.64 [R1+0x948], R22 ;  /* 0x0009481601007387 */ /* 0x0001e40000100a00 */
[----:B0-----:R-:W-:-:S02]  /*c790*/  IMAD.WIDE R22, R11, 0x2, R12 ;  /* 0x000000020b167825 */ /* 0x001fc400078e020c */
[----:B------:R-:W4:Y:S04]  /*c7a0*/  LDL.LU R11, [R1+0xd18] ;  /* 0x000d1800010b7983 */ /* 0x000f280000300800 */
[----:B------:R3:W-:Y:S02]  /*c7b0*/  STL.64 [R1+0x958], R22 ;  /* 0x0009581601007387 */ /* 0x0007e40000100a00 */
[----:B---3--:R-:W-:-:S05]  /*c7c0*/  IMAD.WIDE R22, R19, 0x2, R12 ;  /* 0x0000000213167825 */ /* 0x008fca00078e020c */
[----:B------:R0:W-:Y:S02]  /*c7d0*/  STL.64 [R1+0x968], R22 ;  /* 0x0009681601007387 */ /* 0x0001e40000100a00 */
[----:B0-----:R-:W-:-:S05]  /*c7e0*/  IMAD.WIDE R22, R7, 0x2, R12 ;  /* 0x0000000207167825 */ /* 0x001fca00078e020c */
[----:B------:R0:W-:Y:S02]  /*c7f0*/  STL.64 [R1+0x978], R22 ;  /* 0x0009781601007387 */ /* 0x0001e40000100a00 */
[----:B0-----:R-:W-:-:S05]  /*c800*/  IMAD.WIDE R22, R28, 0x2, R12 ;  /* 0x000000021c167825 */ /* 0x001fca00078e020c */
[----:B------:R0:W-:Y:S04]  /*c810*/  STL.64 [R1+0x988], R22 ;  /* 0x0009881601007387 */ /* 0x0001e80000100a00 */
[----:B-----5:R-:W-:Y:S04]  /*c820*/  STL [R1+0xc68], R29 ;  /* 0x000c681d01007387 */ /* 0x020fe80000100800 */
[----:B------:R1:W-:Y:S01]  /*c830*/  STL [R1+0xc6c], R28 ;  /* 0x000c6c1c01007387 */ /* 0x0003e20000100800 */
[----:B0-----:R-:W-:-:S05]  /*c840*/  IMAD.WIDE R22, R29, 0x2, R12 ;  /* 0x000000021d167825 */ /* 0x001fca00078e020c */
[----:B------:R0:W-:Y:S01]  /*c850*/  STL.64 [R1+0x998], R22 ;  /* 0x0009981601007387 */ /* 0x0001e20000100a00 */
[----:B-1----:R-:W-:-:S03]  /*c860*/  IMAD.WIDE R28, R24, 0x2, R12 ;  /* 0x00000002181c7825 */ /* 0x002fc600078e020c */
[----:B------:R1:W-:Y:S04]  /*c870*/  STL.64 [R1+0xc70], R24 ;  /* 0x000c701801007387 */ /* 0x0003e80000100a00 */
[----:B------:R-:W-:Y:S01]  /*c880*/  STL.64 [R1+0x9a8], R28 ;  /* 0x0009a81c01007387 */ /* 0x000fe20000100a00 */
[----:B0-----:R-:W-:-:S04]  /*c890*/  IMAD.WIDE R22, R25, 0x2, R12 ;  /* 0x0000000219167825 */ /* 0x001fc800078e020c */
[--C-:B-1----:R-:W-:Y:S01]  /*c8a0*/  IMAD.WIDE R24, R20, 0x2, R12.reuse ;  /* 0x0000000214187825 */ /* 0x102fe200078e020c */
[----:B------:R0:W-:Y:S04]  /*c8b0*/  STL.64 [R1+0x9b8], R22 ;  /* 0x0009b81601007387 */ /* 0x0001e80000100a00 */
[----:B------:R1:W-:Y:S04]  /*c8c0*/  STL.64 [R1+0xc78], R20 ;  /* 0x000c781401007387 */ /* 0x0003e80000100a00 */
[----:B------:R-:W-:Y:S01]  /*c8d0*/  STL.64 [R1+0x9c8], R24 ;  /* 0x0009c81801007387 */ /* 0x000fe20000100a00 */
[----:B0-----:R-:W-:-:S04]  /*c8e0*/  IMAD.WIDE R22, R21, 0x2, R12 ;  /* 0x0000000215167825 */ /* 0x001fc800078e020c */
[--C-:B-1----:R-:W-:Y:S01]  /*c8f0*/  IMAD.WIDE R20, R16, 0x2, R12.reuse ;  /* 0x0000000210147825 */ /* 0x102fe200078e020c */
[----:B------:R0:W-:Y:S04]  /*c900*/  STL.64 [R1+0x9d8], R22 ;  /* 0x0009d81601007387 */ /* 0x0001e80000100a00 */
[----:B------:R1:W-:Y:S04]  /*c910*/  STL.64 [R1+0xc80], R16 ;  /* 0x000c801001007387 */ /* 0x0003e80000100a00 */
[----:B------:R2:W-:Y:S01]  /*c920*/  STL.64 [R1+0x9e8], R20 ;  /* 0x0009e81401007387 */ /* 0x0005e20000100a00 */
[----:B0-----:R-:W-:-:S04]  /*c930*/  IMAD.WIDE R22, R17, 0x2, R12 ;  /* 0x0000000211167825 */ /* 0x001fc800078e020c */
[--C-:B-1----:R-:W-:Y:S01]  /*c940*/  IMAD.WIDE R16, R5, 0x2, R12.reuse ;  /* 0x0000000205107825 */ /* 0x102fe200078e020c */
[----:B------:R-:W-:Y:S03]  /*c950*/  STL.64 [R1+0x9f8], R22 ;  /* 0x0009f81601007387 */ /* 0x000fe60000100a00 */
[--C-:B--2---:R-:W-:Y:S01]  /*c960*/  IMAD.WIDE R20, R4, 0x2, R12.reuse ;  /* 0x0000000204147825 */ /* 0x104fe200078e020c */
[----:B------:R0:W-:Y:S04]  /*c970*/  STL.64 [R1+0xc88], R4 ;  /* 0x000c880401007387 */ /* 0x0001e80000100a00 */
[----:B------:R1:W-:Y:S04]  /*c980*/  STL.64 [R1+0xa08], R20 ;  /* 0x000a081401007387 */ /* 0x0003e80000100a00 */
[----:B------:R2:W-:Y:S04]  /*c990*/  STL.64 [R1+0xa18], R16 ;  /* 0x000a181001007387 */ /* 0x0005e80000100a00 */
[----:B0-----:R-:W3:Y:S01]  /*c9a0*/  LDL.LU R4, [R1+0x1ec] ;  /* 0x0001ec0001047983 */ /* 0x001ee20000300800 */
[----:B-1----:R-:W-:-:S04]  /*c9b0*/  IMAD.WIDE R20, R8, 0x2, R12 ;  /* 0x0000000208147825 */ /* 0x002fc800078e020c */
[--C-:B--2---:R-:W-:Y:S01]  /*c9c0*/  IMAD.WIDE R16, R9, 0x2, R12.reuse ;  /* 0x0000000209107825 */ /* 0x104fe200078e020c */
[----:B------:R-:W-:Y:S04]  /*c9d0*/  STL.64 [R1+0xa28], R20 ;  /* 0x000a281401007387 */ /* 0x000fe80000100a00 */
[----:B------:R-:W2:Y:S04]  /*c9e0*/  LDL.LU R5, [R1+0x1e8] ;  /* 0x0001e80001057983 */ /* 0x000ea80000300800 */
[----:B------:R0:W-:Y:S01]  /*c9f0*/  STL.64 [R1+0xa38], R16 ;  /* 0x000a381001007387 */ /* 0x0001e20000100a00 */
[----:B------:R-:W-:-:S03]  /*ca00*/  IMAD.WIDE R22, R14, 0x2, R12 ;  /* 0x000000020e167825 */ /* 0x000fc600078e020c */
[----:B0-----:R-:W5:Y:S04]  /*ca10*/  LDL.LU R16, [R1+0x20c] ;  /* 0x00020c0001107983 */ /* 0x001f680000300800 */
[----:B------:R-:W2:Y:S04]  /*ca20*/  LDL.LU R17, [R1+0x218] ;  /* 0x0002180001117983 */ /* 0x000ea80000300800 */
[----:B------:R-:W2:Y:S04]  /*ca30*/  LDL.LU R20, [R1+0x21c] ;  /* 0x00021c0001147983 */ /* 0x000ea80000300800 */
[----:B------:R-:W2:Y:S04]  /*ca40*/  LDL.LU R21, [R1+0x228] ;  /* 0x0002280001157983 */ /* 0x000ea80000300800 */
[----:B------:R-:W2:Y:S04]  /*ca50*/  LDL.LU R24, [R1+0x1d4] ;  /* 0x0001d40001187983 */ /* 0x000ea80000300800 */
[----:B------:R-:W2:Y:S04]  /*ca60*/  LDL.LU R25, [R1+0x1d0] ;  /* 0x0001d00001197983 */ /* 0x000ea80000300800 */
[----:B------:R-:W2:Y:S04]  /*ca70*/  LDL.LU R28, [R1+0x22c] ;  /* 0x00022c00011c7983 */ /* 0x000ea80000300800 */
[----:B------:R-:W2:Y:S04]  /*ca80*/  LDL.LU R29, [R1+0x240] ;  /* 0x00024000011d7983 */ /* 0x000ea80000300800 */
[----:B------:R0:W-:Y:S04]  /*ca90*/  STL.64 [R1+0xc90], R8 ;  /* 0x000c900801007387 */ /* 0x0001e80000100a00 */
[----:B0-----:R-:W2:Y:S04]  /*caa0*/  LDL.LU R8, [R1+0x128] ;  /* 0x0001280001087983 */ /* 0x001ea80000300800 */
[----:B------:R-:W3:Y:S04]  /*cab0*/  LDL.LU R9, [R1+0x208] ;  /* 0x0002080001097983 */ /* 0x000ee80000300800 */
[----:B------:R0:W-:Y:S04]  /*cac0*/  STL.64 [R1+0xa48], R22 ;  /* 0x000a481601007387 */ /* 0x0001e80000100a00 */
[----:B------:R1:W-:Y:S01]  /*cad0*/  STL.64 [R1+0xc98], R14 ;  /* 0x000c980e01007387 */ /* 0x0003e20000100a00 */
[----:B0-----:R-:W-:-:S03]  /*cae0*/  IMAD.WIDE R22, R15, 0x2, R12 ;  /* 0x000000020f167825 */ /* 0x001fc600078e020c */
[----:B-1----:R-:W5:Y:S04]  /*caf0*/  LDL.LU R14, [R1] ;  /* 0x00000000010e7983 */ /* 0x002f680000300800 */
[----:B------:R0:W-:Y:S04]  /*cb00*/  STL.64 [R1+0xa68], R22 ;  /* 0x000a681601007387 */ /* 0x0001e80000100a00 */
[----:B------:R-:W5:Y:S01]  /*cb10*/  LDL.LU R15, [R1+0x10] ;  /* 0x00001000010f7983 */ /* 0x000f620000300800 */
[----:B0-----:R-:W-:-:S04]  /*cb20*/  IMAD.WIDE R22, R0, 0x2, R12 ;  /* 0x0000000200167825 */ /* 0x001fc800078e020c */
[----:B----4-:R-:W-:-:S04]  /*cb30*/  IMAD.WIDE R12, R2, 0x2, R10 ;  /* 0x00000002020c7825 */ /* 0x010fc800078e020a */
[--C-:B------:R-:W-:Y:S01]  /*cb40*/  IMAD.WIDE R6, R6, 0x2, R10.reuse ;  /* 0x0000000206067825 */ /* 0x100fe200078e020a */
[----:B------:R-:W-:Y:S03]  /*cb50*/  STL.64 [R1+0xca0], R12 ;  /* 0x000ca00c01007387 */ /* 0x000fe60000100a00 */
[--C-:B------:R-:W-:Y:S01]  /*cb60*/  IMAD.WIDE R2, R3, 0x2, R10.reuse ;  /* 0x0000000203027825 */ /* 0x100fe200078e020a */
[----:B------:R0:W-:Y:S03]  /*cb70*/  STL.64 [R1+0xa58], R22 ;  /* 0x000a581601007387 */ /* 0x0001e60000100a00 */
[--C-:B------:R-:W-:Y:S01]  /*cb80*/  IMAD.WIDE R18, R18, 0x2, R10.reuse ;  /* 0x0000000212127825 */ /* 0x100fe200078e020a */
[----:B------:R2:W-:Y:S04]  /*cb90*/  STL.64 [R1+0xca8], R6 ;  /* 0x000ca80601007387 */ /* 0x0005e80000100a00 */
[----:B------:R1:W-:Y:S01]  /*cba0*/  STL.64 [R1+0xcb0], R2 ;  /* 0x000cb00201007387 */ /* 0x0003e20000100a00 */
[----:B0-----:R-:W-:-:S03]  /*cbb0*/  IMAD.WIDE R22, R26, 0x2, R10 ;  /* 0x000000021a167825 */ /* 0x001fc600078e020a */
[----:B------:R-:W-:Y:S01]  /*cbc0*/  STL.64 [R1+0xcb8], R18 ;  /* 0x000cb81201007387 */ /* 0x000fe20000100a00 */
[----:B------:R-:W-:-:S03]  /*cbd0*/  IMAD.WIDE R26, R27, 0x2, R10 ;  /* 0x000000021b1a7825 */ /* 0x000fc600078e020a */
[----:B------:R-:W-:Y:S04]  /*cbe0*/  STL.64 [R1+0xcc0], R22 ;  /* 0x000cc01601007387 */ /* 0x000fe80000100a00 */
[----:B------:R-:W-:Y:S01]  /*cbf0*/  STL.64 [R1+0xcc8], R26 ;  /* 0x000cc81a01007387 */ /* 0x000fe20000100a00 */
[----:B--2---:R-:W-:-:S04]  /*cc00*/  IMAD.WIDE R6, R8, 0x2, R10 ;  /* 0x0000000208067825 */ /* 0x004fc800078e020a */
[----:B---3--:R-:W-:-:S04]  /*cc10*/  IMAD.WIDE R8, R9, 0x2, R10 ;  /* 0x0000000209087825 */ /* 0x008fc800078e020a */
[----:B-----5:R-:W-:-:S04]  /*cc20*/  IMAD.WIDE R12, R14, 0x2, R10 ;  /* 0x000000020e0c7825 */ /* 0x020fc800078e020a */
[--C-:B-1----:R-:W-:Y:S01]  /*cc30*/  IMAD.WIDE R2, R15, 0x2, R10.reuse ;  /* 0x000000020f027825 */ /* 0x102fe200078e020a */
[----:B------:R-:W-:Y:S04]  /*cc40*/  STL.64 [R1], R12 ;  /* 0x0000000c01007387 */ /* 0x000fe80000100a00 */
        /* <DEDUP_REMOVED lines=8> */
[----:B------:R2:W-:Y:S01]  /*ccd0*/  STL.64 [R1+0x70], R4 ;  /* 0x0000700401007387 */ /* 0x0005e20000100a00 */
[----:B0-----:R-:W-:-:S04]  /*cce0*/  IMAD.WIDE R2, R17, 0x2, R10 ;  /* 0x0000000211027825 */ /* 0x001fc800078e020a */
[--C-:B-1----:R-:W-:Y:S01]  /*ccf0*/  IMAD.WIDE R6, R20, 0x2, R10.reuse ;  /* 0x0000000214067825 */ /* 0x102fe200078e020a */
[----:B------:R0:W-:Y:S03]  /*cd00*/  STL.64 [R1+0x80], R2 ;  /* 0x0000800201007387 */ /* 0x0001e60000100a00 */
[--C-:B--2---:R-:W-:Y:S01]  /*cd10*/  IMAD.WIDE R4, R21, 0x2, R10.reuse ;  /* 0x0000000215047825 */ /* 0x104fe200078e020a */
[----:B------:R1:W-:Y:S04]  /*cd20*/  STL.64 [R1+0x98], R6 ;  /* 0x0000980601007387 */ /* 0x0003e80000100a00 */
[----:B------:R2:W-:Y:S01]  /*cd30*/  STL.64 [R1+0xa8], R4 ;  /* 0x0000a80401007387 */ /* 0x0005e20000100a00 */
[----:B0-----:R-:W-:-:S04]  /*cd40*/  IMAD.WIDE R2, R24, 0x2, R10 ;  /* 0x0000000218027825 */ /* 0x001fc800078e020a */
[--C-:B-1----:R-:W-:Y:S01]  /*cd50*/  IMAD.WIDE R6, R25, 0x2, R10.reuse ;  /* 0x0000000219067825 */ /* 0x102fe200078e020a */
[----:B------:R0:W-:Y:S03]  /*cd60*/  STL.64 [R1+0xc0], R2 ;  /* 0x0000c00201007387 */ /* 0x0001e60000100a00 */
[--C-:B--2---:R-:W-:Y:S01]  /*cd70*/  IMAD.WIDE R4, R28, 0x2, R10.reuse ;  /* 0x000000021c047825 */ /* 0x104fe200078e020a */
[----:B------:R-:W-:Y:S04]  /*cd80*/  STL.64 [R1+0xd8], R6 ;  /* 0x0000d80601007387 */ /* 0x000fe80000100a00 */
[----:B------:R-:W2:Y:S04]  /*cd90*/  LDL.LU R26, [R1+0x268] ;  /* 0x00026800011a7983 */ /* 0x000ea80000300800 */
[----:B------:R-:W-:Y:S04]  /*cda0*/  STL.64 [R1+0xe8], R4 ;  /* 0x0000e80401007387 */ /* 0x000fe80000100a00 */
[----:B------:R-:W3:Y:S01]  /*cdb0*/  LDL.LU R27, [R1+0x1ac] ;  /* 0x0001ac00011b7983 */ /* 0x000ee20000300800 */
[----:B0-----:R-:W-:-:S05]  /*cdc0*/  IMAD.WIDE R2, R29, 0x2, R10 ;  /* 0x000000021d027825 */ /* 0x001fca00078e020a */
[----:B------:R-:W-:Y:S04]  /*cdd0*/  STL.64 [R1+0x100], R2 ;  /* 0x0001000201007387 */ /* 0x000fe80000100a00 */
[----:B---3--:R0:W-:Y:S04]  /*cde0*/  STL [R1+0xd00], R27 ;  /* 0x000d001b01007387 */ /* 0x0081e80000100800 */
[----:B0-----:R-:W3:Y:S04]  /*cdf0*/  LDL.LU R27, [R1+0x254] ;  /* 0x00025400011b7983 */ /* 0x001ee80000300800 */
[----:B--2---:R0:W-:Y:S04]  /*ce00*/  STL [R1+0xd04], R26 ;  /* 0x000d041a01007387 */ /* 0x0041e80000100800 */
[----:B0-----:R-:W2:Y:S04]  /*ce10*/  LDL.LU R26, [R1+0x250] ;  /* 0x00025000011a7983 */ /* 0x001ea80000300800 */
[----:B---3--:R0:W-:Y:S04]  /*ce20*/  STL [R1+0xd08], R27 ;  /* 0x000d081b01007387 */ /* 0x0081e80000100800 */
[----:B0-----:R-:W3:Y:S04]  /*ce30*/  LDL.LU R27, [R1+0x244] ;  /* 0x00024400011b7983 */ /* 0x001ee80000300800 */
[----:B--2---:R0:W-:Y:S04]  /*ce40*/  STL [R1+0xd0c], R26 ;  /* 0x000d0c1a01007387 */ /* 0x0041e80000100800 */
[----:B0-----:R-:W2:Y:S04]  /*ce50*/  LDL.LU R26, [R1+0x1c0] ;  /* 0x0001c000011a7983 */ /* 0x001ea80000300800 */
[----:B---3--:R0:W-:Y:S04]  /*ce60*/  STL [R1+0xd10], R27 ;  /* 0x000d101b01007387 */ /* 0x0081e80000100800 */
[----:B0-----:R-:W3:Y:S04]  /*ce70*/  LDL.LU R27, [R1+0x1c4] ;  /* 0x0001c400011b7983 */ /* 0x001ee80000300800 */
[----:B--2---:R3:W-:Y:S04]  /*ce80*/  STL [R1+0xd14], R26 ;  /* 0x000d141a01007387 */ /* 0x0047e80000100800 */
[----:B------:R-:W2:Y:S04]  /*ce90*/  LDL.LU R22, [R1+0x1a8] ;  /* 0x0001a80001167983 */ /* 0x000ea80000300800 */
[----:B------:R-:W4:Y:S04]  /*cea0*/  LDL.LU R23, [R1+0x26c] ;  /* 0x00026c0001177983 */ /* 0x000f280000300800 */
[----:B------:R-:W5:Y:S04]  /*ceb0*/  LDL.LU R18, [R1+0x274] ;  /* 0x0002740001127983 */ /* 0x000f680000300800 */
[----:B------:R-:W2:Y:S04]  /*cec0*/  LDL.LU R19, [R1+0x280] ;  /* 0x0002800001137983 */ /* 0x000ea80000300800 */
        /* <DEDUP_REMOVED lines=19> */
[----:B------:R-:W2:Y:S01]  /*d000*/  LDL.LU R29, [R1+0x2d0] ;  /* 0x0002d000011d7983 */ /* 0x000ea20000300800 */
[----:B---3--:R-:W-:-:S05]  /*d010*/  IMAD.WIDE R26, R27, 0x2, R10 ;  /* 0x000000021b1a7825 */ /* 0x008fca00078e020a */
[----:B------:R0:W-:Y:S04]  /*d020*/  STL.64 [R1+0x110], R26 ;  /* 0x0001101a01007387 */ /* 0x0001e80000100a00 */
[----:B0-----:R-:W3:Y:S02]  /*d030*/  LDL.LU R26, [R1+0xd14] ;  /* 0x000d1400011a7983 */ /* 0x001ee40000300800 */
        /* <DEDUP_REMOVED lines=16> */
[----:B------:R2:W-:Y:S02]  /*d140*/  STL.64 [R1+0x198], R26 ;  /* 0x0001981a01007387 */ /* 0x0005e40000100a00 */
[----:B--2---:R-:W-:-:S04]  /*d150*/  IMAD.WIDE R26, R22, 0x2, R10 ;  /* 0x00000002161a7825 */ /* 0x004fc800078e020a */
[--C-:B----4-:R-:W-:Y:S01]  /*d160*/  IMAD.WIDE R22, R23, 0x2, R10.reuse ;  /* 0x0000000217167825 */ /* 0x110fe200078e020a */
[----:B------:R5:W-:Y:S04]  /*d170*/  STL.64 [R1+0x1a8], R26 ;  /* 0x0001a81a01007387 */ /* 0x000be80000100a00 */
[----:B------:R0:W-:Y:S01]  /*d180*/  STL.64 [R1+0x1c0], R22 ;  /* 0x0001c01601007387 */ /* 0x0001e20000100a00 */
[----:B-----5:R-:W-:-:S04]  /*d190*/  IMAD.WIDE R26, R18, 0x2, R10 ;  /* 0x00000002121a7825 */ /* 0x020fc800078e020a */
[--C-:B0-----:R-:W-:Y:S01]  /*d1a0*/  IMAD.WIDE R22, R19, 0x2, R10.reuse ;  /* 0x0000000213167825 */ /* 0x101fe200078e020a */
[----:B------:R-:W-:Y:S03]  /*d1b0*/  STL.64 [R1+0x1d0], R26 ;  /* 0x0001d01a01007387 */ /* 0x000fe60000100a00 */
        /* <DEDUP_REMOVED lines=9> */
[----:B------:R-:W-:Y:S03]  /*d250*/  STL.64 [R1+0x240], R18 ;  /* 0x0002401201007387 */ /* 0x000fe60000100a00 */
[--C-:B------:R-:W-:Y:S01]  /*d260*/  IMAD.WIDE R6, R13, 0x2, R10.reuse ;  /* 0x000000020d067825 */ /* 0x100fe200078e020a */
[----:B------:R0:W-:Y:S03]  /*d270*/  STL.64 [R1+0x250], R2 ;  /* 0x0002500201007387 */ /* 0x0001e60000100a00 */
[--C-:B------:R-:W-:Y:S01]  /*d280*/  IMAD.WIDE R12, R14, 0x2, R10.reuse ;  /* 0x000000020e0c7825 */ /* 0x100fe200078e020a */
        /* <DEDUP_REMOVED lines=193> */
[----:B0-----:R-:W2:Y:S04]  /*dea0*/  LDL.LU.64 R26, [R1+0xcc8] ;  /* 0x000cc800011a7983 */ /* 0x001ea80000300a00 */
[----:B------:R5:W-:Y:S02]  /*deb0*/  STL.64 [R1+0x820], R22 ;  /* 0x0008201601007387 */ /* 0x000be40000100a00 */
[----:B-----5:R-:W-:-:S04]  /*dec0*/  IMAD.WIDE R22, R18, 0x2, R10 ;  /* 0x0000000212167825 */ /* 0x020fc800078e020a */
        /* <DEDUP_REMOVED lines=9> */
[----:B0-----:R-:W-:-:S04]  /*df60*/  IMAD.WIDE R2, R6, 0x2, R10 ;  /* 0x0000000206027825 */ /* 0x001fc800078e020a */
[--C-:B------:R-:W-:Y:S01]  /*df70*/  IMAD.WIDE R6, R7, 0x2, R10.reuse ;  /* 0x0000000207067825 */ /* 0x100fe200078e020a */
[----:B------:R0:W-:Y:S04]  /*df80*/  STL.64 [R1+0x870], R2 ;  /* 0x0008700201007387 */ /* 0x0001e80000100a00 */
[----:B0-----:R-:W5:Y:S04]  /*df90*/  LDL.LU.64 R2, [R1+0xcb0] ;  /* 0x000cb00001027983 */ /* 0x001f680000300a00 */
[----:B------:R0:W-:Y:S02]  /*dfa0*/  STL.64 [R1+0x258], R6 ;  /* 0x0002580601007387 */ /* 0x0001e40000100a00 */
[----:B0-----:R-:W-:-:S04]  /*dfb0*/  IMAD.WIDE R6, R12, 0x2, R10 ;  /* 0x000000020c067825 */ /* 0x001fc800078e020a */
[--C-:B------:R-:W-:Y:S01]  /*dfc0*/  IMAD.WIDE R12, R13, 0x2, R10.reuse ;  /* 0x000000020d0c7825 */ /* 0x100fe200078e020a */
[----:B------:R0:W-:Y:S04]  /*dfd0*/  STL.64 [R1+0x890], R6 ;  /* 0x0008900601007387 */ /* 0x0001e80000100a00 */
[----:B0-----:R-:W2:Y:S04]  /*dfe0*/  LDL.LU.64 R6, [R1+0xca8] ;  /* 0x000ca80001067983 */ /* 0x001ea80000300a00 */
        /* <DEDUP_REMOVED lines=35> */
[----:B------:R0:W-:Y:S04]  /*e220*/  STL.64 [R1+0x980], R28 ;  /* 0x0009801c01007387 */ /* 0x0001e80000100a00 */
[----:B0-----:R-:W2:Y:S02]  /*e230*/  LDL.LU R28, [R1+0xc6c] ;  /* 0x000c6c00011c7983 */ /* 0x001ea40000300800 */
[----:B--2---:R-:W-:-:S05]  /*e240*/  IMAD.WIDE R28, R28, 0x2, R10 ;  /* 0x000000021c1c7825 */ /* 0x004fca00078e020a */
[----:B------:R0:W-:Y:S04]  /*e250*/  STL.64 [R1+0x118], R28 ;  /* 0x0001181c01007387 */ /* 0x0001e80000100a00 */
[----:B0-----:R-:W2:Y:S02]  /*e260*/  LDL.LU R29, [R1+0xc68] ;  /* 0x000c6800011d7983 */ /* 0x001ea40000300800 */
[----:B--2---:R-:W-:-:S05]  /*e270*/  IMAD.WIDE R28, R29, 0x2, R10 ;  /* 0x000000021d1c7825 */ /* 0x004fca00078e020a */
        /* <DEDUP_REMOVED lines=33> */
[----:B------:R-:W-:Y:S04]  /*e490*/  STL.64 [R1+0xc20], R10 ;  /* 0x000c200a01007387 */ /* 0x000fe80000100a00 */
[----:B--2---:R-:W-:Y:S04]  /*e4a0*/  STL [R1+0x280], R14 ;  /* 0x0002800e01007387 */ /* 0x004fe80000100800 */
[----:B------:R-:W-:Y:S04]  /*e4b0*/  STL [R1+0x1fc], R15 ;  /* 0x0001fc0f01007387 */ /* 0x000fe80000100800 */
[----:B------:R-:W-:Y:S04]  /*e4c0*/  STL [R1+0x288], R12 ;  /* 0x0002880c01007387 */ /* 0x000fe80000100800 */
[----:B------:R-:W-:Y:S04]  /*e4d0*/  STL [R1+0x284], R13 ;  /* 0x0002840d01007387 */ /* 0x000fe80000100800 */
[----:B------:R-:W-:Y:S04]  /*e4e0*/  STL [R1+0x290], R8 ;  /* 0x0002900801007387 */ /* 0x000fe80000100800 */
[----:B------:R-:W-:Y:S04]  /*e4f0*/  STL [R1+0x28c], R9 ;  /* 0x00028c0901007387 */ /* 0x000fe80000100800 */
[----:B------:R-:W-:Y:S04]  /*e500*/  STL [R1+0xa74], R6 ;  /* 0x000a740601007387 */ /* 0x000fe80000100800 */
[----:B------:R-:W-:Y:S04]  /*e510*/  STL [R1+0x294], R7 ;  /* 0x0002940701007387 */ /* 0x000fe80000100800 */
[----:B------:R-:W-:Y:S04]  /*e520*/  STL [R1+0xa78], R4 ;  /* 0x000a780401007387 */ /* 0x000fe80000100800 */
[----:B------:R0:W-:Y:S04]  /*e530*/  STL [R1+0x298], R5 ;  /* 0x0002980501007387 */ /* 0x0001e80000100800 */
[----:B0-----:R-:W2:Y:S04]  /*e540*/  LDL.LU.64 R4, [R1+0x8] ;  /* 0x0000080001047983 */ /* 0x001ea80000300a00 */
[----:B------:R-:W2:Y:S04]  /*e550*/  LDL.LU.64 R6, [R1+0x10] ;  /* 0x0000100001067983 */ /* 0x000ea80000300a00 */
[----:B-----5:R-:W-:Y:S04]  /*e560*/  STL [R1+0x2a0], R2 ;  /* 0x0002a00201007387 */ /* 0x020fe80000100800 */
[----:B------:R0:W-:Y:S04]  /*e570*/  STL [R1+0x29c], R3 ;  /* 0x00029c0301007387 */ /* 0x0001e80000100800 */
[----:B0-----:R-:W5:Y:S04]  /*e580*/  LDL.LU.64 R2, [R1] ;  /* 0x0000000001027983 */ /* 0x001f680000300a00 */
[----:B------:R-:W2:Y:S04]  /*e590*/  LDL.LU.64 R8, [R1+0x18] ;  /* 0x0000180001087983 */ /* 0x000ea80000300a00 */
[----:B------:R-:W-:Y:S04]  /*e5a0*/  STL [R1+0x2a8], R16 ;  /* 0x0002a81001007387 */ /* 0x000fe80000100800 */
[----:B------:R-:W-:Y:S04]  /*e5b0*/  STL [R1+0x2a4], R17 ;  /* 0x0002a41101007387 */ /* 0x000fe80000100800 */
[----:B------:R-:W2:Y:S04]  /*e5c0*/  LDL.LU.64 R12, [R1+0x20] ;  /* 0x00002000010c7983 */ /* 0x000ea80000300a00 */
[----:B----4-:R-:W-:Y:S04]  /*e5d0*/  STL [R1+0x2b0], R18 ;  /* 0x0002b01201007387 */ /* 0x010fe80000100800 */
[----:B------:R0:W-:Y:S04]  /*e5e0*/  STL [R1+0x2ac], R19 ;  /* 0x0002ac1301007387 */ /* 0x0001e80000100800 */
[----:B------:R-:W4:Y:S04]  /*e5f0*/  LDL.LU.64 R14, [R1+0x28] ;  /* 0x00002800010e7983 */ /* 0x000f280000300a00 */
[----:B------:R-:W-:Y:S04]  /*e600*/  STL [R1+0x2b8], R20 ;  /* 0x0002b81401007387 */ /* 0x000fe80000100800 */
[----:B------:R-:W-:Y:S04]  /*e610*/  STL [R1+0x2b4], R21 ;  /* 0x0002b41501007387 */ /* 0x000fe80000100800 */
[----:B0-----:R-:W4:Y:S04]  /*e620*/  LDL.LU.64 R18, [R1+0x30] ;  /* 0x0000300001127983 */ /* 0x001f280000300a00 */
[----:B---3--:R-:W-:Y:S04]  /*e630*/  STL [R1+0x2c0], R22 ;  /* 0x0002c01601007387 */ /* 0x008fe80000100800 */
[----:B------:R0:W-:Y:S04]  /*e640*/  STL [R1+0x2bc], R23 ;  /* 0x0002bc1701007387 */ /* 0x0001e80000100800 */
[----:B------:R-:W3:Y:S04]  /*e650*/  LDL.LU.64 R10, [R1+0x40] ;  /* 0x00004000010a7983 */ /* 0x000ee80000300a00 */
[----:B------:R-:W-:Y:S04]  /*e660*/  STL [R1+0x2c8], R24 ;  /* 0x0002c81801007387 */ /* 0x000fe80000100800 */
[----:B------:R-:W-:Y:S04]  /*e670*/  STL [R1+0x2c4], R25 ;  /* 0x0002c41901007387 */ /* 0x000fe80000100800 */
[----:B0-----:R-:W3:Y:S04]  /*e680*/  LDL.LU.64 R22, [R1+0x48] ;  /* 0x0000480001167983 */ /* 0x001ee80000300a00 */
[----:B------:R-:W-:Y:S04]  /*e690*/  STL [R1+0x2d0], R26 ;  /* 0x0002d01a01007387 */ /* 0x000fe80000100800 */
[----:B------:R-:W-:Y:S04]  /*e6a0*/  STL [R1+0x2cc], R27 ;  /* 0x0002cc1b01007387 */ /* 0x000fe80000100800 */
[----:B------:R-:W3:Y:S04]  /*e6b0*/  LDL.LU.64 R20, [R1+0x50] ;  /* 0x0000500001147983 */ /* 0x000ee80000300a00 */
[----:B------:R-:W-:Y:S04]  /*e6c0*/  STL [R1+0x2d8], R28 ;  /* 0x0002d81c01007387 */ /* 0x000fe80000100800 */
[----:B------:R-:W-:Y:S04]  /*e6d0*/  STL [R1+0x2d4], R29 ;  /* 0x0002d41d01007387 */ /* 0x000fe80000100800 */
[----:B------:R-:W3:Y:S04]  /*e6e0*/  LDL.LU.64 R16, [R1+0x58] ;  /* 0x0000580001107983 */ /* 0x000ee80000300a00 */
[----:B-----5:R0:W-:Y:S01]  /*e6f0*/  STL [R1+0x2e0], R2 ;  /* 0x0002e00201007387 */ /* 0x0201e20000100800 */
[----:B------:R-:W-:-:S03]  /*e700*/  IMAD.MOV.U32 R0, RZ, RZ, R3 ;  /* 0x000000ffff007224 */ /* 0x000fc600078e0003 */
[----:B0-----:R-:W5:Y:S04]  /*e710*/  LDL.LU.64 R2, [R1+0x68] ;  /* 0x0000680001027983 */ /* 0x001f680000300a00 */
[----:B------:R0:W-:Y:S04]  /*e720*/  STL [R1+0x2dc], R0 ;  /* 0x0002dc0001007387 */ /* 0x0001e80000100800 */
[----:B--2---:R1:W-:Y:S01]  /*e730*/  STL [R1+0x2e8], R4 ;  /* 0x0002e80401007387 */ /* 0x0043e20000100800 */
[----:B0-----:R-:W-:-:S03]  /*e740*/  IMAD.MOV.U32 R0, RZ, RZ, R5 ;  /* 0x000000ffff007224 */ /* 0x001fc600078e0005 */
[----:B-1----:R-:W2:Y:S04]  /*e750*/  LDL.LU.64 R4, [R1+0x70] ;  /* 0x0000700001047983 */ /* 0x002ea80000300a00 */
[----:B------:R0:W-:Y:S04]  /*e760*/  STL [R1+0x2e4], R0 ;  /* 0x0002e40001007387 */ /* 0x0001e80000100800 */
[----:B------:R1:W-:Y:S01]  /*e770*/  STL [R1+0x2f0], R6 ;  /* 0x0002f00601007387 */ /* 0x0003e20000100800 */
        /* <DEDUP_REMOVED lines=11> */
[----:B----4-:R1:W-:Y:S01]  /*e830*/  STL [R1+0x308], R14 ;  /* 0x0003080e01007387 */ /* 0x0103e20000100800 */
[----:B0-----:R-:W-:-:S03]  /*e840*/  IMAD.MOV.U32 R0, RZ, RZ, R15 ;  /* 0x000000ffff007224 */ /* 0x001fc600078e000f */
[----:B-1----:R-:W4:Y:S04]  /*e850*/  LDL.LU.64 R14, [R1+0x98] ;  /* 0x00009800010e7983 */ /* 0x002f280000300a00 */
[----:B------:R0:W-:Y:S04]  /*e860*/  STL [R1+0x304], R0 ;  /* 0x0003040001007387 */ /* 0x0001e80000100800 */
[----:B------:R1:W-:Y:S01]  /*e870*/  STL [R1+0x310], R18 ;  /* 0x0003101201007387 */ /* 0x0003e20000100800 */
[----:B0-----:R-:W-:-:S03]  /*e880*/  IMAD.MOV.U32 R0, RZ, RZ, R19 ;  /* 0x000000ffff007224 */ /* 0x001fc600078e0013 */
[----:B-1----:R-:W4:Y:S04]  /*e890*/  LDL.LU.64 R18, [R1+0xa0] ;  /* 0x0000a00001127983 */ /* 0x002f280000300a00 */
[----:B------:R0:W-:Y:S04]  /*e8a0*/  STL [R1+0x30c], R0 ;  /* 0x00030c0001007387 */ /* 0x0001e80000100800 */
[----:B---3--:R1:W-:Y:S01]  /*e8b0*/  STL [R1+0x318], R10 ;  /* 0x0003180a01007387 */ /* 0x0083e20000100800 */
[----:B0-----:R-:W-:-:S03]  /*e8c0*/  IMAD.MOV.U32 R0, RZ, RZ, R11 ;  /* 0x000000ffff007224 */ /* 0x001fc600078e000b */
[----:B-1----:R-:W3:Y:S04]  /*e8d0*/  LDL.LU.64 R10, [R1+0xa8] ;  /* 0x0000a800010a7983 */ /* 0x002ee80000300a00 */
[----:B------:R0:W-:Y:S04]  /*e8e0*/  STL [R1+0x314], R0 ;  /* 0x0003140001007387 */ /* 0x0001e80000100800 */
[----:B------:R1:W-:Y:S01]  /*e8f0*/  STL [R1+0x320], R22 ;  /* 0x0003201601007387 */ /* 0x0003e20000100800 */
        /* <DEDUP_REMOVED lines=11> */
[----:B-----5:R1:W-:Y:S01]  /*e9b0*/  STL [R1+0x338], R2 ;  /* 0x0003380201007387 */ /* 0x0203e20000100800 */
[----:B0-----:R-:W-:-:S03]  /*e9c0*/  IMAD.MOV.U32 R0, RZ, RZ, R3 ;  /* 0x000000ffff007224 */ /* 0x001fc600078e0003 */
[----:B-1----:R-:W5:Y:S04]  /*e9d0*/  LDL.LU.64 R2, [R1+0xd8] ;  /* 0x0000d80001027983 */ /* 0x002f680000300a00 */
        /* <DEDUP_REMOVED lines=30> */
[----:B0-----:R-:W-:-:S03]  /*ebc0*/  MOV R0, R23 ;  /* 0x0000001700007202 */ /* 0x001fc60000000f00 */
        /* <DEDUP_REMOVED lines=107> */
[----:B0-----:R-:W-:-:S03]  /*f280*/  MOV R0, R7 ;  /* 0x0000000700007202 */ /* 0x001fc60000000f00 */
        /* <DEDUP_REMOVED lines=323> */
[----:B0-----:R-:W-:-:S03]  /*106c0*/  MOV R0, R19 ;  /* 0x0000001300007202 */ /* 0x001fc60000000f00 */
        /* <DEDUP_REMOVED lines=107> */
[----:B0-----:R-:W-:-:S03]  /*10d80*/  MOV R0, R3 ;  /* 0x0000000300007202 */ /* 0x001fc60000000f00 */
        /* <DEDUP_REMOVED lines=86> */
[----:B-----5:R-:W-:Y:S04]  /*112f0*/  STL [R1+0x860], R2 ;  /* 0x0008600201007387 */ /* 0x020fe80000100800 */
[----:B------:R-:W5:Y:S01]  /*11300*/  LDL.LU.64 R24, [R1+0x8b8] ;  /* 0x0008b80001187983 */ /* 0x000f620000300a00 */
[----:B0-----:R-:W-:-:S05]  /*11310*/  IMAD.MOV.U32 R0, RZ, RZ, R3 ;  /* 0x000000ffff007224 */ /* 0x001fca00078e0003 */
[----:B------:R0:W-:Y:S04]  /*11320*/  STL [R1+0x85c], R0 ;  /* 0x00085c0001007387 */ /* 0x0001e80000100800 */
[----:B--2---:R-:W-:Y:S01]  /*11330*/  STL [R1+0x868], R4 ;  /* 0x0008680401007387 */ /* 0x004fe20000100800 */
[----:B0-----:R-:W-:-:S03]  /*11340*/  IMAD.MOV.U32 R0, RZ, RZ, R5 ;  /* 0x000000ffff007224 */ /* 0x001fc600078e0005 */
[----:B------:R-:W2:Y:S04]  /*11350*/  LDL.LU.64 R2, [R1+0x8c0] ;  /* 0x0008c00001027983 */ /* 0x000ea80000300a00 */
[----:B------:R0:W-:Y:S02]  /*11360*/  STL [R1+0x864], R0 ;  /* 0x0008640001007387 */ /* 0x0001e40000100800 */
[----:B0-----:R-:W-:Y:S02]  /*11370*/  IMAD.MOV.U32 R0, RZ, RZ, R7 ;  /* 0x000000ffff007224 */ /* 0x001fe400078e0007 */
[----:B------:R-:W-:Y:S04]  /*11380*/  STL [R1+0x870], R6 ;  /* 0x0008700601007387 */ /* 0x000fe80000100800 */
[----:B------:R-:W2:Y:S04]  /*11390*/  LDL.LU.64 R4, [R1+0x8c8] ;  /* 0x0008c80001047983 */ /* 0x000ea80000300a00 */
[----:B------:R0:W-:Y:S02]  /*113a0*/  STL [R1+0x86c], R0 ;  /* 0x00086c0001007387 */ /* 0x0001e40000100800 */
[----:B0-----:R-:W-:-:S02]  /*113b0*/  IMAD.MOV.U32 R0, RZ, RZ, R9 ;  /* 0x000000ffff007224 */ /* 0x001fc400078e0009 */
[----:B------:R-:W-:Y:S04]  /*113c0*/  STL [R1+0x878], R8 ;  /* 0x0008780801007387 */ /* 0x000fe80000100800 */
[----:B------:R-:W2:Y:S04]  /*113d0*/  LDL.LU.64 R6, [R1+0x8d0] ;  /* 0x0008d00001067983 */ /* 0x000ea80000300a00 */
[----:B------:R0:W-:Y:S02]  /*113e0*/  STL [R1+0x874], R0 ;  /* 0x0008740001007387 */ /* 0x0001e40000100800 */
[----:B0-----:R-:W-:-:S02]  /*113f0*/  IMAD.MOV.U32 R0, RZ, RZ, R13 ;  /* 0x000000ffff007224 */ /* 0x001fc400078e000d */
[----:B------:R-:W-:Y:S04]  /*11400*/  STL [R1+0x880], R12 ;  /* 0x0008800c01007387 */ /* 0x000fe80000100800 */
[----:B------:R-:W2:Y:S04]  /*11410*/  LDL.LU.64 R8, [R1+0x8d8] ;  /* 0x0008d80001087983 */ /* 0x000ea80000300a00 */
[----:B------:R4:W-:Y:S02]  /*11420*/  STL [R1+0x87c], R0 ;  /* 0x00087c0001007387 */ /* 0x0009e40000100800 */
[----:B----4-:R-:W-:-:S02]  /*11430*/  MOV R0, R15 ;  /* 0x0000000f00007202 */ /* 0x010fc40000000f00 */
[----:B------:R-:W-:Y:S04]  /*11440*/  STL [R1+0x888], R14 ;  /* 0x0008880e01007387 */ /* 0x000fe80000100800 */
[----:B------:R-:W4:Y:S04]  /*11450*/  LDL.LU.64 R12, [R1+0x8e0] ;  /* 0x0008e000010c7983 */ /* 0x000f280000300a00 */
[----:B------:R0:W-:Y:S04]  /*11460*/  STL [R1+0x884], R0 ;  /* 0x0008840001007387 */ /* 0x0001e80000100800 */
[----:B------:R1:W-:Y:S01]  /*11470*/  STL [R1+0x890], R18 ;  /* 0x0008901201007387 */ /* 0x0003e20000100800 */
[----:B0-----:R-:W-:-:S03]  /*11480*/  IMAD.MOV.U32 R0, RZ, RZ, R19 ;  /* 0x000000ffff007224 */ /* 0x001fc600078e0013 */
[----:B------:R-:W4:Y:S04]  /*11490*/  LDL.LU.64 R14, [R1+0x8e8] ;  /* 0x0008e800010e7983 */ /* 0x000f280000300a00 */
[----:B---3--:R-:W-:Y:S04]  /*114a0*/  STL [R1+0x898], R10 ;  /* 0x0008980a01007387 */ /* 0x008fe80000100800 */
[----:B------:R0:W-:Y:S04]  /*114b0*/  STL [R1+0x88c], R0 ;  /* 0x00088c0001007387 */ /* 0x0001e80000100800 */
[----:B-1----:R-:W3:Y:S01]  /*114c0*/  LDL.LU.64 R18, [R1+0x1d8] ;  /* 0x0001d80001127983 */ /* 0x002ee20000300a00 */
[----:B0-----:R-:W-:-:S03]  /*114d0*/  IMAD.MOV.U32 R0, RZ, RZ, R11 ;  /* 0x000000ffff007224 */ /* 0x001fc600078e000b */
[----:B------:R-:W-:Y:S04]  /*114e0*/  STL [R1+0x8a0], R22 ;  /* 0x0008a01601007387 */ /* 0x000fe80000100800 */
[----:B------:R0:W-:Y:S04]  /*114f0*/  STL [R1+0x894], R0 ;  /* 0x0008940001007387 */ /* 0x0001e80000100800 */
[----:B------:R-:W3:Y:S01]  /*11500*/  LDL.LU.64 R10, [R1+0x8f8] ;  /* 0x0008f800010a7983 */ /* 0x000ee20000300a00 */
        /* <DEDUP_REMOVED lines=9> */
[----:B-----5:R-:W-:Y:S04]  /*115a0*/  STL [R1+0x8b8], R24 ;  /* 0x0008b81801007387 */ /* 0x020fe80000100800 */
[----:B------:R0:W-:Y:S04]  /*115b0*/  STL [R1+0x8ac], R0 ;  /* 0x0008ac0001007387 */ /* 0x0001e80000100800 */
[----:B------:R-:W5:Y:S01]  /*115c0*/  LDL.LU.64 R16, [R1+0x1b0] ;  /* 0x0001b00001107983 */ /* 0x000f620000300a00 */
[----:B0-----:R-:W-:-:S03]  /*115d0*/  IMAD.MOV.U32 R0, RZ, RZ, R25 ;  /* 0x000000ffff007224 */ /* 0x001fc600078e0019 */
[----:B--2---:R-:W-:Y:S04]  /*115e0*/  STL [R1+0x8c0], R2 ;  /* 0x0008c00201007387 */ /* 0x004fe80000100800 */
[----:B------:R0:W-:Y:S02]  /*115f0*/  STL [R1+0x8b4], R0 ;  /* 0x0008b40001007387 */ /* 0x0001e40000100800 */
[----:B0-----:R-:W-:Y:S02]  /*11600*/  IMAD.MOV.U32 R0, RZ, RZ, R3 ;  /* 0x000000ffff007224 */ /* 0x001fe400078e0003 */
[----:B------:R-:W2:Y:S04]  /*11610*/  LDL.LU.64 R2, [R1+0x918] ;  /* 0x0009180001027983 */ /* 0x000ea80000300a00 */
        /* <DEDUP_REMOVED lines=15> */
[----:B------:R-:W-:Y:S04]  /*11710*/  STL [R1+0x8e8], R14 ;  /* 0x0008e80e01007387 */ /* 0x000fe80000100800 */
[----:B------:R0:W-:Y:S04]  /*11720*/  STL [R1+0x8dc], R0 ;  /* 0x0008dc0001007387 */ /* 0x0001e80000100800 */
[----:B-1----:R-:W4:Y:S01]  /*11730*/  LDL.LU.64 R12, [R1+0x938] ;  /* 0x00093800010c7983 */ /* 0x002f220000300a00 */
[----:B0-----:R-:W-:-:S03]  /*11740*/  IMAD.MOV.U32 R0, RZ, RZ, R15 ;  /* 0x000000ffff007224 */ /* 0x001fc600078e000f */
[----:B---3--:R-:W-:Y:S04]  /*11750*/  STL [R1+0x8f0], R18 ;  /* 0x0008f01201007387 */ /* 0x008fe80000100800 */
        /* <DEDUP_REMOVED lines=19> */
[----:B------:R-:W5:Y:S04]  /*11890*/  LDL.LU.64 R16, [R1+0x968] ;  /* 0x0009680001107983 */ /* 0x000f680000300a00 */
[----:B------:R0:W-:Y:S04]  /*118a0*/  STL [R1+0x90c], R0 ;  /* 0x00090c0001007387 */ /* 0x0001e80000100800 */
[----:B--2---:R1:W-:Y:S01]  /*118b0*/  STL [R1+0x918], R2 ;  /* 0x0009180201007387 */ /* 0x0043e20000100800 */
[----:B0-----:R-:W-:-:S03]  /*118c0*/  IMAD.MOV.U32 R0, RZ, RZ, R3 ;  /* 0x000000ffff007224 */ /* 0x001fc600078e0003 */
[----:B-1----:R-:W2:Y:S04]  /*118d0*/  LDL.LU.64 R2, [R1+0x140] ;  /* 0x0001400001027983 */ /* 0x002ea80000300a00 */
[----:B------:R0:W-:Y:S04]  /*118e0*/  STL [R1+0x914], R0 ;  /* 0x0009140001007387 */ /* 0x0001e80000100800 */
[----:B------:R1:W-:Y:S04]  /*118f0*/  STL [R1+0x920], R4 ;  /* 0x0009200401007387 */ /* 0x0003e80000100800 */
[----:B------:R-:W2:Y:S01]  /*11900*/  LDL.LU.64 R22, [R1+0x978] ;  /* 0x0009780001167983 */ /* 0x000ea20000300a00 */
[----:B0-----:R-:W-:-:S03]  /*11910*/  IMAD.MOV.U32 R0, RZ, RZ, R5 ;  /* 0x000000ffff007224 */ /* 0x001fc600078e0005 */
[----:B------:R-:W-:Y:S04]  /*11920*/  STL [R1+0x928], R6 ;  /* 0x0009280601007387 */ /* 0x000fe80000100800 */
[----:B------:R0:W-:Y:S04]  /*11930*/  STL [R1+0x91c], R0 ;  /* 0x00091c0001007387 */ /* 0x0001e80000100800 */
[----:B-1----:R-:W2:Y:S01]  /*11940*/  LDL.LU.64 R4, [R1+0x980] ;  /* 0x0009800001047983 */ /* 0x002ea20000300a00 */
[----:B0-----:R-:W-:-:S03]  /*11950*/  IMAD.MOV.U32 R0, RZ, RZ, R7 ;  /* 0x000000ffff007224 */ /* 0x001fc600078e0007 */
[----:B------:R-:W-:Y:S04]  /*11960*/  STL [R1+0x930], R8 ;  /* 0x0009300801007387 */ /* 0x000fe80000100800 */
[----:B------:R0:W-:Y:S04]  /*11970*/  STL [R1+0x924], R0 ;  /* 0x0009240001007387 */ /* 0x0001e80000100800 */
[----:B------:R-:W2:Y:S04]  /*11980*/  LDL.LU.64 R6, [R1+0x988] ;  /* 0x0009880001067983 */ /* 0x000ea80000300a00 */
[----:B------:R-:W2:Y:S01]  /*11990*/  LDL.LU.64 R20, [R1+0x118] ;  /* 0x0001180001147983 */ /* 0x000ea20000300a00 */
[----:B0-----:R-:W-:-:S05]  /*119a0*/  IMAD.MOV.U32 R0, RZ, RZ, R9 ;  /* 0x000000ffff007224 */ /* 0x001fca00078e0009 */
[----:B------:R0:W-:Y:S04]  /*119b0*/  STL [R1+0x92c], R0 ;  /* 0x00092c0001007387 */ /* 0x0001e80000100800 */
[----:B----4-:R-:W-:Y:S01]  /*119c0*/  STL [R1+0x938], R12 ;  /* 0x0009380c01007387 */ /* 0x010fe20000100800 */
[----:B0-----:R-:W-:-:S03]  /*119d0*/  IMAD.MOV.U32 R0, RZ, RZ, R13 ;  /* 0x000000ffff007224 */ /* 0x001fc600078e000d */
[----:B------:R-:W4:Y:S04]  /*119e0*/  LDL.LU.64 R8, [R1+0x998] ;  /* 0x0009980001087983 */ /* 0x000f280000300a00 */
[----:B------:R3:W-:Y:S02]  /*119f0*/  STL [R1+0x934], R0 ;  /* 0x0009340001007387 */ /* 0x0007e40000100800 */
[----:B---3--:R-:W-:Y:S02]  /*11a00*/  IMAD.MOV.U32 R0, RZ, RZ, R15 ;  /* 0x000000ffff007224 */ /* 0x008fe400078e000f */
[----:B------:R-:W-:Y:S04]  /*11a10*/  STL [R1+0x940], R14 ;  /* 0x0009400e01007387 */ /* 0x000fe80000100800 */
[----:B------:R-:W3:Y:S04]  /*11a20*/  LDL.LU.64 R12, [R1+0x9a0] ;  /* 0x0009a000010c7983 */ /* 0x000ee80000300a00 */
[----:B------:R0:W-:Y:S04]  /*11a30*/  STL [R1+0x93c], R0 ;  /* 0x00093c0001007387 */ /* 0x0001e80000100800 */
[----:B------:R-:W-:Y:S01]  /*11a40*/  STL [R1+0x948], R18 ;  /* 0x0009481201007387 */ /* 0x000fe20000100800 */
[----:B0-----:R-:W-:-:S03]  /*11a50*/  IMAD.MOV.U32 R0, RZ, RZ, R19 ;  /* 0x000000ffff007224 */ /* 0x001fc600078e0013 */
[----:B------:R-:W3:Y:S04]  /*11a60*/  LDL.LU.64 R14, [R1+0x9a8] ;  /* 0x0009a800010e7983 */ /* 0x000ee80000300a00 */
[----:B------:R-:W-:Y:S04]  /*11a70*/  STL [R1+0x950], R10 ;  /* 0x0009500a01007387 */ /* 0x000fe80000100800 */
[----:B------:R0:W-:Y:S02]  /*11a80*/  STL [R1+0x944], R0 ;  /* 0x0009440001007387 */ /* 0x0001e40000100800 */
[----:B0-----:R-:W-:-:S02]  /*11a90*/  IMAD.MOV.U32 R0, RZ, RZ, R11 ;  /* 0x000000ffff007224 */ /* 0x001fc400078e000b */
[----:B------:R-:W3:Y:S04]  /*11aa0*/  LDL.LU.64 R10, [R1+0xf0] ;  /* 0x0000f000010a7983 */ /* 0x000ee80000300a00 */
[----:B------:R0:W-:Y:S04]  /*11ab0*/  STL [R1+0x94c], R0 ;  /* 0x00094c0001007387 */ /* 0x0001e80000100800 */
[----:B------:R-:W-:Y:S04]  /*11ac0*/  STL [R1+0x958], R26 ;  /* 0x0009581a01007387 */ /* 0x000fe80000100800 */
[----:B------:R-:W3:Y:S01]  /*11ad0*/  LDL.LU.64 R18, [R1+0x9b8] ;  /* 0x0009b80001127983 */ /* 0x000ee20000300a00 */
[----:B0-----:R-:W-:-:S03]  /*11ae0*/  IMAD.MOV.U32 R0, RZ, RZ, R27 ;  /* 0x000000ffff007224 */ /* 0x001fc600078e001b */
[----:B-----5:R-:W-:Y:S04]  /*11af0*/  STL [R1+0x960], R24 ;  /* 0x0009601801007387 */ /* 0x020fe80000100800 */
[----:B------:R0:W-:Y:S04]  /*11b00*/  STL [R1+0x954], R0 ;  /* 0x0009540001007387 */ /* 0x0001e80000100800 */
[----:B------:R-:W-:Y:S01]  /*11b10*/  STL [R1+0x968], R16 ;  /* 0x0009681001007387 */ /* 0x000fe20000100800 */
[----:B0-----:R-:W-:-:S05]  /*11b20*/  MOV R0, R25 ;  /* 0x0000001900007202 */ /* 0x001fca0000000f00 */
[----:B------:R0:W-:Y:S02]  /*11b30*/  STL [R1+0x95c], R0 ;  /* 0x00095c0001007387 */ /* 0x0001e40000100800 */
[----:B0-----:R-:W-:Y:S02]  /*11b40*/  IMAD.MOV.U32 R0, RZ, RZ, R17 ;  /* 0x000000ffff007224 */ /* 0x001fe400078e0011 */
[----:B------:R-:W5:Y:S04]  /*11b50*/  LDL.LU.64 R16, [R1+0x9c0] ;  /* 0x0009c00001107983 */ /* 0x000f680000300a00 */
[----:B------:R0:W-:Y:S04]  /*11b60*/  STL [R1+0x964], R0 ;  /* 0x0009640001007387 */ /* 0x0001e80000100800 */
[----:B--2---:R1:W-:Y:S01]  /*11b70*/  STL [R1+0x970], R2 ;  /* 0x0009700201007387 */ /* 0x0043e20000100800 */
[----:B0-----:R-:W-:-:S03]  /*11b80*/  IMAD.MOV.U32 R0, RZ, RZ, R3 ;  /* 0x000000ffff007224 */ /* 0x001fc600078e0003 */
[----:B------:R-:W-:Y:S04]  /*11b90*/  STL [R1+0x978], R22 ;  /* 0x0009781601007387 */ /* 0x000fe80000100800 */
[----:B------:R0:W-:Y:S04]  /*11ba0*/  STL [R1+0x96c], R0 ;  /* 0x00096c0001007387 */ /* 0x0001e80000100800 */
[----:B-1----:R-:W2:Y:S01]  /*11bb0*/  LDL.LU.64 R2, [R1+0x9c8] ;  /* 0x0009c80001027983 */ /* 0x002ea20000300a00 */
[----:B0-----:R-:W-:-:S03]  /*11bc0*/  IMAD.MOV.U32 R0, RZ, RZ, R23 ;  /* 0x000000ffff007224 */ /* 0x001fc600078e0017 */
[----:B------:R-:W-:Y:S04]  /*11bd0*/  STL [R1+0x980], R4 ;  /* 0x0009800401007387 */ /* 0x000fe80000100800 */
[----:B------:R0:W-:Y:S02]  /*11be0*/  STL [R1+0x974], R0 ;  /* 0x0009740001007387 */ /* 0x0001e40000100800 */
[----:B0-----:R-:W-:Y:S02]  /*11bf0*/  IMAD.MOV.U32 R0, RZ, RZ, R5 ;  /* 0x000000ffff007224 */ /* 0x001fe400078e0005 */
[----:B------:R-:W2:Y:S04]  /*11c00*/  LDL.LU.64 R4, [R1+0xc8] ;  /* 0x0000c80001047983 */ /* 0x000ea80000300a00 */
[----:B------:R0:W-:Y:S04]  /*11c10*/  STL [R1+0x97c], R0 ;  /* 0x00097c0001007387 */ /* 0x0001e80000100800 */
[----:B------:R1:W-:Y:S01]  /*11c20*/  STL [R1+0x988], R6 ;  /* 0x0009880601007387 */ /* 0x0003e20000100800 */
[----:B0-----:R-:W-:-:S03]  /*11c30*/  IMAD.MOV.U32 R0, RZ, RZ, R7 ;  /* 0x000000ffff007224 */ /* 0x001fc600078e0007 */
[----:B------:R-:W-:Y:S04]  /*11c40*/  STL [R1+0x990], R20 ;  /* 0x0009901401007387 */ /* 0x000fe80000100800 */
[----:B------:R0:W-:Y:S04]  /*11c50*/  STL [R1+0x984], R0 ;  /* 0x0009840001007387 */ /* 0x0001e80000100800 */
[----:B-1----:R-:W2:Y:S01]  /*11c60*/  LDL.LU.64 R6, [R1+0x9d8] ;  /* 0x0009d80001067983 */ /* 0x002ea20000300a00 */
[----:B0-----:R-:W-:-:S03]  /*11c70*/  IMAD.MOV.U32 R0, RZ, RZ, R21 ;  /* 0x000000ffff007224 */ /* 0x001fc600078e0015 */
[----:B----4-:R-:W-:Y:S04]  /*11c80*/  STL [R1+0x998], R8 ;  /* 0x0009980801007387 */ /* 0x010fe80000100800 */
[----:B------:R0:W-:Y:S02]  /*11c90*/  STL [R1+0x98c], R0 ;  /* 0x00098c0001007387 */ /* 0x0001e40000100800 */
[----:B0-----:R-:W-:Y:S02]  /*11ca0*/  IMAD.MOV.U32 R0, RZ, RZ, R9 ;  /* 0x000000ffff007224 */ /* 0x001fe400078e0009 */
[----:B------:R-:W4:Y:S04]  /*11cb0*/  LDL.LU.64 R8, [R1+0x9e0] ;  /* 0x0009e00001087983 */ /* 0x000f280000300a00 */
[----:B------:R0:W-:Y:S04]  /*11cc0*/  STL [R1+0x994], R0 ;  /* 0x0009940001007387 */ /* 0x0001e80000100800 */
[----:B---3--:R1:W-:Y:S01]  /*11cd0*/  STL [R1+0x9a0], R12 ;  /* 0x0009a00c01007387 */ /* 0x0083e20000100800 */
[----:B0-----:R-:W-:-:S03]  /*11ce0*/  IMAD.MOV.U32 R0, RZ, RZ, R13 ;  /* 0x000000ffff007224 */ /* 0x001fc600078e000d */
[----:B------:R-:W-:Y:S04]  /*11cf0*/  STL [R1+0x9a8], R14 ;  /* 0x0009a80e01007387 */ /* 0x000fe80000100800 */
[----:B------:R0:W-:Y:S04]  /*11d00*/  STL [R1+0x99c], R0 ;  /* 0x00099c0001007387 */ /* 0x0001e80000100800 */
[----:B-1----:R-:W3:Y:S01]  /*11d10*/  LDL.LU.64 R12, [R1+0x9e8] ;  /* 0x0009e800010c7983 */ /* 0x002ee20000300a00 */
[----:B0-----:R-:W-:-:S03]  /*11d20*/  IMAD.MOV.U32 R0, RZ, RZ, R15 ;  /* 0x000000ffff007224 */ /* 0x001fc600078e000f */
[----:B------:R-:W2:Y:S04]  /*11d30*/  LDL.LU.64 R14, [R1+0xb0] ;  /* 0x0000b000010e7983 */ /* 0x000ea80000300a00 */
[----:B------:R0:W-:Y:S02]  /*11d40*/  STL [R1+0x9a4], R0 ;  /* 0x0009a40001007387 */ /* 0x0001e40000100800 */
[----:B0-----:R-:W-:Y:S02]  /*11d50*/  IMAD.MOV.U32 R0, RZ, RZ, R11 ;  /* 0x000000ffff007224 */ /* 0x001fe400078e000b */
[----:B------:R0:W-:Y:S04]  /*11d60*/  STL [R1+0x9b0], R10 ;  /* 0x0009b00a01007387 */ /* 0x0001e80000100800 */
[----:B------:R-:W-:Y:S04]  /*11d70*/  STL [R1+0x9b8], R18 ;  /* 0x0009b81201007387 */ /* 0x000fe80000100800 */
[----:B------:R1:W-:Y:S04]  /*11d80*/  STL [R1+0x9ac], R0 ;  /* 0x0009ac0001007387 */ /* 0x0003e80000100800 */
[----:B0-----:R-:W2:Y:S01]  /*11d90*/  LDL.LU.64 R10, [R1+0xa00] ;  /* 0x000a0000010a7983 */ /* 0x001ea20000300a00 */
[----:B-1----:R-:W-:-:S03]  /*11da0*/  IMAD.MOV.U32 R0, RZ, RZ, R19 ;  /* 0x000000ffff007224 */ /* 0x002fc600078e0013 */
[----:B--2---:R0:W-:Y:S04]  /*11db0*/  STL.64 [R1+0xc28], R10 ;  /* 0x000c280a01007387 */ /* 0x0041e80000100a00 */
[----:B0-----:R-:W2:Y:S04]  /*11dc0*/  LDL.LU.64 R10, [R1+0x9f8] ;  /* 0x0009f800010a7983 */ /* 0x001ea80000300a00 */
[----:B------:R-:W2:Y:S04]  /*11dd0*/  LDL.LU.64 R28, [R1+0xa08] ;  /* 0x000a0800011c7983 */ /* 0x000ea80000300a00 */
[----:B------:R0:W-:Y:S04]  /*11de0*/  STL [R1+0x9b4], R0 ;  /* 0x0009b40001007387 */ /* 0x0001e80000100800 */
[----:B-----5:R-:W-:Y:S04]  /*11df0*/  STL [R1+0x9c0], R16 ;  /* 0x0009c01001007387 */ /* 0x020fe80000100800 */
[----:B------:R-:W5:Y:S01]  /*11e00*/  LDL.LU.64 R26, [R1+0x88] ;  /* 0x00008800011a7983 */ /* 0x000f620000300a00 */
[----:B0-----:R-:W-:-:S03]  /*11e10*/  IMAD.MOV.U32 R0, RZ, RZ, R17 ;  /* 0x000000ffff007224 */ /* 0x001fc600078e0011 */
[----:B------:R-:W5:Y:S04]  /*11e20*/  LDL.LU.64 R24, [R1+0xa18] ;  /* 0x000a180001187983 */ /* 0x000f680000300a00 */
[----:B------:R0:W-:Y:S04]  /*11e30*/  STL [R1+0x9bc], R0 ;  /* 0x0009bc0001007387 */ /* 0x0001e80000100800 */
[----:B------:R-:W-:Y:S04]  /*11e40*/  STL [R1+0x9c8], R2 ;  /* 0x0009c80201007387 */ /* 0x000fe80000100800 */
        /* <DEDUP_REMOVED lines=9> */
[----:B------:R1:W-:Y:S04]  /*11ee0*/  STL [R1+0x9d8], R6 ;  /* 0x0009d80601007387 */ /* 0x0003e80000100800 */
[----:B------:R-:W5:Y:S01]  /*11ef0*/  LDL.LU.64 R2, [R1+0xa40] ;  /* 0x000a400001027983 */ /* 0x000f620000300a00 */
[----:B0-----:R-:W-:-:S03]  /*11f00*/  IMAD.MOV.U32 R0, RZ, RZ, R7 ;  /* 0x000000ffff007224 */ /* 0x001fc600078e0007 */
[----:B------:R-:W5:Y:S04]  /*11f10*/  LDL.LU.64 R4, [R1+0xa48] ;  /* 0x000a480001047983 */ /* 0x000f680000300a00 */
[----:B------:R0:W-:Y:S04]  /*11f20*/  STL [R1+0x9d4], R0 ;  /* 0x0009d40001007387 */ /* 0x0001e80000100800 */
[----:B----4-:R4:W-:Y:S04]  /*11f30*/  STL [R1+0x9e0], R8 ;  /* 0x0009e00801007387 */ /* 0x0109e80000100800 */
[----:B-1----:R-:W5:Y:S01]  /*11f40*/  LDL.LU.64 R6, [R1+0x38] ;  /* 0x0000380001067983 */ /* 0x002f620000300a00 */
[----:B0-----:R-:W-:-:S03]  /*11f50*/  IMAD.MOV.U32 R0, RZ, RZ, R9 ;  /* 0x000000ffff007224 */ /* 0x001fc600078e0009 */
[----:B----4-:R-:W4:Y:S04]  /*11f60*/  LDL.LU.64 R8, [R1+0xa58] ;  /* 0x000a580001087983 */ /* 0x010f280000300a00 */
[----:B------:R0:W-:Y:S04]  /*11f70*/  STL [R1+0x9dc], R0 ;  /* 0x0009dc0001007387 */ /* 0x0001e80000100800 */
[----:B---3--:R1:W-:Y:S01]  /*11f80*/  STL [R1+0x9e8], R12 ;  /* 0x0009e80c01007387 */ /* 0x0083e20000100800 */
[----:B0-----:R-:W-:-:S03]  /*11f90*/  IMAD.MOV.U32 R0, RZ, RZ, R13 ;  /* 0x000000ffff007224 */ /* 0x001fc600078e000d */
[----:B------:R-:W-:Y:S04]  /*11fa0*/  STL [R1+0x9f0], R14 ;  /* 0x0009f00e01007387 */ /* 0x000fe80000100800 */
[----:B------:R0:W-:Y:S04]  /*11fb0*/  STL [R1+0x9e4], R0 ;  /* 0x0009e40001007387 */ /* 0x0001e80000100800 */
[----:B-1----:R-:W3:Y:S01]  /*11fc0*/  LDL.LU.64 R12, [R1+0xa68] ;  /* 0x000a6800010c7983 */ /* 0x002ee20000300a00 */
[----:B0-----:R-:W-:-:S05]  /*11fd0*/  IMAD.MOV.U32 R0, RZ, RZ, R15 ;  /* 0x000000ffff007224 */ /* 0x001fca00078e000f */
[----:B------:R0:W-:Y:S04]  /*11fe0*/  STL [R1+0x9ec], R0 ;  /* 0x0009ec0001007387 */ /* 0x0001e80000100800 */
[----:B--2---:R1:W-:Y:S01]  /*11ff0*/  STL [R1+0x9f8], R10 ;  /* 0x0009f80a01007387 */ /* 0x0043e20000100800 */
[----:B0-----:R-:W-:-:S03]  /*12000*/  IMAD.MOV.U32 R0, RZ, RZ, R11 ;  /* 0x000000ffff007224 */ /* 0x001fc600078e000b */
[----:B------:R-:W2:Y:S04]  /*12010*/  LDL.64 R14, [R1+0xb80] ;  /* 0x000b8000010e7983 */ /* 0x000ea80000100a00 */
[----:B-1----:R-:W2:Y:S04]  /*12020*/  LDL.LU.64 R10, [R1+0xc28] ;  /* 0x000c2800010a7983 */ /* 0x002ea80000300a00 */
[----:B--2---:R-:W-:Y:S04]  /*12030*/  STL [R1+0xa00], R10 ;  /* 0x000a000a01007387 */ /* 0x004fe80000100800 */
[----:B------:R0:W-:Y:S02]  /*12040*/  STL [R1+0x9f4], R0 ;  /* 0x0009f40001007387 */ /* 0x0001e40000100800 */
[----:B0-----:R-:W-:-:S02]  /*12050*/  IMAD.MOV.U32 R0, RZ, RZ, R11 ;  /* 0x000000ffff007224 */ /* 0x001fc400078e000b */
[----:B------:R-:W2:Y:S04]  /*12060*/  LDL.LU.64 R10, [R1+0xc20] ;  /* 0x000c2000010a7983 */ /* 0x000ea80000300a00 */
[----:B------:R-:W-:Y:S04]  /*12070*/  STL [R1+0xa08], R28 ;  /* 0x000a081c01007387 */ /* 0x000fe80000100800 */
[----:B------:R0:W-:Y:S04]  /*12080*/  STL [R1+0x9fc], R0 ;  /* 0x0009fc0001007387 */ /* 0x0001e80000100800 */
[----:B-----5:R-:W-:Y:S01]  /*12090*/  STL [R1+0xa10], R26 ;  /* 0x000a101a01007387 */ /* 0x020fe20000100800 */
[----:B0-----:R-:W-:-:S05]  /*120a0*/  IMAD.MOV.U32 R0, RZ, RZ, R29 ;  /* 0x000000ffff007224 */ /* 0x001fca00078e001d */
[----:B------:R0:W-:Y:S04]  /*120b0*/  STL [R1+0xa04], R0 ;  /* 0x000a040001007387 */ /* 0x0001e80000100800 */
[----:B------:R-:W-:Y:S01]  /*120c0*/  STL [R1+0xa18], R24 ;  /* 0x000a181801007387 */ /* 0x000fe20000100800 */
        /* <DEDUP_REMOVED lines=15> */
[----:B0-----:R-:W-:-:S05]  /*121c0*/  MOV R0, R17 ;  /* 0x0000001100007202 */ /* 0x001fca0000000f00 */
[----:B------:R0:W-:Y:S04]  /*121d0*/  STL [R1+0xa34], R0 ;  /* 0x000a340001007387 */ /* 0x0001e80000100800 */
[----:B------:R-:W-:Y:S01]  /*121e0*/  STL [R1+0xa48], R4 ;  /* 0x000a480401007387 */ /* 0x000fe20000100800 */
[----:B0-----:R-:W-:-:S05]  /*121f0*/  IMAD.MOV.U32 R0, RZ, RZ, R3 ;  /* 0x000000ffff007224 */ /* 0x001fca00078e0003 */
[----:B------:R0:W-:Y:S04]  /*12200*/  STL [R1+0xa3c], R0 ;  /* 0x000a3c0001007387 */ /* 0x0001e80000100800 */
[----:B------:R-:W-:Y:S01]  /*12210*/  STL [R1+0xa50], R6 ;  /* 0x000a500601007387 */ /* 0x000fe20000100800 */
[----:B0-----:R-:W-:-:S05]  /*12220*/  IMAD.MOV.U32 R0, RZ, RZ, R5 ;  /* 0x000000ffff007224 */ /* 0x001fca00078e0005 */
[----:B------:R0:W-:Y:S04]  /*12230*/  STL [R1+0xa44], R0 ;  /* 0x000a440001007387 */ /* 0x0001e80000100800 */
[----:B----4-:R-:W-:Y:S01]  /*12240*/  STL [R1+0xa58], R8 ;  /* 0x000a580801007387 */ /* 0x010fe20000100800 */
[----:B0-----:R-:W-:-:S05]  /*12250*/  IMAD.MOV.U32 R0, RZ, RZ, R7 ;  /* 0x000000ffff007224 */ /* 0x001fca00078e0007 */
[----:B------:R0:W-:Y:S01]  /*12260*/  STL [R1+0xa4c], R0 ;  /* 0x000a4c0001007387 */ /* 0x0001e20000100800 */
[----:B------:R-:W-:Y:S02]  /*12270*/  IMAD.MOV.U32 R2, RZ, RZ, R15 ;  /* 0x000000ffff027224 */ /* 0x000fe400078e000f */
[----:B0-----:R-:W-:Y:S01]  /*12280*/  IMAD.MOV.U32 R0, RZ, RZ, R9 ;  /* 0x000000ffff007224 */ /* 0x001fe200078e0009 */
[----:B--2---:R-:W-:Y:S04]  /*12290*/  STL [R1+0xa60], R10 ;  /* 0x000a600a01007387 */ /* 0x004fe80000100800 */
[----:B------:R3:W-:Y:S04]  /*122a0*/  STL [R1+0xa54], R0 ;  /* 0x000a540001007387 */ /* 0x0007e80000100800 */
[----:B------:R-:W-:Y:S01]  /*122b0*/  STL [R1+0xa5c], R11 ;  /* 0x000a5c0b01007387 */ /* 0x000fe20000100800 */
[----:B---3--:R-:W-:-:S03]  /*122c0*/  IMAD.MOV.U32 R0, RZ, RZ, R13 ;  /* 0x000000ffff007224 */ /* 0x008fc600078e000d */
[----:B------:R-:W-:Y:S04]  /*122d0*/  STL [R1+0xa68], R12 ;  /* 0x000a680c01007387 */ /* 0x000fe80000100800 */
[----:B------:R-:W-:Y:S04]  /*122e0*/  STL [R1+0xa70], R14 ;  /* 0x000a700e01007387 */ /* 0x000fe80000100800 */
[----:B------:R0:W-:Y:S04]  /*122f0*/  STL [R1+0xa64], R0 ;  /* 0x000a640001007387 */ /* 0x0001e80000100800 */
[----:B------:R1:W-:Y:S04]  /*12300*/  STL [R1+0xa6c], R2 ;  /* 0x000a6c0201007387 */ /* 0x0003e80000100800 */
[----:B------:R2:W-:Y:S01]  /*12310*/  STL [R1+0x270], RZ ;  /* 0x000270ff01007387 */ /* 0x0005e20000100800 */
[----:B0-----:R-:W1:Y:S03]  /*12320*/  LDC R0, c[0x0][0x3ac] ;  /* 0x0000eb00ff007b82 */ /* 0x001e660000000800 */
[----:B------:R2:W-:Y:S04]  /*12330*/  STL [R1+0x274], RZ ;  /* 0x000274ff01007387 */ /* 0x0005e80000100800 */
[----:B------:R2:W-:Y:S04]  /*12340*/  STL [R1+0x278], RZ ;  /* 0x000278ff01007387 */ /* 0x0005e80000100800 */
[----:B------:R2:W-:Y:S04]  /*12350*/  STL [R1+0x27c], RZ ;  /* 0x00027cff01007387 */ /* 0x0005e80000100800 */
[----:B------:R2:W-:Y:S04]  /*12360*/  STL [R1+0x260], RZ ;  /* 0x000260ff01007387 */ /* 0x0005e80000100800 */
[----:B------:R2:W-:Y:S04]  /*12370*/  STL [R1+0x264], RZ ;  /* 0x000264ff01007387 */ /* 0x0005e80000100800 */
[----:B------:R2:W-:Y:S04]  /*12380*/  STL [R1+0x268], RZ ;  /* 0x000268ff01007387 */ /* 0x0005e80000100800 */
[----:B------:R2:W-:Y:S04]  /*12390*/  STL [R1+0x26c], RZ ;  /* 0x00026cff01007387 */ /* 0x0005e80000100800 */
[----:B------:R-:W3:Y:S01]  /*123a0*/  LDL R15, [R1+0x184] ;  /* 0x00018400010f7983 */ /* 0x000ee20000100800 */
[----:B------:R-:W0:Y:S03]  /*123b0*/  S2R R14, SR_TID.X ;  /* 0x00000000000e7919 */ /* 0x000e260000002100 */
[----:B------:R2:W-:Y:S04]  /*123c0*/  STL [R1+0x250], RZ ;  /* 0x000250ff01007387 */ /* 0x0005e80000100800 */
[----:B------:R2:W-:Y:S04]  /*123d0*/  STL [R1+0x254], RZ ;  /* 0x000254ff01007387 */ /* 0x0005e80000100800 */
[----:B------:R2:W-:Y:S04]  /*123e0*/  STL [R1+0x258], RZ ;  /* 0x000258ff01007387 */ /* 0x0005e80000100800 */
[----:B------:R2:W-:Y:S01]  /*123f0*/  STL [R1+0x25c], RZ ;  /* 0x00025cff01007387 */ /* 0x0005e20000100800 */
[----:B-1----:R-:W-:-:S03]  /*12400*/  IMAD.SHL.U32 R2, R0, 0x80, RZ ;  /* 0x0000008000027824 */ /* 0x002fc600078e00ff */
[----:B------:R2:W-:Y:S04]  /*12410*/  STL [R1+0x240], RZ ;  /* 0x000240ff01007387 */ /* 0x0005e80000100800 */
[----:B------:R2:W-:Y:S04]  /*12420*/  STL [R1+0x244], RZ ;  /* 0x000244ff01007387 */ /* 0x0005e80000100800 */
[----:B------:R2:W-:Y:S04]  /*12430*/  STL [R1+0x248], RZ ;  /* 0x000248ff01007387 */ /* 0x0005e80000100800 */
[----:B------:R2:W-:Y:S01]  /*12440*/  STL [R1+0x24c], RZ ;  /* 0x00024cff01007387 */ /* 0x0005e20000100800 */
[----:B0-----:R-:W-:-:S03]  /*12450*/  LOP3.LUT R14, R14, 0x3f, RZ, 0xc0, !PT ;  /* 0x0000003f0e0e7812 */ /* 0x001fc600078ec0ff */
[----:B------:R2:W-:Y:S01]  /*12460*/  STL [R1+0x230], RZ ;  /* 0x000230ff01007387 */ /* 0x0005e20000100800 */
[----:B------:R-:W-:-:S03]  /*12470*/  SHF.R.S32.HI R3, RZ, 0x1f, R2 ;  /* 0x0000001fff037819 */ /* 0x000fc60000011402 */
[----:B------:R2:W-:Y:S01]  /*12480*/  STL [R1+0x234], RZ ;  /* 0x000234ff01007387 */ /* 0x0005e20000100800 */
[----:B------:R-:W-:-:S03]  /*12490*/  IMAD.SHL.U32 R28, R14, 0x2, RZ ;  /* 0x000000020e1c7824 */ /* 0x000fc600078e00ff */
[----:B------:R2:W-:Y:S04]  /*124a0*/  STL [R1+0x238], RZ ;  /* 0x000238ff01007387 */ /* 0x0005e80000100800 */
[----:B------:R2:W-:Y:S04]  /*124b0*/  STL [R1+0x23c], RZ ;  /* 0x00023cff01007387 */ /* 0x0005e80000100800 */
[----:B------:R2:W-:Y:S01]  /*124c0*/  STL [R1+0x220], RZ ;  /* 0x000220ff01007387 */ /* 0x0005e20000100800 */
[----:B------:R-:W-:-:S03]  /*124d0*/  SHF.L.U64.HI R0, R2, 0x1, R3 ;  /* 0x0000000102007819 */ /* 0x000fc60000010203 */
[----:B------:R2:W-:Y:S01]  /*124e0*/  STL [R1+0x224], RZ ;  /* 0x000224ff01007387 */ /* 0x0005e20000100800 */
[----:B------:R-:W-:-:S03]  /*124f0*/  LOP3.LUT R2, R28, 0x20, RZ, 0x3c, !PT ;  /* 0x000000201c027812 */ /* 0x000fc600078e3cff */
[----:B------:R2:W-:Y:S01]  /*12500*/  STL [R1+0x228], RZ ;  /* 0x000228ff01007387 */ /* 0x0005e20000100800 */
[----:B------:R-:W-:-:S03]  /*12510*/  LOP3.LUT R2, R28, 0x50, RZ, 0x3c, !PT ;  /* 0x000000501c027812 */ /* 0x000fc600078e3cff */
[----:B------:R2:W-:Y:S04]  /*12520*/  STL [R1+0x22c], RZ ;  /* 0x00022cff01007387 */ /* 0x0005e80000100800 */
[----:B------:R2:W-:Y:S04]  /*12530*/  STL [R1+0x210], RZ ;  /* 0x000210ff01007387 */ /* 0x0005e80000100800 */
[----:B------:R2:W-:Y:S04]  /*12540*/  STL [R1+0x214], RZ ;  /* 0x000214ff01007387 */ /* 0x0005e80000100800 */
[----:B------:R2:W-:Y:S04]  /*12550*/  STL [R1+0x218], RZ ;  /* 0x000218ff01007387 */ /* 0x0005e80000100800 */
[----:B------:R2:W-:Y:S04]  /*12560*/  STL [R1+0x21c], RZ ;  /* 0x00021cff01007387 */ /* 0x0005e80000100800 */
[----:B------:R2:W-:Y:S04]  /*12570*/  STL [R1+0x200], RZ ;  /* 0x000200ff01007387 */ /* 0x0005e80000100800 */
[----:B------:R2:W-:Y:S04]  /*12580*/  STL [R1+0x204], RZ ;  /* 0x000204ff01007387 */ /* 0x0005e80000100800 */
[----:B------:R2:W-:Y:S04]  /*12590*/  STL [R1+0x208], RZ ;  /* 0x000208ff01007387 */ /* 0x0005e80000100800 */
[----:B------:R2:W-:Y:S01]  /*125a0*/  STL [R1+0x20c], RZ ;  /* 0x00020cff01007387 */ /* 0x0005e20000100800 */
[----:B------:R-:W-:-:S02]  /*125b0*/  USHF.R.S32.HI UR7, URZ, 0x1f, UR4 ;  /* 0x0000001fff077899 */ /* 0x000fc40008011404 */
[----:B------:R-:W-:Y:S02]  /*125c0*/  USHF.L.U32 UR6, UR6, 0x7, URZ ;  /* 0x0000000706067899 */ /* 0x000fe400080006ff */
[----:B------:R-:W-:Y:S02]  /*125d0*/  ULEA.HI UR7, UR7, UR4, URZ, 0x7 ;  /* 0x0000000407077291 */ /* 0x000fe4000f8f38ff */
[----:B------:R-:W-:Y:S01]  /*125e0*/  USHF.R.S32.HI UR4, URZ, 0x1f, UR6 ;  /* 0x0000001fff047899 */ /* 0x000fe20008011406 */
[C---:B------:R-:W-:Y:S02]  /*125f0*/  LOP3.LUT R3, R28.reuse, 0x10, RZ, 0x3c, !PT ;  /* 0x000000101c037812 */ /* 0x040fe400078e3cff */
[C---:B------:R-:W-:Y:S02]  /*12600*/  LOP3.LUT R4, R28.reuse, 0x30, RZ, 0x3c, !PT ;  /* 0x000000301c047812 */ /* 0x040fe400078e3cff */
[C---:B------:R-:W-:Y:S01]  /*12610*/  LOP3.LUT R3, R28.reuse, 0x40, RZ, 0x3c, !PT ;  /* 0x000000401c037812 */ /* 0x040fe200078e3cff */
[----:B------:R-:W-:Y:S01]  /*12620*/  USHF.L.U32 UR10, UR6, 0x1, URZ ;  /* 0x00000001060a7899 */ /* 0x000fe200080006ff */
[----:B------:R-:W-:-:S02]  /*12630*/  LOP3.LUT R4, R28, 0x60, RZ, 0x3c, !PT ;  /* 0x000000601c047812 */ /* 0x000fc400078e3cff */
[----:B------:R-:W-:Y:S01]  /*12640*/  LOP3.LUT R3, R28, 0x70, RZ, 0x3c, !PT ;  /* 0x000000701c037812 */ /* 0x000fe200078e3cff */
[----:B------:R-:W-:Y:S02]  /*12650*/  USHF.L.U64.HI UR6, UR6, 0x1, UR4 ;  /* 0x0000000106067899 */ /* 0x000fe40008010204 */
[----:B------:R-:W-:Y:S01]  /*12660*/  USHF.R.S32.HI UR7, URZ, 0x7, UR7 ;  /* 0x00000007ff077899 */ /* 0x000fe20008011407 */
[----:B------:R-:W-:Y:S01]  /*12670*/  UMOV UR4, URZ ;  /* 0x000000ff00047c82 */ /* 0x000fe20008000000 */
[----:B---3--:R-:W-:-:S05]  /*12680*/  LOP3.LUT R2, R15, 0x40, RZ, 0x3c, !PT ;  /* 0x000000400f027812 */ /* 0x008fca00078e3cff */
[----:B------:R2:W-:Y:S05]  /*12690*/  STL [R1+0xc0c], R2 ;  /* 0x000c0c0201007387 */ /* 0x0005ea0000100800 */
.L_x_2:
[----:B-----5:R0:W-:Y:S04]  /*126a0*/  STL [R1+0x1490], R29 ;  /* 0x0014901d01007387 */ /* 0x0201e80000100800 */
[----:B------:R-:W3:Y:S04]  /*126b0*/  LDL R3, [R1+0xa7c] ;  /* 0x000a7c0001037983 */ /* 0x000ee80000100800 */
[----:B--2---:R-:W3:Y:S01]  /*126c0*/  LDL R2, [R1+0xa8c] ;  /* 0x000a8c0001027983 */ /* 0x004ee20000100800 */
[----:B0-----:R-:W0:Y:S01]  /*126d0*/  S2R R29, SR_TID.X ;  /* 0x00000000001d7919 */ /* 0x001e220000002100 */
[----:B------:R-:W-:-:S02]  /*126e0*/  UIMAD UR11, UR4, -0x80, UR12 ;  /* 0xffffff80040b78a4 */ /* 0x000fc4000f8e020c */
[----:B------:R-:W2:Y:S04]  /*126f0*/  LDL R8, [R1+0xab8] ;  /* 0x000ab80001087983 */ /* 0x000ea80000100800 */
[----:B------:R1:W-:Y:S04]  /*12700*/  STL [R1+0x148c], R5 ;  /* 0x00148c0501007387 */ /* 0x0003e80000100800 */
[----:B-1----:R-:W4:Y:S04]  /*12710*/  LDL R5, [R1+0xa88] ;  /* 0x000a880001057983 */ /* 0x002f280000100800 */
[----:B------:R-:W-:Y:S04]  /*12720*/  STL [R1+0x1488], R27 ;  /* 0x0014881b01007387 */ /* 0x000fe80000100800 */
[----:B------:R-:W-:Y:S04]  /*12730*/  STL [R1+0x1484], R26 ;  /* 0x0014841a01007387 */ /* 0x000fe80000100800 */
[----:B------:R-:W-:Y:S01]  /*12740*/  STL [R1+0x1480], R13 ;  /* 0x0014800d01007387 */ /* 0x000fe20000100800 */
[----:B0-----:R-:W-:-:S02]  /*12750*/  SHF.R.U32.HI R7, RZ, 0x4, R29 ;  /* 0x00000004ff077819 */ /* 0x001fc4000001161d */
[----:B------:R-:W-:Y:S01]  /*12760*/  SHF.R.U32.HI R29, RZ, 0x4, R29 ;  /* 0x00000004ff1d7819 */ /* 0x000fe2000001161d */
[----:B------:R-:W-:Y:S01]  /*12770*/  STL [R1+0x147c], R25 ;  /* 0x00147c1901007387 */ /* 0x000fe20000100800 */
[----:B------:R-:W-:Y:S02]  /*12780*/  SGXT.U32 R7, R7, 0x2 ;  /* 0x000000020707781a */ /* 0x000fe40000000000 */
[----:B------:R-:W-:Y:S01]  /*12790*/  SGXT.U32 R29, R29, 0x2 ;  /* 0x000000021d1d781a */ /* 0x000fe20000000000 */
[----:B------:R0:W-:Y:S03]  /*127a0*/  STL [R1+0x1478], R4 ;  /* 0x0014780401007387 */ /* 0x0001e60000100800 */
[----:B------:R-:W-:Y:S01]  /*127b0*/  LOP3.LUT R29, R29, 0x4, RZ, 0xfc, !PT ;  /* 0x000000041d1d7812 */ /* 0x000fe200078efcff */
[----:B------:R-:W-:Y:S03]  /*127c0*/  STL [R1+0x1474], R24 ;  /* 0x0014741801007387 */ /* 0x000fe60000100800 */
[----:B------:R-:W-:Y:S01]  /*127d0*/  ISETP.GE.AND P0, PT, R29, UR11, PT ;  /* 0x0000000b1d007c0c */ /* 0x000fe2000bf06270 */
[----:B------:R-:W-:Y:S01]  /*127e0*/  STL [R1+0x1470], R6 ;  /* 0x0014700601007387 */ /* 0x000fe20000100800 */
[----:B0-----:R-:W-:-:S03]  /*127f0*/  PRMT R4, RZ, 0x7610, R4 ;  /* 0x00007610ff047816 */ /* 0x001fc60000000004 */
[----:B------:R-:W-:Y:S04]  /*12800*/  STL [R1+0x146c], R23 ;  /* 0x00146c1701007387 */ /* 0x000fe80000100800 */
[----:B------:R-:W-:Y:S04]  /*12810*/  STL [R1+0x1468], R11 ;  /* 0x0014680b01007387 */ /* 0x000fe80000100800 */
[----:B------:R0:W-:Y:S04]  /*12820*/  STL [R1+0x1464], R12 ;  /* 0x0014640c01007387 */ /* 0x0001e80000100800 */
[----:B------:R-:W-:Y:S04]  /*12830*/  STL [R1+0x1460], R10 ;  /* 0x0014600a01007387 */ /* 0x000fe80000100800 */
[----:B------:R-:W-:Y:S01]  /*12840*/  STL [R1+0x138c], R28 ;  /* 0x00138c1c01007387 */ /* 0x000fe20000100800 */
[----:B0-----:R-:W-:-:S03]  /*12850*/  LOP3.LUT R12, R7, 0x8, RZ, 0xfc, !PT ;  /* 0x00000008070c7812 */ /* 0x001fc600078efcff */
[----:B------:R-:W-:Y:S04]  /*12860*/  STL [R1+0x1390], R28 ;  /* 0x0013901c01007387 */ /* 0x000fe80000100800 */
[----:B---3--:R2:W3:Y:S01]  /*12870*/  @!P0 LDG.E.U16 R4, desc[UR8][R2.64] ;  /* 0x0000000802048981 */ /* 0x0084e2000c1e1500 */
[----:B------:R-:W-:-:S03]  /*12880*/  LOP3.LUT R7, R7, 0xc, RZ, 0xfc, !PT ;  /* 0x0000000c07077812 */ /* 0x000fc600078efcff */
[----:B------:R-:W-:Y:S04]  /*12890*/  STL [R1+0x1394], R28 ;  /* 0x0013941c01007387 */ /* 0x000fe80000100800 */
[----:B------:R-:W-:Y:S04]  /*128a0*/  STL [R1+0x1398], R28 ;  /* 0x0013981c01007387 */ /* 0x000fe80000100800 */
[----:B------:R-:W-:Y:S01]  /*128b0*/  STL [R1+0x139c], R28 ;  /* 0x00139c1c01007387 */ /* 0x000fe20000100800 */
[----:B------:R-:W-:-:S03]  /*128c0*/  ISETP.GE.AND P2, PT, R7, UR11, PT ;  /* 0x0000000b07007c0c */ /* 0x000fc6000bf46270 */
[----:B------:R-:W-:Y:S01]  /*128d0*/  STL [R1+0x13a0], R28 ;  /* 0x0013a01c01007387 */ /* 0x000fe20000100800 */
[----:B------:R-:W0:Y:S03]  /*128e0*/  S2R R23, SR_TID.X ;  /* 0x0000000000177919 */ /* 0x000e260000002100 */
[----:B------:R-:W-:Y:S04]  /*128f0*/  STL [R1+0x13a4], R28 ;  /* 0x0013a41c01007387 */ /* 0x000fe80000100800 */
[----:B------:R-:W-:Y:S04]  /*12900*/  STL [R1+0x13a8], R28 ;  /* 0x0013a81c01007387 */ /* 0x000fe80000100800 */
[----:B------:R-:W-:Y:S04]  /*12910*/  STL [R1+0x13ac], R28 ;  /* 0x0013ac1c01007387 */ /* 0x000fe80000100800 */
[----:B------:R-:W-:Y:S01]  /*12920*/  STL [R1+0x13b0], R28 ;  /* 0x0013b01c01007387 */ /* 0x000fe20000100800 */
[----:B------:R-:W1:Y:S03]  /*12930*/  S2R R7, SR_TID.X ;  /* 0x0000000000077919 */ /* 0x000e660000002100 */
        /* <DEDUP_REMOVED lines=20> */
[----:B------:R-:W-:Y:S01]  /*12a80*/  STL [R1+0x1404], R28 ;  /* 0x0014041c01007387 */ /* 0x000fe20000100800 */
[----:B------:R-:W-:-:S03]  /*12a90*/  ISETP.GE.AND P1, PT, R12, UR11, PT ;  /* 0x0000000b0c007c0c */ /* 0x000fc6000bf26270 */
[----:B------:R-:W-:Y:S04]  /*12aa0*/  STL [R1+0x1408], R28 ;  /* 0x0014081c01007387 */ /* 0x000fe80000100800 */
[----:B------:R-:W-:Y:S04]  /*12ab0*/  STL [R1+0x140c], R28 ;  /* 0x00140c1c01007387 */ /* 0x000fe80000100800 */
[----:B------:R-:W-:Y:S01]  /*12ac0*/  STL [R1+0x1410], R28 ;  /* 0x0014101c01007387 */ /* 0x000fe20000100800 */
[----:B0-----:R-:W-:-:S03]  /*12ad0*/  SHF.R.U32.HI R23, RZ, 0x4, R23 ;  /* 0x00000004ff177819 */ /* 0x001fc60000011617 */
[----:B------:R-:W-:Y:S04]  /*12ae0*/  STL [R1+0x1414], R28 ;  /* 0x0014141c01007387 */ /* 0x000fe80000100800 */
[----:B------:R-:W-:Y:S04]  /*12af0*/  STL [R1+0x1418], R28 ;  /* 0x0014181c01007387 */ /* 0x000fe80000100800 */
[----:B------:R-:W-:Y:S04]  /*12b00*/  STL [R1+0x141c], R28 ;  /* 0x00141c1c01007387 */ /* 0x000fe80000100800 */
[----:B------:R-:W-:Y:S01]  /*12b10*/  STL [R1+0x1420], R28 ;  /* 0x0014201c01007387 */ /* 0x000fe20000100800 */
[----:B------:R-:W-:-:S03]  /*12b20*/  SGXT.U32 R23, R23, 0x2 ;  /* 0x000000021717781a */ /* 0x000fc60000000000 */
[----:B------:R-:W-:Y:S01]  /*12b30*/  STL [R1+0x1424], R28 ;  /* 0x0014241c01007387 */ /* 0x000fe20000100800 */
[----:B-1----:R-:W-:-:S03]  /*12b40*/  SHF.R.U32.HI R7, RZ, 0x4, R7 ;  /* 0x00000004ff077819 */ /* 0x002fc60000011607 */
[----:B------:R-:W-:Y:S04]  /*12b50*/  STL [R1+0x1428], R28 ;  /* 0x0014281c01007387 */ /* 0x000fe80000100800 */
[----:B------:R-:W-:Y:S04]  /*12b60*/  STL [R1+0x142c], R28 ;  /* 0x00142c1c01007387 */ /* 0x000fe80000100800 */
[----:B------:R-:W-:Y:S01]  /*12b70*/  STL [R1+0x1430], R28 ;  /* 0x0014301c01007387 */ /* 0x000fe20000100800 */
[----:B------:R-:W-:-:S03]  /*12b80*/  LOP3.LUT R23, R23, 0x10, RZ, 0xfc, !PT ;  /* 0x0000001017177812 */ /* 0x000fc600078efcff */
[----:B------:R-:W-:Y:S01]  /*12b90*/  STL [R1+0x1434], R28 ;  /* 0x0014341c01007387 */ /* 0x000fe20000100800 */
[----:B------:R-:W-:-:S03]  /*12ba0*/  SGXT.U32 R7, R7, 0x2 ;  /* 0x000000020707781a */ /* 0x000fc60000000000 */
[----:B------:R-:W-:Y:S01]  /*12bb0*/  STL [R1+0x1438], R28 ;  /* 0x0014381c01007387 */ /* 0x000fe20000100800 */
[----:B------:R-:W-:-:S03]  /*12bc0*/  PRMT R14, RZ, 0x7610, R14 ;  /* 0x00007610ff0e7816 */ /* 0x000fc6000000000e */
[----:B------:R-:W-:Y:S01]  /*12bd0*/  STL [R1+0x143c], R28 ;  /* 0x00143c1c01007387 */ /* 0x000fe20000100800 */
[----:B--2---:R-:W-:-:S03]  /*12be0*/  @!P1 IMAD.MOV.U32 R2, RZ, RZ, R8 ;  /* 0x000000ffff029224 */ /* 0x004fc600078e0008 */
[----:B------:R-:W-:Y:S01]  /*12bf0*/  STL [R1+0x1444], R28 ;  /* 0x0014441c01007387 */ /* 0x000fe20000100800 */
[----:B----4-:R-:W-:-:S03]  /*12c00*/  @!P1 IMAD.MOV.U32 R3, RZ, RZ, R5 ;  /* 0x000000ffff039224 */ /* 0x010fc600078e0005 */
[----:B------:R-:W-:Y:S01]  /*12c10*/  STL [R1+0x144c], R28 ;  /* 0x00144c1c01007387 */ /* 0x000fe20000100800 */
[----:B------:R-:W-:-:S03]  /*12c20*/  ISETP.GE.AND P3, PT, R23, UR11, PT ;  /* 0x0000000b17007c0c */ /* 0x000fc6000bf66270 */
[----:B------:R-:W-:Y:S01]  /*12c30*/  STL [R1+0x1454], R28 ;  /* 0x0014541c01007387 */ /* 0x000fe20000100800 */
[----:B------:R-:W-:-:S03]  /*12c40*/  LOP3.LUT R23, R7, 0x14, RZ, 0xfc, !PT ;  /* 0x0000001407177812 */ /* 0x000fc600078efcff */
[----:B------:R-:W-:Y:S04]  /*12c50*/  STL [R1+0x145c], R28 ;  /* 0x00145c1c01007387 */ /* 0x000fe80000100800 */
[----:B------:R-:W-:Y:S04]  /*12c60*/  STL [R1+0xd4c], R0 ;  /* 0x000d4c0001007387 */ /* 0x000fe80000100800 */
[----:B------:R-:W2:Y:S04]  /*12c70*/  LDL.LU R29, [R1+0x1490] ;  /* 0x00149000011d7983 */ /* 0x000ea80000300800 */
[----:B------:R-:W4:Y:S04]  /*12c80*/  LDL R7, [R1+0xa80] ;  /* 0x000a800001077983 */ /* 0x000f280000100800 */
[----:B------:R0:W2:Y:S04]  /*12c90*/  @!P1 LDG.E.U16 R14, desc[UR8][R2.64] ;  /* 0x00000008020e9981 */ /* 0x0000a8000c1e1500 */
[----:B---3--:R1:W-:Y:S04]  /*12ca0*/  STL [R1], R4 ;  /* 0x0000000401007387 */ /* 0x0083e80000100800 */
[----:B------:R-:W0:Y:S04]  /*12cb0*/  LDL R2, [R1+0xa84] ;  /* 0x000a840001027983 */ /* 0x000e280000100800 */
[----:B------:R-:W0:Y:S01]  /*12cc0*/  LDL R3, [R1+0xab4] ;  /* 0x000ab40001037983 */ /* 0x000e220000100800 */
[----:B------:R-:W-:-:S03]  /*12cd0*/  PRMT R27, RZ, 0x7610, R27 ;  /* 0x00007610ff1b7816 */ /* 0x000fc6000000001b */
[----:B-1----:R-:W3:Y:S01]  /*12ce0*/  LDL R4, [R1+0xab0] ;  /* 0x000ab00001047983 */ /* 0x002ee20000100800 */
[----:B------:R-:W1:Y:S01]  /*12cf0*/  S2R R8, SR_TID.X ;  /* 0x0000000000087919 */ /* 0x000e620000002100 */
[----:B------:R-:W-:Y:S02]  /*12d00*/  ISETP.GE.AND P0, PT, R23, UR11, PT ;  /* 0x0000000b17007c0c */ /* 0x000fe4000bf06270 */
[----:B------:R-:W-:Y:S01]  /*12d10*/  PRMT R15, RZ, 0x7610, R15 ;  /* 0x00007610ff0f7816 */ /* 0x000fe2000000000f */
[----:B------:R-:W2:Y:S04]  /*12d20*/  LDL R23, [R1+0xaa0] ;  /* 0x000aa00001177983 */ /* 0x000ea80000100800 */
[----:B------:R-:W2:Y:S01]  /*12d30*/  LDL R12, [R1+0xaa4] ;  /* 0x000aa400010c7983 */ /* 0x000ea20000100800 */
[----:B0-----:R-:W-:-:S04]  /*12d40*/  @!P2 LOP3.LUT R3, R3, R2, RZ, 0x3c, !PT ;  /* 0x000000020303a212 */ /* 0x001fc800078e3cff */
[----:B------:R-:W-:-:S04]  /*12d50*/  @!P2 LOP3.LUT R2, R3, R2, RZ, 0x3c, !PT ;  /* 0x000000020302a212 */ /* 0x000fc800078e3cff */
[----:B------:R-:W-:-:S05]  /*12d60*/  @!P2 LOP3.LUT R3, R3, R2, RZ, 0x3c, !PT ;  /* 0x000000020303a212 */ /* 0x000fca00078e3cff */
[----:B------:R3:W4:Y:S01]  /*12d70*/  @!P2 LDG.E.U16 R27, desc[UR8][R2.64] ;  /* 0x00000008021ba981 */ /* 0x000722000c1e1500 */
[----:B-1----:R-:W-:-:S04]  /*12d80*/  SHF.R.U32.HI R5, RZ, 0x4, R8 ;  /* 0x00000004ff057819 */ /* 0x002fc80000011608 */
[----:B------:R-:W-:Y:S01]  /*12d90*/  SGXT.U32 R5, R5, 0x2 ;  /* 0x000000020505781a */ /* 0x000fe20000000000 */
[----:B--2---:R-:W-:Y:S03]  /*12da0*/  STL [R1+0x1440], R14 ;  /* 0x0014400e01007387 */ /* 0x004fe60000100800 */
[----:B------:R-:W-:Y:S01]  /*12db0*/  LOP3.LUT R5, R5, 0x18, RZ, 0xfc, !PT ;  /* 0x0000001805057812 */ /* 0x000fe200078efcff */
[----:B------:R-:W-:Y:S01]  /*12dc0*/  STL [R1+0x1448], R14 ;  /* 0x0014480e01007387 */ /* 0x000fe20000100800 */
[----:B---3--:R-:W-:Y:S02]  /*12dd0*/  @!P3 IMAD.MOV.U32 R2, RZ, RZ, R4 ;  /* 0x000000ffff02b224 */ /* 0x008fe400078e0004 */
[----:B----4-:R-:W-:Y:S01]  /*12de0*/  @!P3 IMAD.MOV.U32 R3, RZ, RZ, R7 ;  /* 0x000000ffff03b224 */ /* 0x010fe200078e0007 */
[----:B------:R-:W-:Y:S01]  /*12df0*/  STL [R1+0x1450], R14 ;  /* 0x0014500e01007387 */ /* 0x000fe20000100800 */
[----:B------:R-:W-:-:S03]  /*12e00*/  ISETP.GE.AND P1, PT, R5, UR11, PT ;  /* 0x0000000b05007c0c */ /* 0x000fc6000bf26270 */
[----:B------:R-:W-:Y:S04]  /*12e10*/  STL [R1+0x1458], R14 ;  /* 0x0014580e01007387 */ /* 0x000fe80000100800 */
[----:B------:R-:W2:Y:S04]  /*12e20*/  LDL.LU R5, [R1+0x148c] ;  /* 0x00148c0001057983 */ /* 0x000ea80000300800 */
[----:B------:R-:W3:Y:S04]  /*12e30*/  LDL R7, [R1+0xa94] ;  /* 0x000a940001077983 */ /* 0x000ee80000100800 */
[----:B------:R-:W4:Y:S04]  /*12e40*/  LDL R4, [R1+0xac4] ;  /* 0x000ac40001047983 */ /* 0x000f280000100800 */
[----:B------:R0:W2:Y:S04]  /*12e50*/  @!P3 LDG.E.U16 R15, desc[UR8][R2.64] ;  /* 0x00000008020fb981 */ /* 0x0000a8000c1e1500 */
[----:B------:R1:W-:Y:S04]  /*12e60*/  STL [R1+0xc], R27 ;  /* 0x00000c1b01007387 */ /* 0x0003e80000100800 */
[----:B------:R-:W0:Y:S04]  /*12e70*/  LDL R2, [R1+0xaa8] ;  /* 0x000aa80001027983 */ /* 0x000e280000100800 */
[----:B------:R-:W0:Y:S01]  /*12e80*/  LDL R3, [R1+0xaac] ;  /* 0x000aac0001037983 */ /* 0x000e220000100800 */
[----:B------:R-:W-:-:S02]  /*12e90*/  PRMT R26, RZ, 0x7610, R26 ;  /* 0x00007610ff1a7816 */ /* 0x000fc4000000001a */
[----:B------:R-:W-:-:S04]  /*12ea0*/  SHF.R.U32.HI R8, RZ, 0x4, R8 ;  /* 0x00000004ff087819 */ /* 0x000fc80000011608 */
[----:B------:R-:W-:-:S04]  /*12eb0*/  SGXT.U32 R8, R8, 0x2 ;  /* 0x000000020808781a */ /* 0x000fc80000000000 */
[----:B------:R-:W-:-:S04]  /*12ec0*/  LOP3.LUT R8, R8, 0x1c, RZ, 0xfc, !PT ;  /* 0x0000001c08087812 */ /* 0x000fc800078efcff */
[----:B------:R-:W-:Y:S02]  /*12ed0*/  ISETP.GE.AND P2, PT, R8, UR11, PT ;  /* 0x0000000b08007c0c */ /* 0x000fe4000bf46270 */
[----:B------:R-:W1:Y:S01]  /*12ee0*/  S2R R8, SR_TID.X ;  /* 0x0000000000087919 */ /* 0x000e620000002100 */
[----:B0-----:R-:W-:-:S04]  /*12ef0*/  @!P0 LOP3.LUT R3, R3, R2, RZ, 0x3c, !PT ;  /* 0x0000000203038212 */ /* 0x001fc800078e3cff */
[----:B------:R-:W-:-:S04]  /*12f00*/  @!P0 LOP3.LUT R2, R3, R2, RZ, 0x3c, !PT ;  /* 0x0000000203028212 */ /* 0x000fc800078e3cff */
[----:B------:R-:W-:-:S05]  /*12f10*/  @!P0 LOP3.LUT R3, R3, R2, RZ, 0x3c, !PT ;  /* 0x0000000203038212 */ /* 0x000fca00078e3cff */
[----:B------:R0:W2:Y:S01]  /*12f20*/  @!P0 LDG.E.U16 R26, desc[UR8][R2.64] ;  /* 0x00000008021a8981 */ /* 0x0000a2000c1e1500 */
[----:B-1----:R-:W-:-:S04]  /*12f30*/  SHF.R.U32.HI R27, RZ, 0x4, R8 ;  /* 0x00000004ff1b7819 */ /* 0x002fc80000011608 */
[----:B------:R-:W-:Y:S02]  /*12f40*/  SGXT.U32 R27, R27, 0x2 ;  /* 0x000000021b1b781a */ /* 0x000fe40000000000 */
[----:B------:R-:W-:Y:S02]  /*12f50*/  PRMT R16, RZ, 0x7610, R16 ;  /* 0x00007610ff107816 */ /* 0x000fe40000000010 */
[----:B------:R-:W-:Y:S01]  /*12f60*/  LOP3.LUT R27, R27, 0x20, RZ, 0xfc, !PT ;  /* 0x000000201b1b7812 */ /* 0x000fe200078efcff */
[----:B0-----:R-:W-:Y:S02]  /*12f70*/  @!P1 IMAD.MOV.U32 R2, RZ, RZ, R12 ;  /* 0x000000ffff029224 */ /* 0x001fe400078e000c */
[----:B------:R-:W-:Y:S01]  /*12f80*/  @!P1 IMAD.MOV.U32 R3, RZ, RZ, R23 ;  /* 0x000000ffff039224 */ /* 0x000fe200078e0017 */
[----:B------:R-:W-:Y:S02]  /*12f90*/  ISETP.GE.AND P3, PT, R27, UR11, PT ;  /* 0x0000000b1b007c0c */ /* 0x000fe4000bf66270 */
[----:B------:R-:W3:Y:S04]  /*12fa0*/  LDL.LU R27, [R1+0x1488] ;  /* 0x00148800011b7983 */ /* 0x000ee80000300800 */
[----:B------:R-:W3:Y:S04]  /*12fb0*/  LDL R23, [R1+0xac0] ;  /* 0x000ac00001177983 */ /* 0x000ee80000100800 */
[----:B------:R-:W3:Y:S04]  /*12fc0*/  LDL R12, [R1+0xae8] ;  /* 0x000ae800010c7983 */ /* 0x000ee80000100800 */
[----:B------:R0:W3:Y:S04]  /*12fd0*/  @!P1 LDG.E.U16 R16, desc[UR8][R2.64] ;  /* 0x0000000802109981 */ /* 0x0000e8000c1e1500 */
[----:B--2---:R1:W-:Y:S04]  /*12fe0*/  STL [R1+0x20], R26 ;  /* 0x0000201a01007387 */ /* 0x0043e80000100800 */
        /* <DEDUP_REMOVED lines=16> */
[----:B----4-:R-:W-:Y:S02]  /*130f0*/  @!P3 IMAD.MOV.U32 R2, RZ, RZ, R4 ;  /* 0x000000ffff02b224 */ /* 0x010fe400078e0004 */
[----:B---3--:R-:W-:Y:S01]  /*13100*/  @!P3 IMAD.MOV.U32 R3, RZ, RZ, R7 ;  /* 0x000000ffff03b224 */ /* 0x008fe200078e0007 */
[----:B------:R-:W-:Y:S02]  /*13110*/  ISETP.GE.AND P1, PT, R26, UR11, PT ;  /* 0x0000000b1a007c0c */ /* 0x000fe4000bf26270 */
[----:B------:R-:W3:Y:S04]  /*13120*/  LDL.LU R26, [R1+0x1484] ;  /* 0x00148400011a7983 */ /* 0x000ee80000300800 */
[----:B------:R0:W4:Y:S04]  /*13130*/  @!P3 LDG.E.U16 R17, desc[UR8][R2.64] ;  /* 0x000000080211b981 */ /* 0x000128000c1e1500 */
[----:B--2---:R1:W-:Y:S04]  /*13140*/  STL [R1+0x3c], R13 ;  /* 0x00003c0d01007387 */ /* 0x0043e80000100800 */
[----:B------:R-:W0:Y:S04]  /*13150*/  LDL R2, [R1+0xa90] ;  /* 0x000a900001027983 */ /* 0x000e280000100800 */
[----:B------:R-:W0:Y:S01]  /*13160*/  LDL R3, [R1+0xae0] ;  /* 0x000ae00001037983 */ /* 0x000e220000100800 */
[----:B------:R-:W-:Y:S01]  /*13170*/  PRMT R25, RZ, 0x7610, R25 ;  /* 0x00007610ff197816 */ /* 0x000fe20000000019 */
[----:B------:R-:W2:Y:S01]  /*13180*/  S2R R4, SR_TID.X ;  /* 0x0000000000047919 */ /* 0x000ea20000002100 */
[----:B-1----:R-:W1:Y:S01]  /*13190*/  S2R R13, SR_TID.X ;  /* 0x00000000000d7919 */ /* 0x002e620000002100 */
[----:B------:R-:W-:-:S02]  /*131a0*/  SHF.R.U32.HI R8, RZ, 0x4, R8 ;  /* 0x00000004ff087819 */ /* 0x000fc40000011608 */
[----:B------:R-:W-:Y:S01]  /*131b0*/  PRMT R18, RZ, 0x7610, R18 ;  /* 0x00007610ff127816 */ /* 0x000fe20000000012 */
[----:B------:R-:W2:Y:S01]  /*131c0*/  LDL R7, [R1+0xaf8] ;  /* 0x000af80001077983 */ /* 0x000ea20000100800 */
[----:B0-----:R-:W-:-:S04]  /*131d0*/  @!P0 LOP3.LUT R3, R3, R2, RZ, 0x3c, !PT ;  /* 0x0000000203038212 */ /* 0x001fc800078e3cff */
[----:B------:R-:W-:-:S04]  /*131e0*/  @!P0 LOP3.LUT R2, R3, R2, RZ, 0x3c, !PT ;  /* 0x0000000203028212 */ /* 0x000fc800078e3cff */
[----:B------:R-:W-:-:S05]  /*131f0*/  @!P0 LOP3.LUT R3, R3, R2, RZ, 0x3c, !PT ;  /* 0x0000000203038212 */ /* 0x000fca00078e3cff */
[----:B------:R0:W3:Y:S01]  /*13200*/  @!P0 LDG.E.U16 R25, desc[UR8][R2.64] ;  /* 0x0000000802198981 */ /* 0x0000e2000c1e1500 */
[----:B--2---:R-:W-:Y:S02]  /*13210*/  SHF.R.U32.HI R4, RZ, 0x4, R4 ;  /* 0x00000004ff047819 */ /* 0x004fe40000011604 */
[----:B-1----:R-:W-:Y:S02]  /*13220*/  SHF.R.U32.HI R13, RZ, 0x4, R13 ;  /* 0x00000004ff0d7819 */ /* 0x002fe4000001160d */
[----:B------:R-:W-:Y:S02]  /*13230*/  SGXT.U32 R4, R4, 0x2 ;  /* 0x000000020404781a */ /* 0x000fe40000000000 */
[----:B------:R-:W-:Y:S02]  /*13240*/  SGXT.U32 R8, R8, 0x2 ;  /* 0x000000020808781a */ /* 0x000fe40000000000 */
[----:B------:R-:W-:Y:S02]  /*13250*/  SGXT.U32 R13, R13, 0x2 ;  /* 0x000000020d0d781a */ /* 0x000fe40000000000 */
[----:B0-----:R-:W-:-:S02]  /*13260*/  LOP3.LUT R3, R4, 0x34, RZ, 0xfc, !PT ;  /* 0x0000003404037812 */ /* 0x001fc400078efcff */
[----:B------:R-:W-:Y:S02]  /*13270*/  LOP3.LUT R8, R8, 0x2c, RZ, 0xfc, !PT ;  /* 0x0000002c08087812 */ /* 0x000fe400078efcff */
[----:B------:R-:W-:Y:S01]  /*13280*/  LOP3.LUT R13, R13, 0x30, RZ, 0xfc, !PT ;  /* 0x000000300d0d7812 */ /* 0x000fe200078efcff */
[----:B------:R-:W-:Y:S01]  /*13290*/  @!P1 IMAD.MOV.U32 R2, RZ, RZ, R12 ;  /* 0x000000ffff029224 */ /* 0x000fe200078e000c */
[----:B------:R-:W-:Y:S01]  /*132a0*/  ISETP.GE.AND P0, PT, R3, UR11, PT ;  /* 0x0000000b03007c0c */ /* 0x000fe2000bf06270 */
[----:B------:R-:W-:Y:S01]  /*132b0*/  @!P1 IMAD.MOV.U32 R3, RZ, RZ, R23 ;  /* 0x000000ffff039224 */ /* 0x000fe200078e0017 */
[----:B------:R-:W-:Y:S02]  /*132c0*/  ISETP.GE.AND P2, PT, R8, UR11, PT ;  /* 0x0000000b08007c0c */ /* 0x000fe4000bf46270 */
[----:B------:R-:W2:Y:S01]  /*132d0*/  LDL R8, [R1+0xacc] ;  /* 0x000acc0001087983 */ /* 0x000ea20000100800 */
[----:B------:R-:W-:-:S03]  /*132e0*/  ISETP.GE.AND P3, PT, R13, UR11, PT ;  /* 0x0000000b0d007c0c */ /* 0x000fc6000bf66270 */
[----:B------:R-:W2:Y:S04]  /*132f0*/  LDL.LU R13, [R1+0x1480] ;  /* 0x00148000010d7983 */ /* 0x000ea80000300800 */
[----:B------:R0:W2:Y:S04]  /*13300*/  @!P1 LDG.E.U16 R18, desc[UR8][R2.64] ;  /* 0x0000000802129981 */ /* 0x0000a8000c1e1500 */
[----:B---3--:R1:W-:Y:S04]  /*13310*/  STL [R1+0x64], R25 ;  /* 0x0000641901007387 */ /* 0x0083e80000100800 */
[----:B-1----:R-:W3:Y:S04]  /*13320*/  LDL.LU R25, [R1+0x147c] ;  /* 0x00147c0001197983 */ /* 0x002ee80000300800 */
[----:B------:R-:W0:Y:S04]  /*13330*/  LDL R2, [R1+0xac8] ;  /* 0x000ac80001027983 */ /* 0x000e280000100800 */
[----:B------:R-:W0:Y:S01]  /*13340*/  LDL R3, [R1+0xaf0] ;  /* 0x000af00001037983 */ /* 0x000e220000100800 */
[----:B------:R-:W-:Y:S01]  /*13350*/  PRMT R24, RZ, 0x7610, R24 ;  /* 0x00007610ff187816 */ /* 0x000fe20000000018 */
[----:B------:R-:W1:Y:S01]  /*13360*/  S2R R4, SR_TID.X ;  /* 0x0000000000047919 */ /* 0x000e620000002100 */
[----:B------:R-:W0:Y:S01]  /*13370*/  S2R R12, SR_TID.X ;  /* 0x00000000000c7919 */ /* 0x000e220000002100 */
[----:B------:R-:W-:Y:S01]  /*13380*/  PRMT R19, RZ, 0x7610, R19 ;  /* 0x00007610ff137816 */ /* 0x000fe20000000013 */
[----:B------:R-:W2:Y:S01]  /*13390*/  LDL R23, [R1+0xb08] ;  /* 0x000b080001177983 */ /* 0x000ea20000100800 */
[----:B0-----:R-:W-:-:S04]  /*133a0*/  @!P2 LOP3.LUT R3, R3, R2, RZ, 0x3c, !PT ;  /* 0x000000020303a212 */ /* 0x001fc800078e3cff */
[----:B------:R-:W-:-:S04]  /*133b0*/  @!P2 LOP3.LUT R2, R3, R2, RZ, 0x3c, !PT ;  /* 0x000000020302a212 */ /* 0x000fc800078e3cff */
[----:B------:R-:W-:-:S05]  /*133c0*/  @!P2 LOP3.LUT R3, R3, R2, RZ, 0x3c, !PT ;  /* 0x000000020303a212 */ /* 0x000fca00078e3cff */
[----:B------:R0:W3:Y:S01]  /*133d0*/  @!P2 LDG.E.U16 R24, desc[UR8][R2.64] ;  /* 0x000000080218a981 */ /* 0x0000e2000c1e1500 */
[----:B-1----:R-:W-:-:S04]  /*133e0*/  SHF.R.U32.HI R4, RZ, 0x4, R4 ;  /* 0x00000004ff047819 */ /* 0x002fc80000011604 */
[----:B------:R-:W-:Y:S02]  /*133f0*/  SGXT.U32 R4, R4, 0x2 ;  /* 0x000000020404781a */ /* 0x000fe40000000000 */
[----:B------:R-:W-:Y:S02]  /*13400*/  LEA.HI R12, R12, 0x3c, RZ, 0x1c ;  /* 0x0000003c0c0c7811 */ /* 0x000fe400078fe0ff */
[----:B------:R-:W-:Y:S01]  /*13410*/  LOP3.LUT R4, R4, 0x38, RZ, 0xfc, !PT ;  /* 0x0000003804047812 */ /* 0x000fe200078efcff */
[----:B0-----:R-:W-:Y:S02]  /*13420*/  @!P3 IMAD.MOV.U32 R2, RZ, RZ, R7 ;  /* 0x000000ffff02b224 */ /* 0x001fe400078e0007 */
[----:B--2---:R-:W-:Y:S01]  /*13430*/  @!P3 IMAD.MOV.U32 R3, RZ, RZ, R8 ;  /* 0x000000ffff03b224 */ /* 0x004fe200078e0008 */
[----:B------:R-:W-:Y:S02]  /*13440*/  ISETP.GE.AND P1, PT, R4, UR11, PT ;  /* 0x0000000b04007c0c */ /* 0x000fe4000bf26270 */
[----:B------:R-:W2:Y:S01]  /*13450*/  LDL.LU R4, [R1+0x1478] ;  /* 0x0014780001047983 */ /* 0x000ea20000300800 */
[----:B------:R-:W-:-:S03]  /*13460*/  ISETP.GE.AND P2, PT, R12, UR11, PT ;  /* 0x0000000b0c007c0c */ /* 0x000fc6000bf46270 */
[----:B------:R-:W2:Y:S04]  /*13470*/  LDL R12, [R1+0xadc] ;  /* 0x000adc00010c7983 */ /* 0x000ea80000100800 */
[----:B------:R-:W2:Y:S04]  /*13480*/  LDL R7, [R1+0xb10] ;  /* 0x000b100001077983 */ /* 0x000ea80000100800 */
[----:B------:R0:W2:Y:S04]  /*13490*/  @!P3 LDG.E.U16 R19, desc[UR8][R2.64] ;  /* 0x000000080213b981 */ /* 0x0000a8000c1e1500 */
[----:B---3--:R1:W-:Y:S04]  /*134a0*/  STL [R1+0x60], R24 ;  /* 0x0000601801007387 */ /* 0x0083e80000100800 */
[----:B------:R-:W0:Y:S04]  /*134b0*/  LDL R2, [R1+0xad0] ;  /* 0x000ad00001027983 */ /* 0x000e280000100800 */
[----:B------:R-:W0:Y:S01]  /*134c0*/  LDL R3, [R1+0xb00] ;  /* 0x000b000001037983 */ /* 0x000e220000100800 */
[----:B------:R-:W-:Y:S01]  /*134d0*/  PRMT R6, RZ, 0x7610, R6 ;  /* 0x00007610ff067816 */ /* 0x000fe20000000006 */
[----:B------:R-:W1:Y:S01]  /*134e0*/  S2R R8, SR_TID.X ;  /* 0x0000000000087919 */ /* 0x000e620000002100 */
[----:B0-----:R-:W-:-:S04]  /*134f0*/  @!P0 LOP3.LUT R3, R3, R2, RZ, 0x3c, !PT ;  /* 0x0000000203038212 */ /* 0x001fc800078e3cff */
[----:B------:R-:W-:-:S04]  /*13500*/  @!P0 LOP3.LUT R2, R3, R2, RZ, 0x3c, !PT ;  /* 0x0000000203028212 */ /* 0x000fc800078e3cff */
[----:B------:R-:W-:-:S05]  /*13510*/  @!P0 LOP3.LUT R3, R3, R2, RZ, 0x3c, !PT ;  /* 0x0000000203038212 */ /* 0x000fca00078e3cff */
[----:B------:R-:W3:Y:S01]  /*13520*/  @!P0 LDG.E.U16 R6, desc[UR8][R2.64] ;  /* 0x0000000802068981 */ /* 0x000ee2000c1e1500 */
[----:B-1----:R-:W-:-:S04]  /*13530*/  SHF.R.U32.HI R24, RZ, 0x4, R8 ;  /* 0x00000004ff187819 */ /* 0x002fc80000011608 */
[----:B------:R-:W-:-:S04]  /*13540*/  SGXT.U32 R24, R24, 0x2 ;  /* 0x000000021818781a */ /* 0x000fc80000000000 */
[----:B------:R-:W-:-:S04]  /*13550*/  LOP3.LUT R24, R24, 0x40, RZ, 0xfc, !PT ;  /* 0x0000004018187812 */ /* 0x000fc800078efcff */
[----:B------:R-:W-:Y:S02]  /*13560*/  ISETP.GE.AND P3, PT, R24, UR11, PT ;  /* 0x0000000b18007c0c */ /* 0x000fe4000bf66270 */
[----:B------:R-:W2:Y:S01]  /*13570*/  LDL.LU R24, [R1+0x1474] ;  /* 0x0014740001187983 */ /* 0x000ea20000300800 */
[----:B------:R-:W-:-:S03]  /*13580*/  SHF.R.U32.HI R8, RZ, 0x4, R8 ;  /* 0x00000004ff087819 */ /* 0x000fc60000011608 */
[----:B---3--:R0:W-:Y:S04]  /*13590*/  STL [R1+0x54], R6 ;  /* 0x0000540601007387 */ /* 0x0081e80000100800 */
[----:B0-----:R-:W3:Y:S04]  /*135a0*/  LDL.LU R6, [R1+0x1470] ;  /* 0x0014700001067983 */ /* 0x001ee80000300800 */
[----:B------:R-:W2:Y:S01]  /*135b0*/  LDL R3, [R1+0xad4] ;  /* 0x000ad40001037983 */ /* 0x000ea20000100800 */
[----:B------:R-:W-:-:S04]  /*135c0*/  SGXT.U32 R8, R8, 0x2 ;  /* 0x000000020808781a */ /* 0x000fc80000000000 */
[----:B------:R-:W-:Y:S02]  /*135d0*/  LOP3.LUT R2, R8, 0x44, RZ, 0xfc, !PT ;  /* 0x0000004408027812 */ /* 0x000fe400078efcff */
[----:B------:R-:W-:Y:S02]  /*135e0*/  PRMT R20, RZ, 0x7610, R20 ;  /* 0x00007610ff147816 */ /* 0x000fe40000000014 */
[----:B------:R-:W-:Y:S01]  /*135f0*/  ISETP.GE.AND P0, PT, R2, UR11, PT ;  /* 0x0000000b02007c0c */ /* 0x000fe2000bf06270 */
[----:B------:R-:W-:-:S05]  /*13600*/  @!P1 IMAD.MOV.U32 R2, RZ, RZ, R23 ;  /* 0x000000ffff029224 */ /* 0x000fca00078e0017 */
[----:B--2---:R0:W2:Y:S04]  /*13610*/  @!P1 LDG.E.U16 R20, desc[UR8][R2.64] ;  /* 0x0000000802149981 */ /* 0x0040a8000c1e1500 */
[----:B------:R-:W0:Y:S04]  /*13620*/  LDL R2, [R1+0xb58] ;  /* 0x000b580001027983 */ /* 0x000e280000100800 */
[----:B------:R-:W0:Y:S01]  /*13630*/  LDL R3, [R1+0xb78] ;  /* 0x000b780001037983 */ /* 0x000e220000100800 */
[----:B------:R-:W-:Y:S01]  /*13640*/  PRMT R11, RZ, 0x7610, R11 ;  /* 0x00007610ff0b7816 */ /* 0x000fe2000000000b */
        /* <DEDUP_REMOVED lines=13> */
[----:B------:R0:W3:Y:S01]  /*13720*/  @!P3 LDG.E.U16 R21, desc[UR8][R2.64] ;  /* 0x000000080215b981 */ /* 0x0000e2000c1e1500 */
[----:B------:R-:W-:-:S04]  /*13730*/  SHF.R.U32.HI R8, RZ, 0x4, R8 ;  /* 0x00000004ff087819 */ /* 0x000fc80000011608 */
[----:B------:R-:W-:-:S04]  /*13740*/  SGXT.U32 R8, R8, 0x2 ;  /* 0x000000020808781a */ /* 0x000fc80000000000 */
[----:B------:R-:W-:-:S04]  /*13750*/  LOP3.LUT R8, R8, 0x4c, RZ, 0xfc, !PT ;  /* 0x0000004c08087812 */ /* 0x000fc800078efcff */
[----:B------:R-:W-:Y:S01]  /*13760*/  ISETP.GE.AND P2, PT, R8, UR11, PT ;  /* 0x0000000b08007c0c */ /* 0x000fe2000bf46270 */
[----:B--2---:R1:W-:Y:S04]  /*13770*/  STL [R1+0x48], R11 ;  /* 0x0000480b01007387 */ /* 0x0043e80000100800 */
[----:B-1----:R-:W2:Y:S04]  /*13780*/  LDL.LU R11, [R1+0x1468] ;  /* 0x00146800010b7983 */ /* 0x002ea80000300800 */
[----:B------:R-:W0:Y:S04]  /*13790*/  LDL R2, [R1+0xae4] ;  /* 0x000ae40001027983 */ /* 0x000e280000100800 */
[----:B------:R-:W0:Y:S01]  /*137a0*/  LDL R3, [R1+0xb18] ;  /* 0x000b180001037983 */ /* 0x000e220000100800 */
[----:B------:R-:W1:Y:S01]  /*137b0*/  S2R R8, SR_TID.X ;  /* 0x0000000000087919 */ /* 0x000e620000002100 */
[----:B------:R-:W-:-:S02]  /*137c0*/  PRMT R9, RZ, 0x7610, R9 ;  /* 0x00007610ff097816 */ /* 0x000fc40000000009 */
[----:B------:R-:W2:Y:S01]  /*137d0*/  LDL R7, [R1+0xb30] ;  /* 0x000b300001077983 */ /* 0x000ea20000100800 */
[----:B-1----:R-:W-:-:S04]  /*137e0*/  SHF.R.U32.HI R12, RZ, 0x4, R8 ;  /* 0x00000004ff0c7819 */ /* 0x002fc80000011608 */
[----:B------:R-:W-:-:S04]  /*137f0*/  SGXT.U32 R12, R12, 0x2 ;  /* 0x000000020c0c781a */ /* 0x000fc80000000000 */
[----:B------:R-:W-:-:S04]  /*13800*/  LOP3.LUT R12, R12, 0x50, RZ, 0xfc, !PT ;  /* 0x000000500c0c7812 */ /* 0x000fc800078efcff */
[----:B------:R-:W-:Y:S02]  /*13810*/  ISETP.GE.AND P3, PT, R12, UR11, PT ;  /* 0x0000000b0c007c0c */ /* 0x000fe4000bf66270 */
[----:B------:R-:W2:Y:S01]  /*13820*/  LDL.LU R12, [R1+0x1464] ;  /* 0x00146400010c7983 */ /* 0x000ea20000300800 */
[----:B0-----:R-:W-:-:S04]  /*13830*/  @!P0 LOP3.LUT R3, R3, R2, RZ, 0x3c, !PT ;  /* 0x0000000203038212 */ /* 0x001fc800078e3cff */
[----:B------:R-:W-:-:S04]  /*13840*/  @!P0 LOP3.LUT R2, R3, R2, RZ, 0x3c, !PT ;  /* 0x0000000203028212 */ /* 0x000fc800078e3cff */
[----:B------:R-:W-:-:S05]  /*13850*/  @!P0 LOP3.LUT R3, R3, R2, RZ, 0x3c, !PT ;  /* 0x0000000203038212 */ /* 0x000fca00078e3cff */
[----:B------:R-:W2:Y:S04]  /*13860*/  @!P0 LDG.E.U16 R9, desc[UR8][R2.64] ;  /* 0x0000000802098981 */ /* 0x000ea8000c1e1500 */
[----:B------:R-:W3:Y:S04]  /*13870*/  LDL R2, [R1+0xaec] ;  /* 0x000aec0001027983 */ /* 0x000ee80000100800 */
[----:B------:R-:W3:Y:S01]  /*13880*/  LDL R3, [R1+0xb20] ;  /* 0x000b200001037983 */ /* 0x000ee20000100800 */
[----:B------:R-:W-:-:S03]  /*13890*/  PRMT R22, RZ, 0x7610, R22 ;  /* 0x00007610ff167816 */ /* 0x000fc60000000016 */
[----:B--2---:R0:W-:Y:S01]  /*138a0*/  STL [R1+0x38], R9 ;  /* 0x0000380901007387 */ /* 0x0041e20000100800 */
[----:B---3--:R-:W-:-:S04]  /*138b0*/  @!P1 LOP3.LUT R3, R3, R2, RZ, 0x3c, !PT ;  /* 0x0000000203039212 */ /* 0x008fc800078e3cff */
[----:B------:R-:W-:-:S04]  /*138c0*/  @!P1 LOP3.LUT R2, R3, R2, RZ, 0x3c, !PT ;  /* 0x0000000203029212 */ /* 0x000fc800078e3cff */
[----:B------:R-:W-:-:S05]  /*138d0*/  @!P1 LOP3.LUT R3, R3, R2, RZ, 0x3c, !PT ;  /* 0x0000000203039212 */ /* 0x000fca00078e3cff */
[----:B------:R1:W2:Y:S04]  /*138e0*/  @!P1 LDG.E.U16 R22, desc[UR8][R2.64] ;  /* 0x0000000802169981 */ /* 0x0002a8000c1e1500 */
[----:B------:R-:W1:Y:S04]  /*138f0*/  LDL R2, [R1+0xaf4] ;  /* 0x000af40001027983 */ /* 0x000e680000100800 */
[----:B------:R-:W1:Y:S01]  /*13900*/  LDL R3, [R1+0xb28] ;  /* 0x000b280001037983 */ /* 0x000e620000100800 */
[----:B------:R-:W-:Y:S01]  /*13910*/  PRMT R10, RZ, 0x7610, R10 ;  /* 0x00007610ff0a7816 */ /* 0x000fe2000000000a */
[----:B0-----:R-:W0:Y:S01]  /*13920*/  S2R R9, SR_TID.X ;  /* 0x0000000000097919 */ /* 0x001e220000002100 */
[----:B-1----:R-:W-:-:S04]  /*13930*/  @!P2 LOP3.LUT R3, R3, R2, RZ, 0x3c, !PT ;  /* 0x000000020303a212 */ /* 0x002fc800078e3cff */
[----:B------:R-:W-:-:S04]  /*13940*/  @!P2 LOP3.LUT R2, R3, R2, RZ, 0x3c, !PT ;  /* 0x000000020302a212 */ /* 0x000fc800078e3cff */
[----:B------:R-:W-:-:S05]  /*13950*/  @!P2 LOP3.LUT R3, R3, R2, RZ, 0x3c, !PT ;  /* 0x000000020303a212 */ /* 0x000fca00078e3cff */
[----:B------:R1:W3:Y:S02]  /*13960*/  @!P2 LDG.E.U16 R10, desc[UR8][R2.64] ;  /* 0x00000008020aa981 */ /* 0x0002e4000c1e1500 */
[----:B-1----:R-:W1:Y:S01]  /*13970*/  S2R R3, SR_TID.X ;  /* 0x0000000000037919 */ /* 0x002e620000002100 */
[----:B------:R-:W-:Y:S02]  /*13980*/  SHF.R.U32.HI R8, RZ, 0x4, R8 ;  /* 0x00000004ff087819 */ /* 0x000fe40000011608 */
[----:B0-----:R-:W-:Y:S02]  /*13990*/  SHF.R.U32.HI R9, RZ, 0x4, R9 ;  /* 0x00000004ff097819 */ /* 0x001fe40000011609 */
[----:B------:R-:W-:Y:S02]  /*139a0*/  SGXT.U32 R8, R8, 0x2 ;  /* 0x000000020808781a */ /* 0x000fe40000000000 */
[----:B------:R-:W-:Y:S02]  /*139b0*/  SGXT.U32 R9, R9, 0x2 ;  /* 0x000000020909781a */ /* 0x000fe40000000000 */
[----:B------:R-:W-:-:S02]  /*139c0*/  LOP3.LUT R8, R8, 0x54, RZ, 0xfc, !PT ;  /* 0x0000005408087812 */ /* 0x000fc400078efcff */
[----:B------:R-:W-:Y:S02]  /*139d0*/  LOP3.LUT R9, R9, 0x58, RZ, 0xfc, !PT ;  /* 0x0000005809097812 */ /* 0x000fe400078efcff */
[----:B------:R-:W-:Y:S02]  /*139e0*/  ISETP.GE.AND P4, PT, R8, UR11, PT ;  /* 0x0000000b08007c0c */ /* 0x000fe4000bf86270 */
[----:B------:R-:W-:Y:S01]  /*139f0*/  ISETP.GE.AND P0, PT, R9, UR11, PT ;  /* 0x0000000b09007c0c */ /* 0x000fe2000bf06270 */
[----:B------:R-:W2:Y:S04]  /*13a00*/  LDL R8, [R1+0xb38] ;  /* 0x000b380001087983 */ /* 0x000ea80000100800 */
[----:B------:R-:W2:Y:S01]  /*13a10*/  LDL R9, [R1+0xb48] ;  /* 0x000b480001097983 */ /* 0x000ea20000100800 */
[----:B-1----:R-:W-:-:S04]  /*13a20*/  SHF.R.U32.HI R3, RZ, 0x4, R3 ;  /* 0x00000004ff037819 */ /* 0x002fc80000011603 */
[----:B------:R-:W-:-:S04]  /*13a30*/  SGXT.U32 R3, R3, 0x2 ;  /* 0x000000020303781a */ /* 0x000fc80000000000 */
[----:B------:R-:W-:Y:S01]  /*13a40*/  LOP3.LUT R2, R3, 0x5c, RZ, 0xfc, !PT ;  /* 0x0000005c03027812 */ /* 0x000fe200078efcff */
[----:B---3--:R0:W-:Y:S04]  /*13a50*/  STL [R1+0x2c], R10 ;  /* 0x00002c0a01007387 */ /* 0x0081e80000100800 */
[----:B0-----:R-:W3:Y:S04]  /*13a60*/  LDL.LU R10, [R1+0x1460] ;  /* 0x00146000010a7983 */ /* 0x001ee80000300800 */
[----:B------:R-:W2:Y:S01]  /*13a70*/  LDL R3, [R1+0xafc] ;  /* 0x000afc0001037983 */ /* 0x000ea20000100800 */
[----:B------:R-:W-:-:S02]  /*13a80*/  PRMT R29, RZ, 0x7610, R29 ;  /* 0x00007610ff1d7816 */ /* 0x000fc4000000001d */
[----:B------:R-:W-:Y:S01]  /*13a90*/  ISETP.GE.AND P1, PT, R2, UR11, PT ;  /* 0x0000000b02007c0c */ /* 0x000fe2000bf26270 */
[----:B------:R-:W-:-:S05]  /*13aa0*/  @!P3 IMAD.MOV.U32 R2, RZ, RZ, R7 ;  /* 0x000000ffff02b224 */ /* 0x000fca00078e0007 */
[----:B--2---:R0:W2:Y:S02]  /*13ab0*/  @!P3 LDG.E.U16 R29, desc[UR8][R2.64] ;  /* 0x00000008021db981 */ /* 0x0040a4000c1e1500 */
[----:B0-----:R-:W0:Y:S02]  /*13ac0*/  S2R R3, SR_TID.X ;  /* 0x0000000000037919 */ /* 0x001e240000002100 */
[----:B0-----:R-:W-:-:S04]  /*13ad0*/  SHF.R.U32.HI R3, RZ, 0x4, R3 ;  /* 0x00000004ff037819 */ /* 0x001fc80000011603 */
[----:B------:R-:W-:-:S04]  /*13ae0*/  SGXT.U32 R3, R3, 0x2 ;  /* 0x000000020303781a */ /* 0x000fc80000000000 */
[----:B------:R-:W-:Y:S02]  /*13af0*/  LOP3.LUT R2, R3, 0x60, RZ, 0xfc, !PT ;  /* 0x0000006003027812 */ /* 0x000fe400078efcff */
[----:B------:R-:W2:Y:S01]  /*13b00*/  LDL R3, [R1+0xb04] ;  /* 0x000b040001037983 */ /* 0x000ea20000100800 */
[----:B------:R-:W-:Y:S02]  /*13b10*/  PRMT R5, RZ, 0x7610, R5 ;  /* 0x00007610ff057816 */ /* 0x000fe40000000005 */
[----:B------:R-:W-:Y:S01]  /*13b20*/  ISETP.GE.AND P2, PT, R2, UR11, PT ;  /* 0x0000000b02007c0c */ /* 0x000fe2000bf46270 */
[----:B------:R-:W-:Y:S01]  /*13b30*/  @!P4 IMAD.MOV.U32 R2, RZ, RZ, R8 ;  /* 0x000000ffff02c224 */ /* 0x000fe200078e0008 */
[----:B------:R-:W-:-:S04]  /*13b40*/  PRMT R27, RZ, 0x7610, R27 ;  /* 0x00007610ff1b7816 */ /* 0x000fc8000000001b */
[----:B--2---:R0:W2:Y:S04]  /*13b50*/  @!P4 LDG.E.U16 R5, desc[UR8][R2.64] ;  /* 0x000000080205c981 */ /* 0x0040a8000c1e1500 */
[----:B------:R-:W3:Y:S01]  /*13b60*/  LDL R3, [R1+0xb0c] ;  /* 0x000b0c0001037983 */ /* 0x000ee20000100800 */
[----:B0-----:R-:W-:-:S03]  /*13b70*/  @!P0 IMAD.MOV.U32 R2, RZ, RZ, R9 ;  /* 0x000000ffff028224 */ /* 0x001fc600078e0009 */
[----:B--2---:R0:W-:Y:S01]  /*13b80*/  STL [R1+0x28], R5 ;  /* 0x0000280501007387 */ /* 0x0041e20000100800 */
[----:B------:R-:W-:Y:S01]  /*13b90*/  PRMT R0, RZ, 0x7610, R0 ;  /* 0x00007610ff007816 */ /* 0x000fe20000000000 */
[----:B------:R-:W1:Y:S02]  /*13ba0*/  S2R R7, SR_TID.X ;  /* 0x0000000000077919 */ /* 0x000e640000002100 */
[----:B------:R-:W2:Y:S04]  /*13bb0*/  LDL R8, [R1+0xb2c] ;  /* 0x000b2c0001087983 */ /* 0x000ea80000100800 */
[----:B---3--:R3:W2:Y:S04]  /*13bc0*/  @!P0 LDG.E.U16 R27, desc[UR8][R2.64] ;  /* 0x00000008021b8981 */ /* 0x0086a8000c1e1500 */
[----:B------:R-:W3:Y:S04]  /*13bd0*/  LDL R2, [R1+0xb14] ;  /* 0x000b140001027983 */ /* 0x000ee80000100800 */
[----:B------:R-:W3:Y:S02]  /*13be0*/  LDL R3, [R1+0xb44] ;  /* 0x000b440001037983 */ /* 0x000ee40000100800 */
[----:B---3--:R-:W-:-:S04]  /*13bf0*/  @!P1 LOP3.LUT R3, R3, R2, RZ, 0x3c, !PT ;  /* 0x0000000203039212 */ /* 0x008fc800078e3cff */
[----:B------:R-:W-:-:S04]  /*13c00*/  @!P1 LOP3.LUT R2, R3, R2, RZ, 0x3c, !PT ;  /* 0x0000000203029212 */ /* 0x000fc800078e3cff */
[----:B------:R-:W-:-:S05]  /*13c10*/  @!P1 LOP3.LUT R3, R3, R2, RZ, 0x3c, !PT ;  /* 0x0000000203039212 */ /* 0x000fca00078e3cff */
[----:B------:R-:W3:Y:S01]  /*13c20*/  @!P1 LDG.E.U16 R0, desc[UR8][R2.64] ;  /* 0x0000000802009981 */ /* 0x000ee2000c1e1500 */
[----:B-1----:R-:W-:-:S04]  /*13c30*/  SHF.R.U32.HI R7, RZ, 0x4, R7 ;  /* 0x00000004ff077819 */ /* 0x002fc80000011607 */
[----:B------:R-:W-:-:S04]  /*13c40*/  SGXT.U32 R7, R7, 0x2 ;  /* 0x000000020707781a */ /* 0x000fc80000000000 */
[C---:B0-----:R-:W-:Y:S02]  /*13c50*/  LOP3.LUT R5, R7.reuse, 0x64, RZ, 0xfc, !PT ;  /* 0x0000006407057812 */ /* 0x041fe400078efcff */
[----:B------:R-:W-:Y:S02]  /*13c60*/  LOP3.LUT R7, R7, 0x68, RZ, 0xfc, !PT ;  /* 0x0000006807077812 */ /* 0x000fe400078efcff */
[----:B------:R-:W-:Y:S02]  /*13c70*/  ISETP.GE.AND P3, PT, R5, UR11, PT ;  /* 0x0000000b05007c0c */ /* 0x000fe4000bf66270 */
[----:B------:R-:W-:Y:S01]  /*13c80*/  ISETP.GE.AND P4, PT, R7, UR11, PT ;  /* 0x0000000b07007c0c */ /* 0x000fe2000bf86270 */
[----:B------:R-:W2:Y:S04]  /*13c90*/  LDL R5, [R1+0xb50] ;  /* 0x000b500001057983 */ /* 0x000ea80000100800 */
[----:B------:R-:W2:Y:S01]  /*13ca0*/  LDL R7, [R1+0xb60] ;  /* 0x000b600001077983 */ /* 0x000ea20000100800 */
[----:B------:R-:W0:Y:S03]  /*13cb0*/  S2R R9, SR_TID.X ;  /* 0x0000000000097919 */ /* 0x000e260000002100 */
[----:B---3--:R0:W-:Y:S04]  /*13cc0*/  STL [R1+0x1c], R0 ;  /* 0x00001c0001007387 */ /* 0x0081e80000100800 */
[----:B------:R-:W3:Y:S04]  /*13cd0*/  LDL R2, [R1+0xb1c] ;  /* 0x000b1c0001027983 */ /* 0x000ee80000100800 */
[----:B------:R-:W3:Y:S01]  /*13ce0*/  LDL R3, [R1+0xb54] ;  /* 0x000b540001037983 */ /* 0x000ee20000100800 */
[----:B0-----:R-:W-:-:S04]  /*13cf0*/  SHF.R.U32.HI R0, RZ, 0x4, R9 ;  /* 0x00000004ff007819 */ /* 0x001fc80000011609 */
[----:B------:R-:W-:Y:S02]  /*13d00*/  SGXT.U32 R0, R0, 0x2 ;  /* 0x000000020000781a */ /* 0x000fe40000000000 */
[----:B------:R-:W-:Y:S02]  /*13d10*/  PRMT R26, RZ, 0x7610, R26 ;  /* 0x00007610ff1a7816 */ /* 0x000fe4000000001a */
[----:B------:R-:W-:-:S04]  /*13d20*/  LOP3.LUT R0, R0, 0x6c, RZ, 0xfc, !PT ;  /* 0x0000006c00007812 */ /* 0x000fc800078efcff */
[----:B------:R-:W-:Y:S02]  /*13d30*/  ISETP.GE.AND P0, PT, R0, UR11, PT ;  /* 0x0000000b00007c0c */ /* 0x000fe4000bf06270 */
[----:B------:R-:W2:Y:S01]  /*13d40*/  LDL.LU R0, [R1+0xb40] ;  /* 0x000b400001007983 */ /* 0x000ea20000300800 */
[----:B---3--:R-:W-:-:S04]  /*13d50*/  @!P2 LOP3.LUT R3, R3, R2, RZ, 0x3c, !PT ;  /* 0x000000020303a212 */ /* 0x008fc800078e3cff */
[----:B------:R-:W-:-:S04]  /*13d60*/  @!P2 LOP3.LUT R2, R3, R2, RZ, 0x3c, !PT ;  /* 0x000000020302a212 */ /* 0x000fc800078e3cff */
[----:B------:R-:W-:-:S05]  /*13d70*/  @!P2 LOP3.LUT R3, R3, R2, RZ, 0x3c, !PT ;  /* 0x000000020303a212 */ /* 0x000fca00078e3cff */
[----:B------:R2:W3:Y:S04]  /*13d80*/  @!P2 LDG.E.U16 R26, desc[UR8][R2.64] ;  /* 0x00000008021aa981 */ /* 0x0004e8000c1e1500 */
[----:B------:R-:W3:Y:S01]  /*13d90*/  LDL R3, [R1+0xb24] ;  /* 0x000b240001037983 */ /* 0x000ee20000100800 */
[----:B------:R-:W-:Y:S02]  /*13da0*/  PRMT R13, RZ, 0x7610, R13 ;  /* 0x00007610ff0d7816 */ /* 0x000fe4000000000d */
[----:B--2---:R-:W-:Y:S02]  /*13db0*/  @!P3 MOV R2, R5 ;  /* 0x000000050002b202 */ /* 0x004fe40000000f00 */
[----:B------:R-:W0:Y:S01]  /*13dc0*/  S2R R5, SR_TID.X ;  /* 0x0000000000057919 */ /* 0x000e220000002100 */
[----:B------:R-:W-:-:S02]  /*13dd0*/  PRMT R25, RZ, 0x7610, R25 ;  /* 0x00007610ff197816 */ /* 0x000fc40000000019 */
[----:B------:R-:W-:-:S04]  /*13de0*/  SHF.R.U32.HI R9, RZ, 0x4, R9 ;  /* 0x00000004ff097819 */ /* 0x000fc80000011609 */
[----:B------:R-:W-:Y:S01]  /*13df0*/  SGXT.U32 R9, R9, 0x2 ;  /* 0x000000020909781a */ /* 0x000fe20000000000 */
[----:B---3--:R1:W2:Y:S02]  /*13e00*/  @!P3 LDG.E.U16 R13, desc[UR8][R2.64] ;  /* 0x00000008020db981 */ /* 0x0082a4000c1e1500 */
[----:B-1----:R-:W-:Y:S02]  /*13e10*/  @!P4 IMAD.MOV.U32 R2, RZ, RZ, R7 ;  /* 0x000000ffff02c224 */ /* 0x002fe400078e0007 */
[----:B------:R-:W-:-:S05]  /*13e20*/  @!P4 IMAD.MOV.U32 R3, RZ, RZ, R8 ;  /* 0x000000ffff03c224 */ /* 0x000fca00078e0008 */
[----:B------:R1:W3:Y:S01]  /*13e30*/  @!P4 LDG.E.U16 R25, desc[UR8][R2.64] ;  /* 0x000000080219c981 */ /* 0x0002e2000c1e1500 */
[----:B0-----:R-:W-:-:S03]  /*13e40*/  SHF.R.U32.HI R7, RZ, 0x4, R5 ;  /* 0x00000004ff077819 */ /* 0x001fc60000011605 */
[----:B------:R-:W1:Y:S04]  /*13e50*/  LDL R2, [R1+0xb34] ;  /* 0x000b340001027983 */ /* 0x000e680000100800 */
[----:B------:R-:W1:Y:S01]  /*13e60*/  LDL R3, [R1+0xb74] ;  /* 0x000b740001037983 */ /* 0x000e620000100800 */
[----:B------:R-:W-:Y:S02]  /*13e70*/  LOP3.LUT R9, R9, 0x70, RZ, 0xfc, !PT ;  /* 0x0000007009097812 */ /* 0x000fe400078efcff */
[----:B------:R-:W-:Y:S02]  /*13e80*/  SGXT.U32 R7, R7, 0x2 ;  /* 0x000000020707781a */ /* 0x000fe40000000000 */
[----:B------:R-:W-:Y:S02]  /*13e90*/  ISETP.GE.AND P1, PT, R9, UR11, PT ;  /* 0x0000000b09007c0c */ /* 0x000fe4000bf26270 */
[----:B------:R-:W3:Y:S01]  /*13ea0*/  LDL R9, [R1+0xb70] ;  /* 0x000b700001097983 */ /* 0x000ee20000100800 */
[----:B------:R-:W-:-:S04]  /*13eb0*/  LOP3.LUT R7, R7, 0x74, RZ, 0xfc, !PT ;  /* 0x0000007407077812 */ /* 0x000fc800078efcff */
[----:B------:R-:W-:Y:S01]  /*13ec0*/  ISETP.GE.AND P2, PT, R7, UR11, PT ;  /* 0x0000000b07007c0c */ /* 0x000fe2000bf46270 */
[----:B--2---:R0:W-:Y:S04]  /*13ed0*/  STL [R1+0x14], R13 ;  /* 0x0000140d01007387 */ /* 0x0041e80000100800 */
[----:B------:R-:W2:Y:S04]  /*13ee0*/  LDL R8, [R1+0xb3c] ;  /* 0x000b3c0001087983 */ /* 0x000ea80000100800 */
[----:B------:R-:W4:Y:S01]  /*13ef0*/  LDL R7, [R1+0xb6c] ;  /* 0x000b6c0001077983 */ /* 0x000f220000100800 */
[----:B------:R-:W-:-:S02]  /*13f00*/  PRMT R4, RZ, 0x7610, R4 ;  /* 0x00007610ff047816 */ /* 0x000fc40000000004 */
[----:B------:R-:W-:Y:S02]  /*13f10*/  PRMT R24, RZ, 0x7610, R24 ;  /* 0x00007610ff187816 */ /* 0x000fe40000000018 */
[----:B-1----:R-:W-:-:S04]  /*13f20*/  @!P0 LOP3.LUT R3, R3, R2, RZ, 0x3c, !PT ;  /* 0x0000000203038212 */ /* 0x002fc800078e3cff */
[----:B------:R-:W-:-:S04]  /*13f30*/  @!P0 LOP3.LUT R2, R3, R2, RZ, 0x3c, !PT ;  /* 0x0000000203028212 */ /* 0x000fc800078e3cff */
[----:B------:R-:W-:-:S05]  /*13f40*/  @!P0 LOP3.LUT R3, R3, R2, RZ, 0x3c, !PT ;  /* 0x0000000203038212 */ /* 0x000fca00078e3cff */
[----:B------:R3:W4:Y:S01]  /*13f50*/  @!P0 LDG.E.U16 R4, desc[UR8][R2.64] ;  /* 0x0000000802048981 */ /* 0x000722000c1e1500 */
[----:B------:R-:W-:Y:S01]  /*13f60*/  PRMT R6, RZ, 0x7610, R6 ;  /* 0x00007610ff067816 */ /* 0x000fe20000000006 */
[----:B---3--:R-:W-:Y:S02]  /*13f70*/  @!P1 IMAD.MOV.U32 R2, RZ, RZ, R9 ;  /* 0x000000ffff029224 */ /* 0x008fe400078e0009 */
[----:B------:R-:W-:-:S05]  /*13f80*/  @!P1 IMAD.MOV.U32 R3, RZ, RZ, R0 ;  /* 0x000000ffff039224 */ /* 0x000fca00078e0000 */
[----:B------:R2:W3:Y:S02]  /*13f90*/  @!P1 LDG.E.U16 R24, desc[UR8][R2.64] ;  /* 0x0000000802189981 */ /* 0x0004e4000c1e1500 */
[----:B--2---:R-:W-:Y:S02]  /*13fa0*/  @!P2 IMAD.MOV.U32 R3, RZ, RZ, R8 ;  /* 0x000000ffff03a224 */ /* 0x004fe400078e0008 */
[----:B----4-:R-:W-:-:S05]  /*13fb0*/  @!P2 IMAD.MOV.U32 R2, RZ, RZ, R7 ;  /* 0x000000ffff02a224 */ /* 0x010fca00078e0007 */
[----:B------:R-:W2:Y:S01]  /*13fc0*/  @!P2 LDG.E.U16 R6, desc[UR8][R2.64] ;  /* 0x000000080206a981 */ /* 0x000ea2000c1e1500 */
[----:B------:R-:W-:-:S04]  /*13fd0*/  SHF.R.U32.HI R5, RZ, 0x4, R5 ;  /* 0x00000004ff057819 */ /* 0x000fc80000011605 */
[----:B------:R-:W-:-:S04]  /*13fe0*/  SGXT.U32 R5, R5, 0x2 ;  /* 0x000000020505781a */ /* 0x000fc80000000000 */
[----:B0-----:R-:W-:Y:S02]  /*13ff0*/  LOP3.LUT R13, R5, 0x78, RZ, 0xfc, !PT ;  /* 0x00000078050d7812 */ /* 0x001fe400078efcff */
[----:B------:R-:W0:Y:S02]  /*14000*/  S2R R5, SR_TID.X ;  /* 0x0000000000057919 */ /* 0x000e240000002100 */
[----:B------:R-:W-:Y:S02]  /*14010*/  ISETP.GE.AND P3, PT, R13, UR11, PT ;  /* 0x0000000b0d007c0c */ /* 0x000fe4000bf66270 */
[----:B0-----:R-:W-:Y:S02]  /*14020*/  LEA.HI R13, R5, 0x7c, RZ, 0x1c ;  /* 0x0000007c050d7811 */ /* 0x001fe400078fe0ff */
[----:B------:R-:W4:Y:S04]  /*14030*/  LDL R5, [R1+0xb4c] ;  /* 0x000b4c0001057983 */ /* 0x000f280000100800 */
[----:B------:R-:W-:Y:S04]  /*14040*/  STL [R1+0x8], R4 ;  /* 0x0000080401007387 */ /* 0x000fe80000100800 */
[----:B------:R0:W-:Y:S04]  /*14050*/  STL [R1+0xd50], R0 ;  /* 0x000d500001007387 */ /* 0x0001e80000100800 */
[----:B0-----:R-:W3:Y:S04]  /*14060*/  LDL.LU R0, [R1+0xb68] ;  /* 0x000b680001007983 */ /* 0x001ee80000300800 */
[----:B------:R-:W4:Y:S04]  /*14070*/  LDL R7, [R1+0xb5c] ;  /* 0x000b5c0001077983 */ /* 0x000f280000100800 */
[----:B--2---:R0:W-:Y:S01]  /*14080*/  STL [R1+0x4], R6 ;  /* 0x0000040601007387 */ /* 0x0041e20000100800 */
[----:B------:R-:W1:Y:S01]  /*14090*/  S2R R4, SR_TID.X ;  /* 0x0000000000047919 */ /* 0x000e620000002100 */
[----:B------:R-:W2:Y:S02]  /*140a0*/  S2R R9, SR_TID.X ;  /* 0x0000000000097919 */ /* 0x000ea40000002100 */
[----:B0-----:R-:W4:Y:S01]  /*140b0*/  LDL R6, [R1+0xb64] ;  /* 0x000b640001067983 */ /* 0x001f220000100800 */
[----:B------:R-:W-:-:S02]  /*140c0*/  ISETP.GE.AND P4, PT, R13, UR11, PT ;  /* 0x0000000b0d007c0c */ /* 0x000fc4000bf86270 */
[----:B------:R-:W-:Y:S01]  /*140d0*/  PRMT R23, RZ, 0x7610, R23 ;  /* 0x00007610ff177816 */ /* 0x000fe20000000017 */
[----:B------:R-:W4:Y:S01]  /*140e0*/  LDL R8, [R1+0xad8] ;  /* 0x000ad80001087983 */ /* 0x000f220000100800 */
[----:B------:R-:W-:Y:S02]  /*140f0*/  PRMT R2, RZ, 0x7610, R2 ;  /* 0x00007610ff027816 */ /* 0x000fe40000000002 */
[----:B-1----:R-:W-:-:S04]  /*14100*/  SHF.R.U32.HI R4, RZ, 0x4, R4 ;  /* 0x00000004ff047819 */ /* 0x002fc80000011604 */
[----:B------:R-:W-:-:S04]  /*14110*/  SGXT.U32 R4, R4, 0x2 ;  /* 0x000000020404781a */ /* 0x000fc80000000000 */
[----:B------:R-:W-:Y:S02]  /*14120*/  ISETP.GE.AND P0, PT, R4, UR11, PT ;  /* 0x0000000b04007c0c */ /* 0x000fe4000bf06270 */
[----:B--2---:R-:W-:Y:S02]  /*14130*/  LOP3.LUT R13, R9, 0x3f, RZ, 0xc0, !PT ;  /* 0x0000003f090d7812 */ /* 0x004fe400078ec0ff */
[----:B------:R-:W2:Y:S01]  /*14140*/  LDL R9, [R1+0xabc] ;  /* 0x000abc0001097983 */ /* 0x000ea20000100800 */
[----:B---3--:R-:W-:-:S05]  /*14150*/  @!P3 IMAD.MOV.U32 R4, RZ, RZ, R0 ;  /* 0x000000ffff04b224 */ /* 0x008fca00078e0000 */
[----:B----4-:R0:W3:Y:S02]  /*14160*/  @!P3 LDG.E.U16 R23, desc[UR8][R4.64] ;  /* 0x000000080417b981 */ /* 0x0100e4000c1e1500 */
[----:B0-----:R-:W-:Y:S02]  /*14170*/  @!P4 IMAD.MOV.U32 R5, RZ, RZ, R7 ;  /* 0x000000ffff05c224 */ /* 0x001fe400078e0007 */
[----:B------:R-:W-:-:S05]  /*14180*/  @!P4 IMAD.MOV.U32 R4, RZ, RZ, R6 ;  /* 0x000000ffff04c224 */ /* 0x000fca00078e0006 */
[----:B------:R0:W4:Y:S04]  /*14190*/  @!P4 LDG.E.U16 R2, desc[UR8][R4.64] ;  /* 0x000000080402c981 */ /* 0x000128000c1e1500 */
        /* <DEDUP_REMOVED lines=22> */
[----:B------:R-:W-:Y:S01]  /*14300*/  STL [R1+0x1228], R0 ;  /* 0x0012280001007387 */ /* 0x000fe20000100800 */
[----:B------:R-:W-:-:S03]  /*14310*/  LOP3.LUT R13, R13, 0x40, RZ, 0xfc, !PT ;  /* 0x000000400d0d7812 */ /* 0x000fc600078efcff */
        /* <DEDUP_REMOVED lines=9> */
[----:B------:R-:W-:-:S03]  /*143b0*/  PRMT R11, RZ, 0x7610, R11 ;  /* 0x00007610ff0b7816 */ /* 0x000fc6000000000b */
[----:B------:R-:W-:Y:S01]  /*143c0*/  STL [R1+0x12e8], R0 ;  /* 0x0012e80001007387 */ /* 0x000fe20000100800 */
[----:B0-----:R-:W-:-:S03]  /*143d0*/  @!P0 IMAD.MOV.U32 R4, RZ, RZ, R8 ;  /* 0x000000ffff048224 */ /* 0x001fc600078e0008 */
[----:B------:R-:W3:Y:S01]  /*143e0*/  LDL R13, [R1+0x288] ;  /* 0x00028800010d7983 */ /* 0x000ee20000100800 */
[----:B--2---:R-:W-:-:S03]  /*143f0*/  @!P0 IMAD.MOV.U32 R5, RZ, RZ, R9 ;  /* 0x000000ffff058224 */ /* 0x004fc600078e0009 */
[----:B------:R-:W2:Y:S04]  /*14400*/  LDL R7, [R1+0xa6c] ;  /* 0x000a6c0001077983 */ /* 0x000ea80000100800 */
[----:B------:R-:W2:Y:S04]  /*14410*/  LDL R6, [R1+0xa70] ;  /* 0x000a700001067983 */ /* 0x000ea80000100800 */
[----:B------:R3:W2:Y:S04]  /*14420*/  @!P0 LDG.E.U16 R11, desc[UR8][R4.64] ;  /* 0x00000008040b8981 */ /* 0x0006a8000c1e1500 */
[----:B----4-:R-:W-:Y:S04]  /*14430*/  STL [R1+0x1334], R2 ;  /* 0x0013340201007387 */ /* 0x010fe80000100800 */
[----:B------:R-:W-:Y:S04]  /*14440*/  STL [R1+0x1338], R2 ;  /* 0x0013380201007387 */ /* 0x000fe80000100800 */
[----:B------:R-:W-:Y:S04]  /*14450*/  STL [R1+0x1374], R2 ;  /* 0x0013740201007387 */ /* 0x000fe80000100800 */
[----:B------:R-:W-:Y:S04]  /*14460*/  STL [R1+0x1378], R2 ;  /* 0x0013780201007387 */ /* 0x000fe80000100800 */
[----:B------:R-:W-:Y:S04]  /*14470*/  STL [R1+0x137c], R2 ;  /* 0x00137c0201007387 */ /* 0x000fe80000100800 */
[----:B------:R-:W-:Y:S04]  /*14480*/  STL [R1+0x1380], R2 ;  /* 0x0013800201007387 */ /* 0x000fe80000100800 */
[----:B------:R-:W-:Y:S04]  /*14490*/  STL [R1+0x1384], R2 ;  /* 0x0013840201007387 */ /* 0x000fe80000100800 */
[----:B------:R-:W-:Y:S04]  /*144a0*/  STL [R1+0x1388], R2 ;  /* 0x0013880201007387 */ /* 0x000fe80000100800 */
[----:B------:R-:W4:Y:S01]  /*144b0*/  LDL R5, [R1+0x284] ;  /* 0x0002840001057983 */ /* 0x000f220000100800 */
[----:B------:R-:W-:-:S02]  /*144c0*/  PRMT R12, RZ, 0x7610, R12 ;  /* 0x00007610ff0c7816 */ /* 0x000fc4000000000c */
[----:B------:R-:W-:Y:S01]  /*144d0*/  PRMT R3, RZ, 0x7610, R3 ;  /* 0x00007610ff037816 */ /* 0x000fe20000000003 */
[----:B------:R-:W-:Y:S06]  /*144e0*/  BAR.SYNC.DEFER_BLOCKING 0x0 ;  /* 0x0000000000007b1d */ /* 0x000fec0000010000 */
[----:B------:R-:W4:Y:S04]  /*144f0*/  LDL R9, [R1+0x9ec] ;  /* 0x0009ec0001097983 */ /* 0x000f280000100800 */
[----:B------:R-:W4:Y:S01]  /*14500*/  LDL R8, [R1+0x9f0] ;  /* 0x0009f00001087983 */ /* 0x000f220000100800 */
[----:B---3--:R-:W-:-:S03]  /*14510*/  @!P1 IMAD.MOV.U32 R4, RZ, RZ, R13 ;  /* 0x000000ffff049224 */ /* 0x008fc600078e000d */
[----:B------:R-:W3:Y:S04]  /*14520*/  LDL R13, [R1+0x96c] ;  /* 0x00096c00010d7983 */ /* 0x000ee80000100800 */
[----:B--2---:R0:W2:Y:S04]  /*14530*/  @!P1 LDG.E.U16 R3, desc[UR8][R6.64] ;  /* 0x0000000806039981 */ /* 0x0040a8000c1e1500 */
[----:B----4-:R-:W4:Y:S04]  /*14540*/  @!P1 LDG.E.U16 R12, desc[UR8][R4.64] ;  /* 0x00000008040c9981 */ /* 0x010f28000c1e1500 */
[----:B----4-:R1:W-:Y:S04]  /*14550*/  STL [R1+0x1f8], R12 ;  /* 0x0001f80c01007387 */ /* 0x0103e80000100800 */
[----:B------:R-:W0:Y:S04]  /*14560*/  LDL R6, [R1+0xa64] ;  /* 0x000a640001067983 */ /* 0x000e280000100800 */
[----:B------:R-:W0:Y:S01]  /*14570*/  LDL R7, [R1+0xa68] ;  /* 0x000a680001077983 */ /* 0x000e220000100800 */
[----:B------:R-:W-:-:S02]  /*14580*/  PRMT R4, RZ, 0x7610, R4 ;  /* 0x00007610ff047816 */ /* 0x000fc40000000004 */
[----:B------:R-:W-:Y:S01]  /*14590*/  PRMT R5, RZ, 0x7610, R5 ;  /* 0x00007610ff057816 */ /* 0x000fe20000000005 */
[----:B-1----:R-:W3:Y:S01]  /*145a0*/  LDL R12, [R1+0x970] ;  /* 0x00097000010c7983 */ /* 0x002ee20000100800 */
[----:B0-----:R-:W-:-:S04]  /*145b0*/  @!P2 LOP3.LUT R7, R7, R6, RZ, 0x3c, !PT ;  /* 0x000000060707a212 */ /* 0x001fc800078e3cff */
[----:B------:R0:W4:Y:S01]  /*145c0*/  @!P1 LDG.E.U16 R5, desc[UR8][R8.64] ;  /* 0x0000000808059981 */ /* 0x000122000c1e1500 */
[----:B------:R-:W-:-:S04]  /*145d0*/  @!P2 LOP3.LUT R6, R7, R6, RZ, 0x3c, !PT ;  /* 0x000000060706a212 */ /* 0x000fc800078e3cff */
[----:B------:R-:W-:-:S05]  /*145e0*/  @!P2 LOP3.LUT R7, R7, R6, RZ, 0x3c, !PT ;  /* 0x000000060707a212 */ /* 0x000fca00078e3cff */
[----:B------:R-:W3:Y:S04]  /*145f0*/  @!P2 LDG.E.U16 R4, desc[UR8][R6.64] ;  /* 0x000000080604a981 */ /* 0x000ee8000c1e1500 */
[----:B--2---:R-:W-:Y:S04]  /*14600*/  STL [R1+0x133c], R3 ;  /* 0x00133c0301007387 */ /* 0x004fe80000100800 */
[----:B------:R-:W-:Y:S04]  /*14610*/  STL [R1+0x1340], R3 ;  /* 0x0013400301007387 */ /* 0x000fe80000100800 */
[----:B---3--:R-:W-:Y:S04]  /*14620*/  STL [R1+0x1344], R4 ;  /* 0x0013440401007387 */ /* 0x008fe80000100800 */
[----:B------:R-:W-:Y:S04]  /*14630*/  STL [R1+0x1348], R4 ;  /* 0x0013480401007387 */ /* 0x000fe80000100800 */
[----:B------:R-:W0:Y:S04]  /*14640*/  LDL R8, [R1+0x9e4] ;  /* 0x0009e40001087983 */ /* 0x000e280000100800 */
[----:B------:R-:W0:Y:S01]  /*14650*/  LDL R9, [R1+0x9e8] ;  /* 0x0009e80001097983 */ /* 0x000e220000100800 */
[----:B------:R-:W-:-:S02]  /*14660*/  PRMT R6, RZ, 0x7610, R6 ;  /* 0x00007610ff067816 */ /* 0x000fc40000000006 */
[----:B0-----:R-:W-:-:S04]  /*14670*/  @!P2 LOP3.LUT R9, R9, R8, RZ, 0x3c, !PT ;  /* 0x000000080909a212 */ /* 0x001fc800078e3cff */
[----:B------:R-:W-:-:S04]  /*14680*/  @!P2 LOP3.LUT R8, R9, R8, RZ, 0x3c, !PT ;  /* 0x000000080908a212 */ /* 0x000fc800078e3cff */
[----:B------:R-:W-:-:S05]  /*14690*/  @!P2 LOP3.LUT R9, R9, R8, RZ, 0x3c, !PT ;  /* 0x000000080909a212 */ /* 0x000fca00078e3cff */
[----:B------:R-:W2:Y:S01]  /*146a0*/  @!P2 LDG.E.U16 R6, desc[UR8][R8.64] ;  /* 0x000000080806a981 */ /* 0x000ea2000c1e1500 */
[----:B------:R-:W-:-:S03]  /*146b0*/  PRMT R7, RZ, 0x7610, R7 ;  /* 0x00007610ff077816 */ /* 0x000fc60000000007 */
[----:B----4-:R-:W-:Y:S04]  /*146c0*/  STL [R1+0x134c], R5 ;  /* 0x00134c0501007387 */ /* 0x010fe80000100800 */
[----:B------:R-:W-:Y:S04]  /*146d0*/  STL [R1+0x1350], R5 ;  /* 0x0013500501007387 */ /* 0x000fe80000100800 */
[----:B------:R-:W3:Y:S04]  /*146e0*/  @!P1 LDG.E.U16 R7, desc[UR8][R12.64] ;  /* 0x000000080c079981 */ /* 0x000ee8000c1e1500 */
[----:B--2---:R-:W-:Y:S04]  /*146f0*/  STL [R1+0x1354], R6 ;  /* 0x0013540601007387 */ /* 0x004fe80000100800 */
[----:B------:R-:W-:Y:S04]  /*14700*/  STL [R1+0x1358], R6 ;  /* 0x0013580601007387 */ /* 0x000fe80000100800 */
[----:B------:R-:W2:Y:S04]  /*14710*/  LDL R12, [R1+0x964] ;  /* 0x00096400010c7983 */ /* 0x000ea80000100800 */
[----:B------:R-:W2:Y:S01]  /*14720*/  LDL R13, [R1+0x968] ;  /* 0x00096800010d7983 */ /* 0x000ea20000100800 */
[----:B------:R-:W-:-:S03]  /*14730*/  PRMT R8, RZ, 0x7610, R8 ;  /* 0x00007610ff087816 */ /* 0x000fc60000000008 */
[----:B---3--:R-:W-:Y:S04]  /*14740*/  STL [R1+0x135c], R7 ;  /* 0x00135c0701007387 */ /* 0x008fe80000100800 */
[----:B------:R-:W-:Y:S01]  /*14750*/  STL [R1+0x1360], R7 ;  /* 0x0013600701007387 */ /* 0x000fe20000100800 */
[----:B--2---:R-:W-:-:S04]  /*14760*/  @!P2 LOP3.LUT R13, R13, R12, RZ, 0x3c, !PT ;  /* 0x0000000c0d0da212 */ /* 0x004fc800078e3cff */
[----:B------:R-:W-:-:S04]  /*14770*/  @!P2 LOP3.LUT R12, R13, R12, RZ, 0x3c, !PT ;  /* 0x0000000c0d0ca212 */ /* 0x000fc800078e3cff */
[----:B------:R-:W-:-:S05]  /*14780*/  @!P2 LOP3.LUT R13, R13, R12, RZ, 0x3c, !PT ;  /* 0x0000000c0d0da212 */ /* 0x000fca00078e3cff */
[----:B------:R-:W2:Y:S04]  /*14790*/  @!P2 LDG.E.U16 R8, desc[UR8][R12.64] ;  /* 0x000000080c08a981 */ /* 0x000ea8000c1e1500 */
[----:B------:R-:W3:Y:S04]  /*147a0*/  LDL R12, [R1+0x8ec] ;  /* 0x0008ec00010c7983 */ /* 0x000ee80000100800 */
[----:B------:R-:W3:Y:S01]  /*147b0*/  LDL R13, [R1+0x8f0] ;  /* 0x0008f000010d7983 */ /* 0x000ee20000100800 */
[----:B------:R-:W-:-:S03]  /*147c0*/  PRMT R9, RZ, 0x7610, R9 ;  /* 0x00007610ff097816 */ /* 0x000fc60000000009 */
[----:B--2---:R-:W-:Y:S01]  /*147d0*/  STL [R1+0x1364], R8 ;  /* 0x0013640801007387 */ /* 0x004fe20000100800 */
[----:B---3--:R-:W-:-:S04]  /*147e0*/  @!P1 LOP3.LUT R13, R13, R12, RZ, 0x3c, !PT ;  /* 0x0000000c0d0d9212 */ /* 0x008fc800078e3cff */
[----:B------:R-:W-:-:S04]  /*147f0*/  @!P1 LOP3.LUT R12, R13, R12, RZ, 0x3c, !PT ;  /* 0x0000000c0d0c9212 */ /* 0x000fc800078e3cff */
[----:B------:R-:W-:Y:S01]  /*14800*/  @!P1 LOP3.LUT R13, R13, R12, RZ, 0x3c, !PT ;  /* 0x0000000c0d0d9212 */ /* 0x000fe200078e3cff */
[----:B------:R-:W-:Y:S04]  /*14810*/  STL [R1+0x1368], R8 ;  /* 0x0013680801007387 */ /* 0x000fe80000100800 */
        /* <DEDUP_REMOVED lines=9> */
[----:B------:R0:W2:Y:S04]  /*148b0*/  @!P2 LDG.E.U16 R10, desc[UR8][R12.64] ;  /* 0x000000080c0aa981 */ /* 0x0000a8000c1e1500 */
[----:B------:R-:W0:Y:S04]  /*148c0*/  LDL R12, [R1+0x86c] ;  /* 0x00086c00010c7983 */ /* 0x000e280000100800 */
[----:B------:R-:W0:Y:S01]  /*148d0*/  LDL R13, [R1+0x870] ;  /* 0x00087000010d7983 */ /* 0x000e220000100800 */
[----:B------:R-:W-:-:S02]  /*148e0*/  PRMT R28, RZ, 0x7610, R28 ;  /* 0x00007610ff1c7816 */ /* 0x000fc4000000001c */
[----:B0-----:R-:W-:-:S04]  /*148f0*/  @!P1 LOP3.LUT R13, R13, R12, RZ, 0x3c, !PT ;  /* 0x0000000c0d0d9212 */ /* 0x001fc800078e3cff */
[----:B------:R-:W-:-:S04]  /*14900*/  @!P1 LOP3.LUT R12, R13, R12, RZ, 0x3c, !PT ;  /* 0x0000000c0d0c9212 */ /* 0x000fc800078e3cff */
[----:B------:R-:W-:-:S05]  /*14910*/  @!P1 LOP3.LUT R13, R13, R12, RZ, 0x3c, !PT ;  /* 0x0000000c0d0d9212 */ /* 0x000fca00078e3cff */
[----:B------:R-:W3:Y:S04]  /*14920*/  @!P1 LDG.E.U16 R28, desc[UR8][R12.64] ;  /* 0x000000080c1c9981 */ /* 0x000ee8000c1e1500 */
[----:B---3--:R0:W-:Y:S04]  /*14930*/  STL [R1+0x10], R28 ;  /* 0x0000101c01007387 */ /* 0x0081e80000100800 */
[----:B0-----:R-:W3:Y:S04]  /*14940*/  LDL.LU R28, [R1+0x145c] ;  /* 0x00145c00011c7983 */ /* 0x001ee80000300800 */
[----:B------:R-:W4:Y:S04]  /*14950*/  LDL R12, [R1+0x864] ;  /* 0x00086400010c7983 */ /* 0x000f280000100800 */
[----:B------:R-:W4:Y:S01]  /*14960*/  LDL R13, [R1+0x868] ;  /* 0x00086800010d7983 */ /* 0x000f220000100800 */
[----:B------:R-:W-:-:S02]  /*14970*/  PRMT R14, RZ, 0x7610, R14 ;  /* 0x00007610ff0e7816 */ /* 0x000fc4000000000e */
[----:B----4-:R-:W-:-:S04]  /*14980*/  @!P2 LOP3.LUT R13, R13, R12, RZ, 0x3c, !PT ;  /* 0x0000000c0d0da212 */ /* 0x010fc800078e3cff */
[----:B------:R-:W-:-:S04]  /*14990*/  @!P2 LOP3.LUT R12, R13, R12, RZ, 0x3c, !PT ;  /* 0x0000000c0d0ca212 */ /* 0x000fc800078e3cff */
[----:B------:R-:W-:-:S05]  /*149a0*/  @!P2 LOP3.LUT R13, R13, R12, RZ, 0x3c, !PT ;  /* 0x0000000c0d0da212 */ /* 0x000fca00078e3cff */
[----:B------:R-:W4:Y:S04]  /*149b0*/  @!P2 LDG.E.U16 R14, desc[UR8][R12.64] ;  /* 0x000000080c0ea981 */ /* 0x000f28000c1e1500 */
[----:B----4-:R0:W-:Y:S04]  /*149c0*/  STL [R1+0x18], R14 ;  /* 0x0000180e01007387 */ /* 0x0101e80000100800 */
[----:B0-----:R-:W4:Y:S04]  /*149d0*/  LDL.LU R14, [R1+0x1458] ;  /* 0x00145800010e7983 */ /* 0x001f280000300800 */
[----:B------:R-:W2:Y:S04]  /*149e0*/  LDL R12, [R1+0x7ec] ;  /* 0x0007ec00010c7983 */ /* 0x000ea80000100800 */
[----:B------:R-:W2:Y:S01]  /*149f0*/  LDL R13, [R1+0x7f0] ;  /* 0x0007f000010d7983 */ /* 0x000ea20000100800 */
[----:B---3--:R-:W-:-:S02]  /*14a00*/  PRMT R28, RZ, 0x7610, R28 ;  /* 0x00007610ff1c7816 */ /* 0x008fc4000000001c */
[----:B--2---:R-:W-:-:S04]  /*14a10*/  @!P1 LOP3.LUT R13, R13, R12, RZ, 0x3c, !PT ;  /* 0x0000000c0d0d9212 */ /* 0x004fc800078e3cff */
[----:B------:R-:W-:-:S04]  /*14a20*/  @!P1 LOP3.LUT R12, R13, R12, RZ, 0x3c, !PT ;  /* 0x0000000c0d0c9212 */ /* 0x000fc800078e3cff */
[----:B------:R-:W-:-:S05]  /*14a30*/  @!P1 LOP3.LUT R13, R13, R12, RZ, 0x3c, !PT ;  /* 0x0000000c0d0d9212 */ /* 0x000fca00078e3cff */
[----:B------:R-:W2:Y:S04]  /*14a40*/  @!P1 LDG.E.U16 R28, desc[UR8][R12.64] ;  /* 0x000000080c1c9981 */ /* 0x000ea8000c1e1500 */
[----:B--2---:R0:W-:Y:S04]  /*14a50*/  STL [R1+0x24], R28 ;  /* 0x0000241c01007387 */ /* 0x0041e80000100800 */
[----:B0-----:R-:W2:Y:S04]  /*14a60*/  LDL.LU R28, [R1+0x1454] ;  /* 0x00145400011c7983 */ /* 0x001ea80000300800 */
[----:B------:R-:W3:Y:S04]  /*14a70*/  LDL R12, [R1+0x7e4] ;  /* 0x0007e400010c7983 */ /* 0x000ee80000100800 */
[----:B------:R-:W3:Y:S01]  /*14a80*/  LDL R13, [R1+0x7e8] ;  /* 0x0007e800010d7983 */ /* 0x000ee20000100800 */
[----:B----4-:R-:W-:-:S02]  /*14a90*/  PRMT R14, RZ, 0x7610, R14 ;  /* 0x00007610ff0e7816 */ /* 0x010fc4000000000e */
[----:B---3--:R-:W-:-:S04]  /*14aa0*/  @!P2 LOP3.LUT R13, R13, R12, RZ, 0x3c, !PT ;  /* 0x0000000c0d0da212 */ /* 0x008fc800078e3cff */
[----:B------:R-:W-:-:S04]  /*14ab0*/  @!P2 LOP3.LUT R12, R13, R12, RZ, 0x3c, !PT ;  /* 0x0000000c0d0ca212 */ /* 0x000fc800078e3cff */
[----:B------:R-:W-:-:S05]  /*14ac0*/  @!P2 LOP3.LUT R13, R13, R12, RZ, 0x3c, !PT ;  /* 0x0000000c0d0da212 */ /* 0x000fca00078e3cff */
[----:B------:R-:W3:Y:S04]  /*14ad0*/  @!P2 LDG.E.U16 R14, desc[UR8][R12.64] ;  /* 0x000000080c0ea981 */ /* 0x000ee8000c1e1500 */
[----:B---3--:R0:W-:Y:S04]  /*14ae0*/  STL [R1+0x30], R14 ;  /* 0x0000300e01007387 */ /* 0x0081e80000100800 */
[----:B0-----:R-:W3:Y:S04]  /*14af0*/  LDL.LU R14, [R1+0x1450] ;  /* 0x00145000010e7983 */ /* 0x001ee80000300800 */
[----:B------:R-:W4:Y:S04]  /*14b00*/  LDL R12, [R1+0x76c] ;  /* 0x00076c00010c7983 */ /* 0x000f280000100800 */
[----:B------:R-:W4:Y:S01]  /*14b10*/  LDL R13, [R1+0x770] ;  /* 0x00077000010d7983 */ /* 0x000f220000100800 */
[----:B--2---:R-:W-:-:S02]  /*14b20*/  PRMT R28, RZ, 0x7610, R28 ;  /* 0x00007610ff1c7816 */ /* 0x004fc4000000001c */
[----:B----4-:R-:W-:-:S04]  /*14b30*/  @!P1 LOP3.LUT R13, R13, R12, RZ, 0x3c, !PT ;  /* 0x0000000c0d0d9212 */ /* 0x010fc800078e3cff */
[----:B------:R-:W-:-:S04]  /*14b40*/  @!P1 LOP3.LUT R12, R13, R12, RZ, 0x3c, !PT ;  /* 0x0000000c0d0c9212 */ /* 0x000fc800078e3cff */
[----:B------:R-:W-:-:S05]  /*14b50*/  @!P1 LOP3.LUT R13, R13, R12, RZ, 0x3c, !PT ;  /* 0x0000000c0d0d9212 */ /* 0x000fca00078e3cff */
[----:B------:R-:W2:Y:S04]  /*14b60*/  @!P1 LDG.E.U16 R28, desc[UR8][R12.64] ;  /* 0x000000080c1c9981 */ /* 0x000ea8000c1e1500 */
[----:B--2---:R0:W-:Y:S04]  /*14b70*/  STL [R1+0x34], R28 ;  /* 0x0000341c01007387 */ /* 0x0041e80000100800 */
[----:B0-----:R-:W2:Y:S04]  /*14b80*/  LDL.LU R28, [R1+0x144c] ;  /* 0x00144c00011c7983 */ /* 0x001ea80000300800 */
[----:B------:R-:W4:Y:S04]  /*14b90*/  LDL R12, [R1+0x764] ;  /* 0x00076400010c7983 */ /* 0x000f280000100800 */
[----:B------:R-:W4:Y:S01]  /*14ba0*/  LDL R13, [R1+0x768] ;  /* 0x00076800010d7983 */ /* 0x000f220000100800 */
[----:B---3--:R-:W-:-:S02]  /*14bb0*/  PRMT R14, RZ, 0x7610, R14 ;  /* 0x00007610ff0e7816 */ /* 0x008fc4000000000e */
[----:B----4-:R-:W-:-:S04]  /*14bc0*/  @!P2 LOP3.LUT R13, R13, R12, RZ, 0x3c, !PT ;  /* 0x0000000c0d0da212 */ /* 0x010fc800078e3cff */
        /* <DEDUP_REMOVED lines=349> */
[----:B------:R-:W-:-:S02]  /*161a0*/  PRMT R0, RZ, 0x7610, R0 ;  /* 0x00007610ff007816 */ /* 0x000fc40000000000 */
[----:B----4-:R-:W-:-:S04]  /*161b0*/  @!P1 LOP3.LUT R13, R13, R12, RZ, 0x3c, !PT ;  /* 0x0000000c0d0d9212 */ /* 0x010fc800078e3cff */
[----:B------:R-:W-:-:S04]  /*161c0*/  @!P1 LOP3.LUT R12, R13, R12, RZ, 0x3c, !PT ;  /* 0x0000000c0d0c9212 */ /* 0x000fc800078e3cff */
[----:B------:R-:W-:-:S05]  /*161d0*/  @!P1 LOP3.LUT R13, R13, R12, RZ, 0x3c, !PT ;  /* 0x0000000c0d0d9212 */ /* 0x000fca00078e3cff */
[----:B------:R0:W4:Y:S04]  /*161e0*/  @!P1 LDG.E.U16 R0, desc[UR8][R12.64] ;  /* 0x000000080c009981 */ /* 0x000128000c1e1500 */
[----:B------:R-:W0:Y:S04]  /*161f0*/  LDL R12, [R1+0x554] ;  /* 0x00055400010c7983 */ /* 0x000e280000100800 */
[----:B------:R-:W0:Y:S01]  /*16200*/  LDL R13, [R1+0x558] ;  /* 0x00055800010d7983 */ /* 0x000e220000100800 */
[----:B--2---:R-:W-:Y:S02]  /*16210*/  PRMT R28, RZ, 0x7610, R28 ;  /* 0x00007610ff1c7816 */ /* 0x004fe4000000001c */
[----:B0-----:R-:W-:-:S04]  /*16220*/  @!P2 LOP3.LUT R13, R13, R12, RZ, 0x3c, !PT ;  /* 0x0000000c0d0da212 */ /* 0x001fc800078e3cff */
[----:B------:R-:W-:-:S04]  /*16230*/  @!P2 LOP3.LUT R12, R13, R12, RZ, 0x3c, !PT ;  /* 0x0000000c0d0ca212 */ /* 0x000fc800078e3cff */
[----:B------:R-:W-:-:S05]  /*16240*/  @!P2 LOP3.LUT R13, R13, R12, RZ, 0x3c, !PT ;  /* 0x0000000c0d0da212 */ /* 0x000fca00078e3cff */
[----:B------:R-:W2:Y:S04]  /*16250*/  @!P2 LDG.E.U16 R28, desc[UR8][R12.64] ;  /* 0x000000080c1ca981 */ /* 0x000ea8000c1e1500 */
[----:B----4-:R-:W-:Y:S04]  /*16260*/  STL [R1+0x12ec], R0 ;  /* 0x0012ec0001007387 */ /* 0x010fe80000100800 */
[----:B------:R-:W-:Y:S04]  /*16270*/  STL [R1+0x12f0], R0 ;  /* 0x0012f00001007387 */ /* 0x000fe80000100800 */
[----:B------:R-:W-:Y:S04]  /*16280*/  STL [R1+0x12f4], R0 ;  /* 0x0012f40001007387 */ /* 0x000fe80000100800 */
[----:B------:R-:W-:Y:S04]  /*16290*/  STL [R1+0x12f8], R0 ;  /* 0x0012f80001007387 */ /* 0x000fe80000100800 */
[----:B------:R-:W-:Y:S04]  /*162a0*/  STL [R1+0x12fc], R0 ;  /* 0x0012fc0001007387 */ /* 0x000fe80000100800 */
        /* <DEDUP_REMOVED lines=82> */
[----:B------:R-:W2:Y:S04]  /*167d0*/  LDL R12, [R1+0x2d4] ;  /* 0x0002d400010c7983 */ /* 0x000ea80000100800 */
[----:B------:R-:W2:Y:S01]  /*167e0*/  LDL R13, [R1+0x2d8] ;  /* 0x0002d800010d7983 */ /* 0x000ea20000100800 */
[----:B0-----:R-:W0:Y:S02]  /*167f0*/  S2R R28, SR_TID.X ;  /* 0x00000000001c7919 */ /* 0x001e240000002100 */
[----:B0-----:R-:W-:-:S05]  /*16800*/  LOP3.LUT R28, R28, 0x3f, RZ, 0xc0, !PT ;  /* 0x0000003f1c1c7812 */ /* 0x001fca00078ec0ff */
[----:B------:R-:W-:-:S05]  /*16810*/  IMAD.SHL.U32 R28, R28, 0x2, RZ ;  /* 0x000000021c1c7824 */ /* 0x000fca00078e00ff */
[----:B------:R0:W-:Y:S02]  /*16820*/  STS.U16 [R28+UR5+0x8000], R11 ;  /* 0x0080000b1c007988 */ /* 0x0001e40008000405 */
[----:B0-----:R-:W-:Y:S02]  /*16830*/  PRMT R28, RZ, 0x7610, R28 ;  /* 0x00007610ff1c7816 */ /* 0x001fe4000000001c */
[----:B--2---:R-:W-:-:S04]  /*16840*/  @!P2 LOP3.LUT R13, R13, R12, RZ, 0x3c, !PT ;  /* 0x0000000c0d0da212 */ /* 0x004fc800078e3cff */
        /* <DEDUP_REMOVED lines=9> */
[----:B---3--:R0:W-:Y:S02]  /*168e0*/  STS.U16 [R28+UR5+0x8100], R14 ;  /* 0x0081000e1c007988 */ /* 0x0081e40008000405 */
[----:B0-----:R-:W-:Y:S02]  /*168f0*/  PRMT R28, RZ, 0x7610, R28 ;  /* 0x00007610ff1c7816 */ /* 0x001fe4000000001c */
[----:B--2---:R-:W-:-:S04]  /*16900*/  @!P1 LOP3.LUT R13, R13, R12, RZ, 0x3c, !PT ;  /* 0x0000000c0d0d9212 */ /* 0x004fc800078e3cff */
[----:B------:R-:W-:-:S04]  /*16910*/  @!P1 LOP3.LUT R12, R13, R12, RZ, 0x3c, !PT ;  /* 0x0000000c0d0c9212 */ /* 0x000fc800078e3cff */
[----:B------:R-:W-:-:S05]  /*16920*/  @!P1 LOP3.LUT R13, R13, R12, RZ, 0x3c, !PT ;  /* 0x0000000c0d0d9212 */ /* 0x000fca00078e3cff */
[----:B------:R-:W2:Y:S04]  /*16930*/  @!P1 LDG.E.U16 R28, desc[UR8][R12.64] ;  /* 0x000000080c1c9981 */ /* 0x000ea8000c1e1500 */
[----:B------:R-:W-:Y:S04]  /*16940*/  STL [R1+0x1330], R14 ;  /* 0x0013300e01007387 */ /* 0x000fe80000100800 */
        /* <DEDUP_REMOVED lines=24> */
[----:B------:R-:W-:Y:S04]  /*16ad0*/  STL [R1+0x1300], R16 ;  /* 0x0013001001007387 */ /* 0x000fe80000100800 */
        /* <DEDUP_REMOVED lines=34> */
[----:B------:R-:W-:-:S03]  /*16d00*/  PRMT R15, RZ, 0x7610, R15 ;  /* 0x00007610ff0f7816 */ /* 0x000fc6000000000f */
[----:B------:R-:W-:Y:S04]  /*16d10*/  STL [R1+0x131c], R19 ;  /* 0x00131c1301007387 */ /* 0x000fe80000100800 */
[----:B------:R-:W-:Y:S01]  /*16d20*/  STL [R1+0x132c], R19 ;  /* 0x00132c1301007387 */ /* 0x000fe20000100800 */
[----:B0-----:R-:W0:Y:S01]  /*16d30*/  S2R R28, SR_TID.X ;  /* 0x00000000001c7919 */ /* 0x001e220000002100 */
[----:B--2---:R-:W-:-:S04]  /*16d40*/  @!P2 LOP3.LUT R13, R13, R12, RZ, 0x3c, !PT ;  /* 0x0000000c0d0da212 */ /* 0x004fc800078e3cff */
[----:B------:R-:W-:-:S04]  /*16d50*/  @!P2 LOP3.LUT R12, R13, R12, RZ, 0x3c, !PT ;  /* 0x0000000c0d0ca212 */ /* 0x000fc800078e3cff */
[----:B------:R-:W-:-:S05]  /*16d60*/  @!P2 LOP3.LUT R13, R13, R12, RZ, 0x3c, !PT ;  /* 0x0000000c0d0da212 */ /* 0x000fca00078e3cff */
[----:B------:R1:W2:Y:S04]  /*16d70*/  @!P2 LDG.E.U16 R15, desc[UR8][R12.64] ;  /* 0x000000080c0fa981 */ /* 0x0002a8000c1e1500 */
[----:B------:R-:W1:Y:S04]  /*16d80*/  LDL R12, [R1+0x8cc] ;  /* 0x0008cc00010c7983 */ /* 0x000e680000100800 */
[----:B------:R-:W1:Y:S01]  /*16d90*/  LDL R13, [R1+0x8d0] ;  /* 0x0008d000010d7983 */ /* 0x000e620000100800 */
[----:B0-----:R-:W-:-:S05]  /*16da0*/  LOP3.LUT R28, R28, 0x3f, RZ, 0xc0, !PT ;  /* 0x0000003f1c1c7812 */ /* 0x001fca00078ec0ff */
[----:B------:R-:W-:-:S05]  /*16db0*/  IMAD.SHL.U32 R28, R28, 0x2, RZ ;  /* 0x000000021c1c7824 */ /* 0x000fca00078e00ff */
[----:B------:R-:W-:Y:S04]  /*16dc0*/  STS.U16 [R28+UR5+0x8600], R19 ;  /* 0x008600131c007988 */ /* 0x000fe80008000405 */
[----:B------:R0:W-:Y:S02]  /*16dd0*/  STS.U16 [R28+UR5+0x8700], R20 ;  /* 0x008700141c007988 */ /* 0x0001e40008000405 */
[----:B0-----:R-:W-:Y:S02]  /*16de0*/  PRMT R28, RZ, 0x7610, R28 ;  /* 0x00007610ff1c7816 */ /* 0x001fe4000000001c */
[----:B-1----:R-:W-:-:S04]  /*16df0*/  @!P1 LOP3.LUT R13, R13, R12, RZ, 0x3c, !PT ;  /* 0x0000000c0d0d9212 */ /* 0x002fc800078e3cff */
[----:B------:R-:W-:-:S04]  /*16e00*/  @!P1 LOP3.LUT R12, R13, R12, RZ, 0x3c, !PT ;  /* 0x0000000c0d0c9212 */ /* 0x000fc800078e3cff */
[----:B------:R-:W-:-:S05]  /*16e10*/  @!P1 LOP3.LUT R13, R13, R12, RZ, 0x3c, !PT ;  /* 0x0000000c0d0d9212 */ /* 0x000fca00078e3cff */
[----:B------:R-:W3:Y:S04]  /*16e20*/  @!P1 LDG.E.U16 R28, desc[UR8][R12.64] ;  /* 0x000000080c1c9981 */ /* 0x000ee8000c1e1500 */
[----:B--2---:R0:W-:Y:S04]  /*16e30*/  STL [R1+0x1dc], R15 ;  /* 0x0001dc0f01007387 */ /* 0x0041e80000100800 */
[----:B0-----:R-:W2:Y:S04]  /*16e40*/  LDL R15, [R1+0x848] ;  /* 0x00084800010f7983 */ /* 0x001ea80000100800 */
[----:B------:R-:W-:Y:S04]  /*16e50*/  STL [R1+0x1320], R20 ;  /* 0x0013201401007387 */ /* 0x000fe80000100800 */
[----:B------:R-:W-:Y:S04]  /*16e60*/  STL [R1+0x1324], R20 ;  /* 0x0013241401007387 */ /* 0x000fe80000100800 */
[----:B---3--:R0:W-:Y:S04]  /*16e70*/  STL [R1+0x1d8], R28 ;  /* 0x0001d81c01007387 */ /* 0x0081e80000100800 */
[----:B------:R-:W3:Y:S04]  /*16e80*/  LDL R12, [R1+0x8c4] ;  /* 0x0008c400010c7983 */ /* 0x000ee80000100800 */
[----:B------:R-:W3:Y:S01]  /*16e90*/  LDL R13, [R1+0x8c8] ;  /* 0x0008c800010d7983 */ /* 0x000ee20000100800 */
[----:B0-----:R-:W0:Y:S02]  /*16ea0*/  S2R R28, SR_TID.X ;  /* 0x00000000001c7919 */ /* 0x001e240000002100 */
[----:B0-----:R-:W-:-:S05]  /*16eb0*/  LOP3.LUT R28, R28, 0x3f, RZ, 0xc0, !PT ;  /* 0x0000003f1c1c7812 */ /* 0x001fca00078ec0ff */
[----:B------:R-:W-:-:S05]  /*16ec0*/  IMAD.SHL.U32 R28, R28, 0x2, RZ ;  /* 0x000000021c1c7824 */ /* 0x000fca00078e00ff */
[----:B------:R0:W-:Y:S02]  /*16ed0*/  STS.U16 [R28+UR5+0x8800], R21 ;  /* 0x008800151c007988 */ /* 0x0001e40008000405 */
[----:B0-----:R-:W-:Y:S02]  /*16ee0*/  PRMT R28, RZ, 0x7610, R28 ;  /* 0x00007610ff1c7816 */ /* 0x001fe4000000001c */
[----:B---3--:R-:W-:-:S04]  /*16ef0*/  @!P2 LOP3.LUT R13, R13, R12, RZ, 0x3c, !PT ;  /* 0x0000000c0d0da212 */ /* 0x008fc800078e3cff */
[----:B------:R-:W-:-:S04]  /*16f00*/  @!P2 LOP3.LUT R12, R13, R12, RZ, 0x3c, !PT ;  /* 0x0000000c0d0ca212 */ /* 0x000fc800078e3cff */
[----:B------:R-:W-:-:S05]  /*16f10*/  @!P2 LOP3.LUT R13, R13, R12, RZ, 0x3c, !PT ;  /* 0x0000000c0d0da212 */ /* 0x000fca00078e3cff */
[----:B------:R-:W3:Y:S04]  /*16f20*/  @!P2 LDG.E.U16 R28, desc[UR8][R12.64] ;  /* 0x000000080c1ca981 */ /* 0x000ee8000c1e1500 */
[----:B---3--:R-:W-:Y:S04]  /*16f30*/  STL [R1+0x1d4], R28 ;  /* 0x0001d41c01007387 */ /* 0x008fe80000100800 */
[----:B------:R-:W3:Y:S04]  /*16f40*/  LDL R12, [R1+0x84c] ;  /* 0x00084c00010c7983 */ /* 0x000ee80000100800 */
[----:B------:R-:W3:Y:S01]  /*16f50*/  LDL R13, [R1+0x850] ;  /* 0x00085000010d7983 */ /* 0x000ee20000100800 */
[----:B------:R-:W-:-:S02]  /*16f60*/  PRMT R3, RZ, 0x7610, R3 ;  /* 0x00007610ff037816 */ /* 0x000fc40000000003 */
[----:B---3--:R-:W-:-:S04]  /*16f70*/  @!P1 LOP3.LUT R13, R13, R12, RZ, 0x3c, !PT ;  /* 0x0000000c0d0d9212 */ /* 0x008fc800078e3cff */
[----:B------:R-:W-:-:S04]  /*16f80*/  @!P1 LOP3.LUT R12, R13, R12, RZ, 0x3c, !PT ;  /* 0x0000000c0d0c9212 */ /* 0x000fc800078e3cff */
[----:B------:R-:W-:-:S05]  /*16f90*/  @!P1 LOP3.LUT R13, R13, R12, RZ, 0x3c, !PT ;  /* 0x0000000c0d0d9212 */ /* 0x000fca00078e3cff */
[----:B------:R2:W3:Y:S04]  /*16fa0*/  @!P1 LDG.E.U16 R3, desc[UR8][R12.64] ;  /* 0x000000080c039981 */ /* 0x0004e8000c1e1500 */
[----:B------:R-:W4:Y:S01]  /*16fb0*/  LDL R13, [R1+0x844] ;  /* 0x00084400010d7983 */ /* 0x000f220000100800 */
[----:B------:R-:W-:Y:S01]  /*16fc0*/  PRMT R5, RZ, 0x7610, R5 ;  /* 0x00007610ff057816 */ /* 0x000fe20000000005 */
[----:B--2---:R-:W-:Y:S02]  /*16fd0*/  @!P2 IMAD.MOV.U32 R12, RZ, RZ, R15 ;  /* 0x000000ffff0ca224 */ /* 0x004fe400078e000f */
[----:B---3--:R0:W-:Y:S04]  /*16fe0*/  STL [R1+0x1d0], R3 ;  /* 0x0001d00301007387 */ /* 0x0081e80000100800 */
[----:B0-----:R-:W2:Y:S04]  /*16ff0*/  LDL.LU R3, [R1] ;  /* 0x0000000001037983 */ /* 0x001ea80000300800 */
[----:B----4-:R-:W3:Y:S01]  /*17000*/  @!P2 LDG.E.U16 R5, desc[UR8][R12.64] ;  /* 0x000000080c05a981 */ /* 0x010ee2000c1e1500 */
[----:B------:R-:W-:-:S03]  /*17010*/  PRMT R8, RZ, 0x7610, R8 ;  /* 0x00007610ff087816 */ /* 0x000fc60000000008 */
[----:B------:R-:W4:Y:S04]  /*17020*/  LDL R15, [R1+0x748] ;  /* 0x00074800010f7983 */ /* 0x000f280000100800 */
[----:B------:R-:W2:Y:S04]  /*17030*/  LDL R12, [R1+0x7cc] ;  /* 0x0007cc00010c7983 */ /* 0x000ea80000100800 */
[----:B------:R-:W2:Y:S04]  /*17040*/  LDL R13, [R1+0x7d0] ;  /* 0x0007d000010d7983 */ /* 0x000ea80000100800 */
[----:B---3--:R0:W-:Y:S04]  /*17050*/  STL [R1+0x1bc], R5 ;  /* 0x0001bc0501007387 */ /* 0x0081e80000100800 */
[----:B0-----:R-:W3:Y:S01]  /*17060*/  LDL.LU R5, [R1+0xc] ;  /* 0x00000c0001057983 */ /* 0x001ee20000300800 */
[----:B--2---:R-:W-:-:S04]  /*17070*/  @!P1 LOP3.LUT R13, R13, R12, RZ, 0x3c, !PT ;  /* 0x0000000c0d0d9212 */ /* 0x004fc800078e3cff */
[----:B------:R-:W-:-:S04]  /*17080*/  @!P1 LOP3.LUT R12, R13, R12, RZ, 0x3c, !PT ;  /* 0x0000000c0d0c9212 */ /* 0x000fc800078e3cff */
[----:B------:R-:W-:-:S05]  /*17090*/  @!P1 LOP3.LUT R13, R13, R12, RZ, 0x3c, !PT ;  /* 0x0000000c0d0d9212 */ /* 0x000fca00078e3cff */
[----:B------:R-:W2:Y:S04]  /*170a0*/  @!P1 LDG.E.U16 R8, desc[UR8][R12.64] ;  /* 0x000000080c089981 */ /* 0x000ea8000c1e1500 */
[----:B------:R-:W3:Y:S04]  /*170b0*/  LDL R12, [R1+0x7c4] ;  /* 0x0007c400010c7983 */ /* 0x000ee80000100800 */
[----:B------:R-:W3:Y:S01]  /*170c0*/  LDL R13, [R1+0x7c8] ;  /* 0x0007c800010d7983 */ /* 0x000ee20000100800 */
[----:B------:R-:W-:-:S03]  /*170d0*/  PRMT R7, RZ, 0x7610, R7 ;  /* 0x00007610ff077816 */ /* 0x000fc60000000007 */
[----:B--2---:R0:W-:Y:S04]  /*170e0*/  STL [R1+0x1ac], R8 ;  /* 0x0001ac0801007387 */ /* 0x0041e80000100800 */
[----:B0-----:R-:W2:Y:S01]  /*170f0*/  LDL.LU R8, [R1+0x20] ;  /* 0x0000200001087983 */ /* 0x001ea20000300800 */
[----:B---3--:R-:W-:-:S04]  /*17100*/  @!P2 LOP3.LUT R13, R13, R12, RZ, 0x3c, !PT ;  /* 0x0000000c0d0da212 */ /* 0x008fc800078e3cff */
[----:B------:R-:W-:-:S04]  /*17110*/  @!P2 LOP3.LUT R12, R13, R12, RZ, 0x3c, !PT ;  /* 0x0000000c0d0ca212 */ /* 0x000fc800078e3cff */
[----:B------:R-:W-:-:S05]  /*17120*/  @!P2 LOP3.LUT R13, R13, R12, RZ, 0x3c, !PT ;  /* 0x0000000c0d0da212 */ /* 0x000fca00078e3cff */
[----:B------:R-:W3:Y:S04]  /*17130*/  @!P2 LDG.E.U16 R7, desc[UR8][R12.64] ;  /* 0x000000080c07a981 */ /* 0x000ee8000c1e1500 */
[----:B------:R-:W2:Y:S04]  /*17140*/  LDL R12, [R1+0x74c] ;  /* 0x00074c00010c7983 */ /* 0x000ea80000100800 */
[----:B------:R-:W2:Y:S01]  /*17150*/  LDL R13, [R1+0x750] ;  /* 0x00075000010d7983 */ /* 0x000ea20000100800 */
[----:B------:R-:W-:-:S03]  /*17160*/  PRMT R9, RZ, 0x7610, R9 ;  /* 0x00007610ff097816 */ /* 0x000fc60000000009 */
[----:B---3--:R0:W-:Y:S04]  /*17170*/  STL [R1+0x19c], R7 ;  /* 0x00019c0701007387 */ /* 0x0081e80000100800 */
[----:B0-----:R-:W3:Y:S01]  /*17180*/  LDL.LU R7, [R1+0x3c] ;  /* 0x00003c0001077983 */ /* 0x001ee20000300800 */
[----:B--2---:R-:W-:-:S04]  /*17190*/  @!P1 LOP3.LUT R13, R13, R12, RZ, 0x3c, !PT ;  /* 0x0000000c0d0d9212 */ /* 0x004fc800078e3cff */
[----:B------:R-:W-:-:S04]  /*171a0*/  @!P1 LOP3.LUT R12, R13, R12, RZ, 0x3c, !PT ;  /* 0x0000000c0d0c9212 */ /* 0x000fc800078e3cff */
[----:B------:R-:W-:-:S05]  /*171b0*/  @!P1 LOP3.LUT R13, R13, R12, RZ, 0x3c, !PT ;  /* 0x0000000c0d0d9212 */ /* 0x000fca00078e3cff */
[----:B------:R4:W2:Y:S04]  /*171c0*/  @!P1 LDG.E.U16 R9, desc[UR8][R12.64] ;  /* 0x000000080c099981 */ /* 0x0008a8000c1e1500 */
[----:B------:R-:W3:Y:S01]  /*171d0*/  LDL R13, [R1+0x744] ;  /* 0x00074400010d7983 */ /* 0x000ee20000100800 */
[----:B------:R-:W-:Y:S01]  /*171e0*/  PRMT R4, RZ, 0x7610, R4 ;  /* 0x00007610ff047816 */ /* 0x000fe20000000004 */
[----:B----4-:R-:W-:Y:S02]  /*171f0*/  @!P2 IMAD.MOV.U32 R12, RZ, RZ, R15 ;  /* 0x000000ffff0ca224 */ /* 0x010fe400078e000f */
[----:B--2---:R0:W-:Y:S04]  /*17200*/  STL [R1+0x18c], R9 ;  /* 0x00018c0901007387 */ /* 0x0041e80000100800 */
[----:B---3--:R1:W2:Y:S01]  /*17210*/  @!P2 LDG.E.U16 R4, desc[UR8][R12.64] ;  /* 0x000000080c04a981 */ /* 0x0082a2000c1e1500 */
[----:B------:R-:W-:-:S03]  /*17220*/  PRMT R2, RZ, 0x7610, R2 ;  /* 0x00007610ff027816 */ /* 0x000fc60000000002 */
[----:B0-----:R-:W3:Y:S04]  /*17230*/  LDL R9, [R1+0x650] ;  /* 0x0006500001097983 */ /* 0x001ee80000100800 */
[----:B------:R-:W1:Y:S04]  /*17240*/  LDL R12, [R1+0x6cc] ;  /* 0x0006cc00010c7983 */ /* 0x000e680000100800 */
[----:B------:R-:W1:Y:S02]  /*17250*/  LDL R13, [R1+0x6d0] ;  /* 0x0006d000010d7983 */ /* 0x000e640000100800 */
[----:B-1----:R-:W-:-:S04]  /*17260*/  @!P1 LOP3.LUT R13, R13, R12, RZ, 0x3c, !PT ;  /* 0x0000000c0d0d9212 */ /* 0x002fc800078e3cff */
[----:B------:R-:W-:-:S04]  /*17270*/  @!P1 LOP3.LUT R12, R13, R12, RZ, 0x3c, !PT ;  /* 0x0000000c0d0c9212 */ /* 0x000fc800078e3cff */
[----:B------:R-:W-:-:S05]  /*17280*/  @!P1 LOP3.LUT R13, R13, R12, RZ, 0x3c, !PT ;  /* 0x0000000c0d0d9212 */ /* 0x000fca00078e3cff */
[----:B------:R-:W4:Y:S04]  /*17290*/  @!P1 LDG.E.U16 R2, desc[UR8][R12.64] ;  /* 0x000000080c029981 */ /* 0x000f28000c1e1500 */
[----:B--2---:R0:W-:Y:S04]  /*172a0*/  STL [R1+0x170], R4 ;  /* 0x0001700401007387 */ /* 0x0041e80000100800 */
[----:B0-----:R-:W2:Y:S04]  /*172b0*/  LDL.LU R4, [R1+0x60] ;  /* 0x0000600001047983 */ /* 0x001ea80000300800 */
[----:B----4-:R0:W-:Y:S04]  /*172c0*/  STL [R1+0x15c], R2 ;  /* 0x00015c0201007387 */ /* 0x0101e80000100800 */
[----:B0-----:R-:W4:Y:S04]  /*172d0*/  LDL.LU R2, [R1+0x1388] ;  /* 0x0013880001027983 */ /* 0x001f280000300800 */
[----:B------:R-:W2:Y:S04]  /*172e0*/  LDL R12, [R1+0x6c4] ;  /* 0x0006c400010c7983 */ /* 0x000ea80000100800 */
[----:B------:R-:W2:Y:S01]  /*172f0*/  LDL R13, [R1+0x6c8] ;  /* 0x0006c800010d7983 */ /* 0x000ea20000100800 */
[----:B------:R-:W0:Y:S01]  /*17300*/  S2R R28, SR_TID.X ;  /* 0x00000000001c7919 */ /* 0x000e220000002100 */
[----:B----4-:R-:W-:-:S02]  /*17310*/  PRMT R2, RZ, 0x7610, R2 ;  /* 0x00007610ff027816 */ /* 0x010fc40000000002 */
[----:B--2---:R-:W-:-:S04]  /*17320*/  @!P2 LOP3.LUT R13, R13, R12, RZ, 0x3c, !PT ;  /* 0x0000000c0d0da212 */ /* 0x004fc800078e3cff */
[----:B------:R-:W-:-:S04]  /*17330*/  @!P2 LOP3.LUT R12, R13, R12, RZ, 0x3c, !PT ;  /* 0x0000000c0d0ca212 */ /* 0x000fc800078e3cff */
[----:B------:R-:W-:-:S05]  /*17340*/  @!P2 LOP3.LUT R13, R13, R12, RZ, 0x3c, !PT ;  /* 0x0000000c0d0da212 */ /* 0x000fca00078e3cff */
[----:B------:R-:W2:Y:S01]  /*17350*/  @!P2 LDG.E.U16 R2, desc[UR8][R12.64] ;  /* 0x000000080c02a981 */ /* 0x000ea2000c1e1500 */
[----:B0-----:R-:W-:-:S05]  /*17360*/  LOP3.LUT R28, R28, 0x3f, RZ, 0xc0, !PT ;  /* 0x0000003f1c1c7812 */ /* 0x001fca00078ec0ff */
[----:B------:R-:W-:-:S05]  /*17370*/  IMAD.SHL.U32 R28, R28, 0x2, RZ ;  /* 0x000000021c1c7824 */ /* 0x000fca00078e00ff */
[----:B------:R-:W-:Y:S01]  /*17380*/  LOP3.LUT R15, R28, 0x10, RZ, 0x3c, !PT ;  /* 0x000000101c0f7812 */ /* 0x000fe200078e3cff */
[----:B------:R-:W-:Y:S04]  /*17390*/  STS.U16 [R28+UR5+0x8900], R22 ;  /* 0x008900161c007988 */ /* 0x000fe80008000405 */
[----:B------:R-:W-:Y:S04]  /*173a0*/  STS.U16 [R28+UR5+0x8a00], R29 ;  /* 0x008a001d1c007988 */ /* 0x000fe80008000405 */
[----:B------:R-:W-:Y:S04]  /*173b0*/  STS.U16 [R28+UR5+0x8b00], R27 ;  /* 0x008b001b1c007988 */ /* 0x000fe80008000405 */
[----:B------:R-:W-:Y:S04]  /*173c0*/  STS.U16 [R28+UR5+0x8c00], R26 ;  /* 0x008c001a1c007988 */ /* 0x000fe80008000405 */
[----:B------:R-:W-:Y:S04]  /*173d0*/  STS.U16 [R28+UR5+0x8d00], R25 ;  /* 0x008d00191c007988 */ /* 0x000fe80008000405 */
[----:B------:R-:W-:Y:S04]  /*173e0*/  STS.U16 [R28+UR5+0x8e00], R24 ;  /* 0x008e00181c007988 */ /* 0x000fe80008000405 */
[----:B------:R-:W-:Y:S04]  /*173f0*/  STS.U16 [R28+UR5+0x8f00], R23 ;  /* 0x008f00171c007988 */ /* 0x000fe80008000405 */
[----:B------:R0:W-:Y:S04]  /*17400*/  STS.U16 [R15+UR5+0x8080], R3 ;  /* 0x008080030f007988 */ /* 0x0001e80008000405 */
[----:B0-----:R-:W4:Y:S04]  /*17410*/  LDL.LU R3, [R1+0x54] ;  /* 0x0000540001037983 */ /* 0x001f280000300800 */
[----:B--2---:R0:W-:Y:S04]  /*17420*/  STL [R1+0x14c], R2 ;  /* 0x00014c0201007387 */ /* 0x0041e80000100800 */
[----:B0-----:R-:W2:Y:S04]  /*17430*/  LDL.LU R2, [R1+0x1384] ;  /* 0x0013840001027983 */ /* 0x001ea80000300800 */
[----:B------:R-:W4:Y:S01]  /*17440*/  LDL R13, [R1+0x64c] ;  /* 0x00064c00010d7983 */ /* 0x000f220000100800 */
[----:B---3--:R-:W-:Y:S01]  /*17450*/  @!P1 IMAD.MOV.U32 R12, RZ, RZ, R9 ;  /* 0x000000ffff0c9224 */ /* 0x008fe200078e0009 */
[----:B--2---:R-:W-:-:S06]  /*17460*/  PRMT R2, RZ, 0x7610, R2 ;  /* 0x00007610ff027816 */ /* 0x004fcc0000000002 */
[----:B----4-:R-:W2:Y:S04]  /*17470*/  @!P1 LDG.E.U16 R2, desc[UR8][R12.64] ;  /* 0x000000080c029981 */ /* 0x010ea8000c1e1500 */
[----:B------:R0:W-:Y:S04]  /*17480*/  STS.U16 [R15+UR5+0x8180], R5 ;  /* 0x008180050f007988 */ /* 0x0001e80008000405 */
[----:B0-----:R-:W3:Y:S04]  /*17490*/  LDL R5, [R1+0x5c8] ;  /* 0x0005c80001057983 */ /* 0x001ee80000100800 */
[----:B------:R-:W4:Y:S04]  /*174a0*/  LDL.LU R9, [R1+0x48] ;  /* 0x0000480001097983 */ /* 0x000f280000300800 */
[----:B--2---:R0:W-:Y:S04]  /*174b0*/  STL [R1+0x13c], R2 ;  /* 0x00013c0201007387 */ /* 0x0041e80000100800 */
[----:B0-----:R-:W2:Y:S04]  /*174c0*/  LDL.LU R2, [R1+0x1380] ;  /* 0x0013800001027983 */ /* 0x001ea80000300800 */
[----:B------:R-:W3:Y:S04]  /*174d0*/  LDL R12, [R1+0x644] ;  /* 0x00064400010c7983 */ /* 0x000ee80000100800 */
[----:B------:R-:W3:Y:S01]  /*174e0*/  LDL R13, [R1+0x648] ;  /* 0x00064800010d7983 */ /* 0x000ee20000100800 */
[----:B--2---:R-:W-:-:S02]  /*174f0*/  PRMT R2, RZ, 0x7610, R2 ;  /* 0x00007610ff027816 */ /* 0x004fc40000000002 */
[----:B---3--:R-:W-:-:S04]  /*17500*/  @!P2 LOP3.LUT R13, R13, R12, RZ, 0x3c, !PT ;  /* 0x0000000c0d0da212 */ /* 0x008fc800078e3cff */
[----:B------:R-:W-:-:S04]  /*17510*/  @!P2 LOP3.LUT R12, R13, R12, RZ, 0x3c, !PT ;  /* 0x0000000c0d0ca212 */ /* 0x000fc800078e3cff */
[----:B------:R-:W-:-:S05]  /*17520*/  @!P2 LOP3.LUT R13, R13, R12, RZ, 0x3c, !PT ;  /* 0x0000000c0d0da212 */ /* 0x000fca00078e3cff */
[----:B------:R-:W2:Y:S04]  /*17530*/  @!P2 LDG.E.U16 R2, desc[UR8][R12.64] ;  /* 0x000000080c02a981 */ /* 0x000ea8000c1e1500 */
[----:B------:R0:W-:Y:S04]  /*17540*/  STS.U16 [R15+UR5+0x8280], R8 ;  /* 0x008280080f007988 */ /* 0x0001e80008000405 */
[----:B0-----:R-:W3:Y:S04]  /*17550*/  LDL.LU R8, [R1+0x38] ;  /* 0x0000380001087983 */ /* 0x001ee80000300800 */
[----:B--2---:R0:W-:Y:S04]  /*17560*/  STL [R1+0x12c], R2 ;  /* 0x00012c0201007387 */ /* 0x0041e80000100800 */
[----:B0-----:R-:W2:Y:S04]  /*17570*/  LDL.LU R2, [R1+0x137c] ;  /* 0x00137c0001027983 */ /* 0x001ea80000300800 */
[----:B------:R-:W2:Y:S04]  /*17580*/  LDL R12, [R1+0x5cc] ;  /* 0x0005cc00010c7983 */ /* 0x000ea80000100800 */
[----:B------:R-:W2:Y:S01]  /*17590*/  LDL R13, [R1+0x5d0] ;  /* 0x0005d000010d7983 */ /* 0x000ea20000100800 */
[----:B------:R-:W-:-:S03]  /*175a0*/  PRMT R6, RZ, 0x7610, R6 ;  /* 0x00007610ff067816 */ /* 0x000fc60000000006 */
[----:B------:R0:W-:Y:S04]  /*175b0*/  STS.U16 [R15+UR5+0x8380], R7 ;  /* 0x008380070f007988 */ /* 0x0001e80008000405 */
[----:B0-----:R-:W3:Y:S01]  /*175c0*/  LDL.LU R7, [R1+0x2c] ;  /* 0x00002c0001077983 */ /* 0x001ee20000300800 */
[----:B--2---:R-:W-:-:S04]  /*175d0*/  @!P1 LOP3.LUT R13, R13, R12, RZ, 0x3c, !PT ;  /* 0x0000000c0d0d9212 */ /* 0x004fc800078e3cff */
[----:B------:R-:W-:-:S04]  /*175e0*/  @!P1 LOP3.LUT R12, R13, R12, RZ, 0x3c, !PT ;  /* 0x0000000c0d0c9212 */ /* 0x000fc800078e3cff */
[----:B------:R-:W-:-:S05]  /*175f0*/  @!P1 LOP3.LUT R13, R13, R12, RZ, 0x3c, !PT ;  /* 0x0000000c0d0d9212 */ /* 0x000fca00078e3cff */
[----:B------:R0:W2:Y:S04]  /*17600*/  @!P1 LDG.E.U16 R6, desc[UR8][R12.64] ;  /* 0x000000080c069981 */ /* 0x0000a8000c1e1500 */
[----:B------:R-:W2:Y:S04]  /*17610*/  LDL.LU R12, [R1+0x64] ;  /* 0x00006400010c7983 */ /* 0x000ea80000300800 */
[----:B------:R-:W3:Y:S01]  /*17620*/  LDL R13, [R1+0x5c4] ;  /* 0x0005c400010d7983 */ /* 0x000ee20000100800 */
[----:B------:R-:W-:-:S03]  /*17630*/  PRMT R2, RZ, 0x7610, R2 ;  /* 0x00007610ff027816 */ /* 0x000fc60000000002 */
[----:B--2---:R0:W-:Y:S02]  /*17640*/  STS.U16 [R15+UR5+0x8480], R12 ;  /* 0x0084800c0f007988 */ /* 0x0041e40008000405 */
[----:B0-----:R-:W-:-:S05]  /*17650*/  @!P2 IMAD.MOV.U32 R12, RZ, RZ, R5 ;  /* 0x000000ffff0ca224 */ /* 0x001fca00078e0005 */
[----:B---3--:R-:W2:Y:S04]  /*17660*/  @!P2 LDG.E.U16 R2, desc[UR8][R12.64] ;  /* 0x000000080c02a981 */ /* 0x008ea8000c1e1500 */
[----:B------:R0:W-:Y:S04]  /*17670*/  STL [R1+0x11c], R6 ;  /* 0x00011c0601007387 */ /* 0x0001e80000100800 */
[----:B0-----:R-:W3:Y:S04]  /*17680*/  LDL.LU R6, [R1+0x28] ;  /* 0x0000280001067983 */ /* 0x001ee80000300800 */
[----:B------:R-:W3:Y:S04]  /*17690*/  LDL.LU R5, [R1+0x1c] ;  /* 0x00001c0001057983 */ /* 0x000ee80000300800 */
        /* <DEDUP_REMOVED lines=22> */
[----:B------:R-:W3:Y:S04]  /*17800*/  LDL R12, [R1+0x4cc] ;  /* 0x0004cc00010c7983 */ /* 0x000ee80000100800 */
[----:B------:R-:W3:Y:S04]  /*17810*/  LDL R13, [R1+0x4d0] ;  /* 0x0004d000010d7983 */ /* 0x000ee80000100800 */
[----:B----4-:R-:W-:Y:S04]  /*17820*/  STS.U16 [R15+UR5+0x8780], R9 ;  /* 0x008780090f007988 */ /* 0x010fe80008000405 */
[----:B--2---:R0:W-:Y:S04]  /*17830*/  STL [R1+0xf0], R2 ;  /* 0x0000f00201007387 */ /* 0x0041e80000100800 */
[----:B0-----:R-:W2:Y:S04]  /*17840*/  LDL.LU R2, [R1+0x4] ;  /* 0x0000040001027983 */ /* 0x001ea80000300800 */
[----:B------:R-:W4:Y:S01]  /*17850*/  LDL.LU R9, [R1+0x1370] ;  /* 0x0013700001097983 */ /* 0x000f220000300800 */
[----:B---3--:R-:W-:-:S04]  /*17860*/  @!P1 LOP3.LUT R13, R13, R12, RZ, 0x3c, !PT ;  /* 0x0000000c0d0d9212 */ /* 0x008fc800078e3cff */
[----:B------:R-:W-:-:S04]  /*17870*/  @!P1 LOP3.LUT R12, R13, R12, RZ, 0x3c, !PT ;  /* 0x0000000c0d0c9212 */ /* 0x000fc800078e3cff */
[----:B------:R-:W-:Y:S02]  /*17880*/  @!P1 LOP3.LUT R13, R13, R12, RZ, 0x3c, !PT ;  /* 0x0000000c0d0d9212 */ /* 0x000fe400078e3cff */
[----:B----4-:R-:W-:-:S06]  /*17890*/  PRMT R9, RZ, 0x7610, R9 ;  /* 0x00007610ff097816 */ /* 0x010fcc0000000009 */
[----:B------:R-:W3:Y:S04]  /*178a0*/  @!P1 LDG.E.U16 R9, desc[UR8][R12.64] ;  /* 0x000000080c099981 */ /* 0x000ee8000c1e1500 */
[----:B------:R-:W-:Y:S04]  /*178b0*/  STS.U16 [R15+UR5+0x8880], R8 ;  /* 0x008880080f007988 */ /* 0x000fe80008000405 */
[----:B---3--:R0:W-:Y:S04]  /*178c0*/  STL [R1+0xdc], R9 ;  /* 0x0000dc0901007387 */ /* 0x0081e80000100800 */
[----:B0-----:R-:W3:Y:S04]  /*178d0*/  LDL.LU R9, [R1+0x136c] ;  /* 0x00136c0001097983 */ /* 0x001ee80000300800 */
[----:B------:R-:W4:Y:S04]  /*178e0*/  LDL R12, [R1+0x4c4] ;  /* 0x0004c400010c7983 */ /* 0x000f280000100800 */
[----:B------:R-:W4:Y:S04]  /*178f0*/  LDL R13, [R1+0x4c8] ;  /* 0x0004c800010d7983 */ /* 0x000f280000100800 */
[----:B------:R-:W2:Y:S01]  /*17900*/  LDL.LU R8, [R1+0x1368] ;  /* 0x0013680001087983 */ /* 0x000ea20000300800 */
[----:B----4-:R-:W-:-:S04]  /*17910*/  @!P2 LOP3.LUT R13, R13, R12, RZ, 0x3c, !PT ;  /* 0x0000000c0d0da212 */ /* 0x010fc800078e3cff */
[C---:B------:R-:W-:Y:S02]  /*17920*/  @!P2 LOP3.LUT R12, R13.reuse, R12, RZ, 0x3c, !PT ;  /* 0x0000000c0d0ca212 */ /* 0x040fe400078e3cff */
[----:B--2---:R-:W-:Y:S02]  /*17930*/  PRMT R8, RZ, 0x7610, R8 ;  /* 0x00007610ff087816 */ /* 0x004fe40000000008 */
[----:B------:R-:W-:-:S05]  /*17940*/  @!P2 LOP3.LUT R13, R13, R12, RZ, 0x3c, !PT ;  /* 0x0000000c0d0da212 */ /* 0x000fca00078e3cff */
[----:B------:R-:W2:Y:S04]  /*17950*/  @!P2 LDG.E.U16 R8, desc[UR8][R12.64] ;  /* 0x000000080c08a981 */ /* 0x000ea8000c1e1500 */
[----:B------:R-:W-:Y:S04]  /*17960*/  STS.U16 [R15+UR5+0x8980], R7 ;  /* 0x008980070f007988 */ /* 0x000fe80008000405 */
[----:B--2---:R0:W-:Y:S04]  /*17970*/  STL [R1+0xd8], R8 ;  /* 0x0000d80801007387 */ /* 0x0041e80000100800 */
[----:B0-----:R-:W2:Y:S04]  /*17980*/  LDL.LU R8, [R1+0x1364] ;  /* 0x0013640001087983 */ /* 0x001ea80000300800 */
        /* <DEDUP_REMOVED lines=71> */
[----:B------:R-:W4:Y:S04]  /*17e00*/  @!P1 LDG.E.U16 R28, desc[UR8][R12.64] ;  /* 0x000000080c1c9981 */ /* 0x000f28000c1e1500 */
[----:B--2---:R0:W-:Y:S04]  /*17e10*/  STS.U16 [R15+UR5+0x8f80], R2 ;  /* 0x008f80020f007988 */ /* 0x0041e80008000405 */
[----:B0-----:R-:W2:Y:S04]  /*17e20*/  LDL R2, [R1+0x2c8] ;  /* 0x0002c80001027983 */ /* 0x001ea80000100800 */
[----:B----4-:R0:W-:Y:S02]  /*17e30*/  STL [R1+0xbc], R28 ;  /* 0x0000bc1c01007387 */ /* 0x0101e40000100800 */
[----:B0-----:R-:W0:Y:S02]  /*17e40*/  S2R R28, SR_TID.X ;  /* 0x00000000001c7919 */ /* 0x001e240000002100 */
[----:B0-----:R-:W-:-:S05]  /*17e50*/  LOP3.LUT R28, R28, 0x3f, RZ, 0xc0, !PT ;  /* 0x0000003f1c1c7812 */ /* 0x001fca00078ec0ff */
[----:B------:R-:W-:-:S05]  /*17e60*/  IMAD.SHL.U32 R28, R28, 0x2, RZ ;  /* 0x000000021c1c7824 */ /* 0x000fca00078e00ff */
[----:B------:R0:W-:Y:S04]  /*17e70*/  STS.U16 [R28+UR5], R3 ;  /* 0x000000031c007988 */ /* 0x0001e80008000405 */
[----:B0-----:R-:W2:Y:S01]  /*17e80*/  LDL R3, [R1+0x2c4] ;  /* 0x0002c40001037983 */ /* 0x001ea20000100800 */
[----:B------:R-:W-:-:S06]  /*17e90*/  PRMT R28, RZ, 0x7610, R28 ;  /* 0x00007610ff1c7816 */ /* 0x000fcc000000001c */
[----:B--2---:R-:W2:Y:S04]  /*17ea0*/  @!P2 LDG.E.U16 R28, desc[UR8][R2.64] ;  /* 0x00000008021ca981 */ /* 0x004ea8000c1e1500 */
[----:B--2---:R-:W-:Y:S04]  /*17eb0*/  STL [R1+0xb8], R28 ;  /* 0x0000b81c01007387 */ /* 0x004fe80000100800 */
[----:B------:R-:W2:Y:S04]  /*17ec0*/  LDL R2, [R1+0xa3c] ;  /* 0x000a3c0001027983 */ /* 0x000ea80000100800 */
[----:B------:R-:W2:Y:S01]  /*17ed0*/  LDL R3, [R1+0xa40] ;  /* 0x000a400001037983 */ /* 0x000ea20000100800 */
[----:B------:R-:W-:-:S02]  /*17ee0*/  PRMT R18, RZ, 0x7610, R18 ;  /* 0x00007610ff127816 */ /* 0x000fc40000000012 */
[----:B--2---:R-:W-:-:S04]  /*17ef0*/  @!P1 LOP3.LUT R3, R3, R2, RZ, 0x3c, !PT ;  /* 0x0000000203039212 */ /* 0x004fc800078e3cff */
[----:B------:R-:W-:-:S04]  /*17f00*/  @!P1 LOP3.LUT R2, R3, R2, RZ, 0x3c, !PT ;  /* 0x0000000203029212 */ /* 0x000fc800078e3cff */
[----:B------:R-:W-:-:S05]  /*17f10*/  @!P1 LOP3.LUT R3, R3, R2, RZ, 0x3c, !PT ;  /* 0x0000000203039212 */ /* 0x000fca00078e3cff */
[----:B------:R-:W2:Y:S04]  /*17f20*/  @!P1 LDG.E.U16 R18, desc[UR8][R2.64] ;  /* 0x0000000802129981 */ /* 0x000ea8000c1e1500 */
[----:B------:R-:W4:Y:S04]  /*17f30*/  LDL R2, [R1+0xa34] ;  /* 0x000a340001027983 */ /* 0x000f280000100800 */
[----:B------:R-:W4:Y:S01]  /*17f40*/  LDL R3, [R1+0xa38] ;  /* 0x000a380001037983 */ /* 0x000f220000100800 */
[----:B------:R-:W-:-:S03]  /*17f50*/  PRMT R16, RZ, 0x7610, R16 ;  /* 0x00007610ff107816 */ /* 0x000fc60000000010 */
[----:B--2---:R0:W-:Y:S04]  /*17f60*/  STL [R1+0xb4], R18 ;  /* 0x0000b41201007387 */ /* 0x0041e80000100800 */
[----:B0-----:R-:W2:Y:S01]  /*17f70*/  LDL.LU R18, [R1+0x10] ;  /* 0x0000100001127983 */ /* 0x001ea20000300800 */
[----:B----4-:R-:W-:-:S04]  /*17f80*/  @!P2 LOP3.LUT R3, R3, R2, RZ, 0x3c, !PT ;  /* 0x000000020303a212 */ /* 0x010fc800078e3cff */
[----:B------:R-:W-:-:S04]  /*17f90*/  @!P2 LOP3.LUT R2, R3, R2, RZ, 0x3c, !PT ;  /* 0x000000020302a212 */ /* 0x000fc800078e3cff */
[----:B------:R-:W-:-:S05]  /*17fa0*/  @!P2 LOP3.LUT R3, R3, R2, RZ, 0x3c, !PT ;  /* 0x000000020303a212 */ /* 0x000fca00078e3cff */
[----:B------:R-:W4:Y:S04]  /*17fb0*/  @!P2 LDG.E.U16 R16, desc[UR8][R2.64] ;  /* 0x000000080210a981 */ /* 0x000f28000c1e1500 */
[----:B------:R-:W2:Y:S04]  /*17fc0*/  LDL R2, [R1+0x9bc] ;  /* 0x0009bc0001027983 */ /* 0x000ea80000100800 */
[----:B------:R-:W2:Y:S01]  /*17fd0*/  LDL R3, [R1+0x9c0] ;  /* 0x0009c00001037983 */ /* 0x000ea20000100800 */
[----:B------:R-:W-:-:S03]  /*17fe0*/  PRMT R19, RZ, 0x7610, R19 ;  /* 0x00007610ff137816 */ /* 0x000fc60000000013 */
[----:B----4-:R0:W-:Y:S04]  /*17ff0*/  STL [R1+0xb0], R16 ;  /* 0x0000b01001007387 */ /* 0x0101e80000100800 */
[----:B0-----:R-:W4:Y:S01]  /*18000*/  LDL.LU R16, [R1+0x18] ;  /* 0x0000180001107983 */ /* 0x001f220000300800 */
        /* <DEDUP_REMOVED lines=24> */
[----:B------:R-:W-:Y:S01]  /*18190*/  PRMT R11, RZ, 0x7610, R11 ;  /* 0x00007610ff0b7816 */ /* 0x000fe2000000000b */
[----:B------:R-:W0:Y:S02]  /*181a0*/  S2R R28, SR_TID.X ;  /* 0x00000000001c7919 */ /* 0x000e240000002100 */
[----:B--2---:R1:W-:Y:S04]  /*181b0*/  STL [R1+0xa4], R0 ;  /* 0x0000a40001007387 */ /* 0x0043e80000100800 */
[----:B-1----:R-:W2:Y:S01]  /*181c0*/  LDL.LU R0, [R1+0x34] ;  /* 0x0000340001007983 */ /* 0x002ea20000300800 */
[----:B---3--:R-:W-:-:S04]  /*181d0*/  @!P2 LOP3.LUT R3, R3, R2, RZ, 0x3c, !PT ;  /* 0x000000020303a212 */ /* 0x008fc800078e3cff */
[----:B------:R-:W-:-:S04]  /*181e0*/  @!P2 LOP3.LUT R2, R3, R2, RZ, 0x3c, !PT ;  /* 0x000000020302a212 */ /* 0x000fc800078e3cff */
[----:B------:R-:W-:-:S05]  /*181f0*/  @!P2 LOP3.LUT R3, R3, R2, RZ, 0x3c, !PT ;  /* 0x000000020303a212 */ /* 0x000fca00078e3cff */
[----:B------:R1:W3:Y:S04]  /*18200*/  @!P2 LDG.E.U16 R11, desc[UR8][R2.64] ;  /* 0x00000008020ba981 */ /* 0x0002e8000c1e1500 */
[----:B------:R-:W1:Y:S04]  /*18210*/  LDL R2, [R1+0x8bc] ;  /* 0x0008bc0001027983 */ /* 0x000e680000100800 */
[----:B------:R-:W1:Y:S01]  /*18220*/  LDL R3, [R1+0x8c0] ;  /* 0x0008c00001037983 */ /* 0x000e620000100800 */
[----:B0-----:R-:W-:-:S04]  /*18230*/  LOP3.LUT R28, R28, 0x3f, RZ, 0xc0, !PT ;  /* 0x0000003f1c1c7812 */ /* 0x001fc800078ec0ff */
[----:B------:R-:W-:-:S05]  /*18240*/  SHF.L.U32 R28, R28, 0x1, RZ ;  /* 0x000000011c1c7819 */ /* 0x000fca00000006ff */
[----:B------:R-:W-:Y:S04]  /*18250*/  STS.U16 [R28+UR5+0x80], R4 ;  /* 0x000080041c007988 */ /* 0x000fe80008000405 */
[----:B------:R-:W-:Y:S04]  /*18260*/  STS.U16 [R28+UR5+0x800], R5 ;  /* 0x000800051c007988 */ /* 0x000fe80008000405 */
[----:B------:R-:W-:Y:S04]  /*18270*/  STS.U16 [R28+UR5+0x880], R6 ;  /* 0x000880061c007988 */ /* 0x000fe80008000405 */
[----:B------:R-:W-:Y:S04]  /*18280*/  STS.U16 [R28+UR5+0x1000], R7 ;  /* 0x001000071c007988 */ /* 0x000fe80008000405 */
[----:B------:R-:W-:Y:S04]  /*18290*/  STS.U16 [R28+UR5+0x1080], R8 ;  /* 0x001080081c007988 */ /* 0x000fe80008000405 */
[----:B------:R-:W-:Y:S04]  /*182a0*/  STS.U16 [R28+UR5+0x1800], R9 ;  /* 0x001800091c007988 */ /* 0x000fe80008000405 */
[----:B------:R0:W-:Y:S02]  /*182b0*/  STS.U16 [R28+UR5+0x1880], R10 ;  /* 0x0018800a1c007988 */ /* 0x0001e40008000405 */
[----:B0-----:R-:W-:-:S02]  /*182c0*/  PRMT R28, RZ, 0x7610, R28 ;  /* 0x00007610ff1c7816 */ /* 0x001fc4000000001c */
[----:B-1----:R-:W-:-:S04]  /*182d0*/  @!P1 LOP3.LUT R3, R3, R2, RZ, 0x3c, !PT ;  /* 0x0000000203039212 */ /* 0x002fc800078e3cff */
[----:B------:R-:W-:-:S04]  /*182e0*/  @!P1 LOP3.LUT R2, R3, R2, RZ, 0x3c, !PT ;  /* 0x0000000203029212 */ /* 0x000fc800078e3cff */
[----:B------:R-:W-:-:S05]  /*182f0*/  @!P1 LOP3.LUT R3, R3, R2, RZ, 0x3c, !PT ;  /* 0x0000000203039212 */ /* 0x000fca00078e3cff */
[----:B------:R-:W2:Y:S04]  /*18300*/  @!P1 LDG.E.U16 R28, desc[UR8][R2.64] ;  /* 0x00000008021c9981 */ /* 0x000ea8000c1e1500 */
[----:B---3--:R0:W-:Y:S04]  /*18310*/  STL [R1+0xa0], R11 ;  /* 0x0000a00b01007387 */ /* 0x0081e80000100800 */
[----:B0-----:R-:W3:Y:S04]  /*18320*/  LDL.LU R11, [R1+0x40] ;  /* 0x00004000010b7983 */ /* 0x001ee80000300800 */
        /* <DEDUP_REMOVED lines=8> */
[----:B------:R-:W3:Y:S01]  /*183b0*/  LDL.LU R18, [R1+0x44] ;  /* 0x0000440001127983 */ /* 0x000ee20000300800 */
        /* <DEDUP_REMOVED lines=10> */
[----:B----4-:R0:W-:Y:S02]  /*18460*/  STS.U16 [R28+UR5+0x2080], R16 ;  /* 0x002080101c007988 */ /* 0x0101e40008000405 */
[----:B0-----:R-:W-:Y:S02]  /*18470*/  PRMT R28, RZ, 0x7610, R28 ;  /* 0x00007610ff1c7816 */ /* 0x001fe4000000001c */
[----:B------:R-:W4:Y:S01]  /*18480*/  LDL.LU R16, [R1+0x50] ;  /* 0x0000500001107983 */ /* 0x000f220000300800 */
[----:B--2---:R-:W-:-:S04]  /*18490*/  @!P1 LOP3.LUT R3, R3, R2, RZ, 0x3c, !PT ;  /* 0x0000000203039212 */ /* 0x004fc800078e3cff */
[----:B------:R-:W-:-:S04]  /*184a0*/  @!P1 LOP3.LUT R2, R3, R2, RZ, 0x3c, !PT ;  /* 0x0000000203029212 */ /* 0x000fc800078e3cff */
[----:B------:R-:W-:-:S05]  /*184b0*/  @!P1 LOP3.LUT R3, R3, R2, RZ, 0x3c, !PT ;  /* 0x0000000203039212 */ /* 0x000fca00078e3cff */
[----:B------:R-:W2:Y:S04]  /*184c0*/  @!P1 LDG.E.U16 R28, desc[UR8][R2.64] ;  /* 0x00000008021c9981 */ /* 0x000ea8000c1e1500 */
[----:B--2---:R0:W-:Y:S04]  /*184d0*/  STL [R1+0x94], R28 ;  /* 0x0000941c01007387 */ /* 0x0041e80000100800 */
[----:B------:R-:W2:Y:S04]  /*184e0*/  LDL R2, [R1+0x834] ;  /* 0x0008340001027983 */ /* 0x000ea80000100800 */
[----:B------:R-:W2:Y:S01]  /*184f0*/  LDL R3, [R1+0x838] ;  /* 0x0008380001037983 */ /* 0x000ea20000100800 */
[----:B------:R-:W-:Y:S01]  /*18500*/  PRMT R8, RZ, 0x7610, R8 ;  /* 0x00007610ff087816 */ /* 0x000fe20000000008 */
        /* <DEDUP_REMOVED lines=9> */
[----:B------:R0:W-:Y:S04]  /*185a0*/  STS.U16 [R28+UR5+0x2800], R19 ;  /* 0x002800131c007988 */ /* 0x0001e80008000405 */
[----:B------:R3:W-:Y:S04]  /*185b0*/  STS.U16 [R28+UR5+0x2880], R14 ;  /* 0x0028800e1c007988 */ /* 0x0007e80008000405 */
[----:B0-----:R-:W4:Y:S01]  /*185c0*/  LDL R19, [R1+0x740] ;  /* 0x0007400001137983 */ /* 0x001f220000100800 */
[----:B---3--:R-:W-:Y:S02]  /*185d0*/  PRMT R28, RZ, 0x7610, R28 ;  /* 0x00007610ff1c7816 */ /* 0x008fe4000000001c */
[----:B-1----:R-:W-:-:S04]  /*185e0*/  @!P1 LOP3.LUT R3, R3, R2, RZ, 0x3c, !PT ;  /* 0x0000000203039212 */ /* 0x002fc800078e3cff */
[----:B------:R-:W-:-:S04]  /*185f0*/  @!P1 LOP3.LUT R2, R3, R2, RZ, 0x3c, !PT ;  /* 0x0000000203029212 */ /* 0x000fc800078e3cff */
[----:B------:R-:W-:-:S05]  /*18600*/  @!P1 LOP3.LUT R3, R3, R2, RZ, 0x3c, !PT ;  /* 0x0000000203039212 */ /* 0x000fca00078e3cff */
[----:B------:R-:W3:Y:S04]  /*18610*/  @!P1 LDG.E.U16 R28, desc[UR8][R2.64] ;  /* 0x00000008021c9981 */ /* 0x000ee8000c1e1500 */
[----:B--2---:R0:W-:Y:S04]  /*18620*/  STL [R1+0x90], R8 ;  /* 0x0000900801007387 */ /* 0x0041e80000100800 */
[----:B0-----:R-:W2:Y:S04]  /*18630*/  LDL.LU R8, [R1+0x4c] ;  /* 0x00004c0001087983 */ /* 0x001ea80000300800 */
[----:B------:R-:W2:Y:S04]  /*18640*/  LDL.LU R14, [R1+0x1330] ;  /* 0x00133000010e7983 */ /* 0x000ea80000300800 */
        /* <DEDUP_REMOVED lines=8> */
[----:B------:R-:W2:Y:S01]  /*186d0*/  LDL.LU R0, [R1+0x58] ;  /* 0x0000580001007983 */ /* 0x000ea20000300800 */
[----:B---3--:R-:W-:-:S04]  /*186e0*/  @!P2 LOP3.LUT R3, R3, R2, RZ, 0x3c, !PT ;  /* 0x000000020303a212 */ /* 0x008fc800078e3cff */
[----:B------:R-:W-:-:S04]  /*186f0*/  @!P2 LOP3.LUT R2, R3, R2, RZ, 0x3c, !PT ;  /* 0x000000020302a212 */ /* 0x000fc800078e3cff */
[----:B------:R-:W-:-:S05]  /*18700*/  @!P2 LOP3.LUT R3, R3, R2, RZ, 0x3c, !PT ;  /* 0x000000020303a212 */ /* 0x000fca00078e3cff */
[----:B------:R-:W3:Y:S04]  /*18710*/  @!P2 LDG.E.U16 R28, desc[UR8][R2.64] ;  /* 0x00000008021ca981 */ /* 0x000ee8000c1e1500 */
[----:B---3--:R0:W-:Y:S04]  /*18720*/  STL [R1+0x88], R28 ;  /* 0x0000881c01007387 */ /* 0x0081e80000100800 */
[----:B------:R-:W3:Y:S01]  /*18730*/  LDL R3, [R1+0x73c] ;  /* 0x00073c0001037983 */ /* 0x000ee20000100800 */
[----:B0-----:R-:W0:Y:S01]  /*18740*/  S2R R28, SR_TID.X ;  /* 0x00000000001c7919 */ /* 0x001e220000002100 */
[----:B----4-:R-:W-:Y:S01]  /*18750*/  @!P1 IMAD.MOV.U32 R2, RZ, RZ, R19 ;  /* 0x000000ffff029224 */ /* 0x010fe200078e0013 */
[----:B0-----:R-:W-:-:S05]  /*18760*/  LOP3.LUT R28, R28, 0x3f, RZ, 0xc0, !PT ;  /* 0x0000003f1c1c7812 */ /* 0x001fca00078ec0ff */
[----:B------:R-:W-:-:S05]  /*18770*/  IMAD.SHL.U32 R28, R28, 0x2, RZ ;  /* 0x000000021c1c7824 */ /* 0x000fca00078e00ff */
[----:B------:R0:W-:Y:S02]  /*18780*/  STS.U16 [R28+UR5+0x3080], R11 ;  /* 0x0030800b1c007988 */ /* 0x0001e40008000405 */
[----:B0-----:R-:W-:Y:S02]  /*18790*/  PRMT R28, RZ, 0x7610, R28 ;  /* 0x00007610ff1c7816 */ /* 0x001fe4000000001c */
[----:B------:R-:W4:Y:S04]  /*187a0*/  LDL R11, [R1+0x6b8] ;  /* 0x0006b800010b7983 */ /* 0x000f280000100800 */
[----:B------:R-:W2:Y:S04]  /*187b0*/  LDL.LU R19, [R1+0x68] ;  /* 0x0000680001137983 */ /* 0x000ea80000300800 */
[----:B---3--:R-:W3:Y:S04]  /*187c0*/  @!P1 LDG.E.U16 R28, desc[UR8][R2.64] ;  /* 0x00000008021c9981 */ /* 0x008ee8000c1e1500 */
        /* <DEDUP_REMOVED lines=8> */
[----:B------:R-:W2:Y:S01]  /*18850*/  LDL R18, [R1+0x640] ;  /* 0x0006400001127983 */ /* 0x000ea20000100800 */
[----:B---3--:R-:W-:-:S04]  /*18860*/  @!P2 LOP3.LUT R3, R3, R2, RZ, 0x3c, !PT ;  /* 0x000000020303a212 */ /* 0x008fc800078e3cff */
[----:B------:R-:W-:-:S04]  /*18870*/  @!P2 LOP3.LUT R2, R3, R2, RZ, 0x3c, !PT ;  /* 0x000000020302a212 */ /* 0x000fc800078e3cff */
[----:B------:R-:W-:-:S05]  /*18880*/  @!P2 LOP3.LUT R3, R3, R2, RZ, 0x3c, !PT ;  /* 0x000000020303a212 */ /* 0x000fca00078e3cff */
[----:B------:R-:W3:Y:S04]  /*18890*/  @!P2 LDG.E.U16 R28, desc[UR8][R2.64] ;  /* 0x00000008021ca981 */ /* 0x000ee8000c1e1500 */
        /* <DEDUP_REMOVED lines=14> */
[----:B------:R-:W3:Y:S04]  /*18980*/  LDL.LU R2, [R1+0x5c] ;  /* 0x00005c0001027983 */ /* 0x000ee80000300800 */
[----:B------:R-:W2:Y:S01]  /*18990*/  LDL R3, [R1+0x6b4] ;  /* 0x0006b40001037983 */ /* 0x000ea20000100800 */
[----:B0-----:R-:W0:Y:S02]  /*189a0*/  S2R R28, SR_TID.X ;  /* 0x00000000001c7919 */ /* 0x001e240000002100 */
[----:B0-----:R-:W-:-:S05]  /*189b0*/  LOP3.LUT R28, R28, 0x3f, RZ, 0xc0, !PT ;  /* 0x0000003f1c1c7812 */ /* 0x001fca00078ec0ff */
[----:B------:R-:W-:-:S05]  /*189c0*/  IMAD.SHL.U32 R28, R28, 0x2, RZ ;  /* 0x000000021c1c7824 */ /* 0x000fca00078e00ff */
[----:B---3--:R0:W-:Y:S02]  /*189d0*/  STS.U16 [R28+UR5+0x4000], R2 ;  /* 0x004000021c007988 */ /* 0x0081e40008000405 */
[----:B0-----:R-:W-:Y:S01]  /*189e0*/  PRMT R28, RZ, 0x7610, R28 ;  /* 0x00007610ff1c7816 */ /* 0x001fe2000000001c */
[----:B----4-:R-:W-:Y:S02]  /*189f0*/  @!P2 IMAD.MOV.U32 R2, RZ, RZ, R11 ;  /* 0x000000ffff02a224 */ /* 0x010fe400078e000b */
[----:B------:R-:W3:Y:S04]  /*18a00*/  LDL.LU R11, [R1+0xe8] ;  /* 0x0000e800010b7983 */ /* 0x000ee80000300800 */
[----:B--2---:R-:W2:Y:S01]  /*18a10*/  @!P2 LDG.E.U16 R28, desc[UR8][R2.64] ;  /* 0x00000008021ca981 */ /* 0x004ea2000c1e1500 */
[----:B------:R-:W-:-:S03]  /*18a20*/  PRMT R17, RZ, 0x7610, R17 ;  /* 0x00007610ff117816 */ /* 0x000fc60000000011 */
[----:B--2---:R0:W-:Y:S04]  /*18a30*/  STL [R1+0x78], R28 ;  /* 0x0000781c01007387 */ /* 0x0041e80000100800 */
[----:B------:R-:W2:Y:S01]  /*18a40*/  LDL R3, [R1+0x63c] ;  /* 0x00063c0001037983 */ /* 0x000ea20000100800 */
[----:B------:R-:W-:Y:S01]  /*18a50*/  @!P1 IMAD.MOV.U32 R2, RZ, RZ, R18 ;  /* 0x000000ffff029224 */ /* 0x000fe200078e0012 */
[----:B0-----:R-:W0:Y:S04]  /*18a60*/  S2R R28, SR_TID.X ;  /* 0x00000000001c7919 */ /* 0x001e280000002100 */
[----:B--2---:R-:W2:Y:S04]  /*18a70*/  @!P1 LDG.E.U16 R17, desc[UR8][R2.64] ;  /* 0x0000000802119981 */ /* 0x004ea8000c1e1500 */
[----:B------:R-:W4:Y:S04]  /*18a80*/  LDL R2, [R1+0x634] ;  /* 0x0006340001027983 */ /* 0x000f280000100800 */
[----:B------:R-:W4:Y:S01]  /*18a90*/  LDL R3, [R1+0x638] ;  /* 0x0006380001037983 */ /* 0x000f220000100800 */
[----:B0-----:R-:W-:-:S05]  /*18aa0*/  LOP3.LUT R28, R28, 0x3f, RZ, 0xc0, !PT ;  /* 0x0000003f1c1c7812 */ /* 0x001fca00078ec0ff */
[----:B------:R-:W-:Y:S01]  /*18ab0*/  IMAD.SHL.U32 R28, R28, 0x2, RZ ;  /* 0x000000021c1c7824 */ /* 0x000fe200078e00ff */
[----:B------:R-:W-:-:S04]  /*18ac0*/  PRMT R14, RZ, 0x7610, R14 ;  /* 0x00007610ff0e7816 */ /* 0x000fc8000000000e */
[----:B------:R0:W-:Y:S04]  /*18ad0*/  STS.U16 [R28+UR5+0x4080], R8 ;  /* 0x004080081c007988 */ /* 0x0001e80008000405 */
[----:B------:R-:W-:Y:S04]  /*18ae0*/  STS.U16 [R28+UR5+0x4800], R0 ;  /* 0x004800001c007988 */ /* 0x000fe80008000405 */
[----:B0-----:R-:W3:Y:S04]  /*18af0*/  LDL R8, [R1+0x5b8] ;  /* 0x0005b80001087983 */ /* 0x001ee80000100800 */
[----:B--2---:R0:W-:Y:S04]  /*18b00*/  STL [R1+0x74], R17 ;  /* 0x0000741101007387 */ /* 0x0041e80000100800 */
[----:B0-----:R-:W2:Y:S01]  /*18b10*/  LDL.LU R17, [R1+0xec] ;  /* 0x0000ec0001117983 */ /* 0x001ea20000300800 */
[----:B----4-:R-:W-:-:S03]  /*18b20*/  @!P2 LOP3.LUT R3, R3, R2, RZ, 0x3c, !PT ;  /* 0x000000020303a212 */ /* 0x010fc600078e3cff */
[----:B------:R-:W4:Y:S01]  /*18b30*/  LDL R0, [R1+0x540] ;  /* 0x0005400001007983 */ /* 0x000f220000100800 */
[----:B------:R-:W-:-:S03]  /*18b40*/  @!P2 LOP3.LUT R2, R3, R2, RZ, 0x3c, !PT ;  /* 0x000000020302a212 */ /* 0x000fc600078e3cff */
[----:B------:R-:W2:Y:S01]  /*18b50*/  LDL.LU R18, [R1+0xf4] ;  /* 0x0000f40001127983 */ /* 0x000ea20000300800 */
[----:B------:R-:W-:-:S05]  /*18b60*/  @!P2 LOP3.LUT R3, R3, R2, RZ, 0x3c, !PT ;  /* 0x000000020303a212 */ /* 0x000fca00078e3cff */
[----:B------:R0:W2:Y:S04]  /*18b70*/  @!P2 LDG.E.U16 R14, desc[UR8][R2.64] ;  /* 0x00000008020ea981 */ /* 0x0000a8000c1e1500 */
[----:B------:R-:W0:Y:S04]  /*18b80*/  LDL R2, [R1+0x5bc] ;  /* 0x0005bc0001027983 */ /* 0x000e280000100800 */
[----:B------:R-:W0:Y:S04]  /*18b90*/  LDL R3, [R1+0x5c0] ;  /* 0x0005c00001037983 */ /* 0x000e280000100800 */
[----:B------:R1:W-:Y:S02]  /*18ba0*/  STS.U16 [R28+UR5+0x4880], R19 ;  /* 0x004880131c007988 */ /* 0x0003e40008000405 */
[----:B-1----:R-:W-:-:S02]  /*18bb0*/  PRMT R28, RZ, 0x7610, R28 ;  /* 0x00007610ff1c7816 */ /* 0x002fc4000000001c */
[----:B0-----:R-:W-:-:S04]  /*18bc0*/  @!P1 LOP3.LUT R3, R3, R2, RZ, 0x3c, !PT ;  /* 0x0000000203039212 */ /* 0x001fc800078e3cff */
[----:B------:R-:W-:-:S04]  /*18bd0*/  @!P1 LOP3.LUT R2, R3, R2, RZ, 0x3c, !PT ;  /* 0x0000000203029212 */ /* 0x000fc800078e3cff */
[----:B------:R-:W-:-:S05]  /*18be0*/  @!P1 LOP3.LUT R3, R3, R2, RZ, 0x3c, !PT ;  /* 0x0000000203039212 */ /* 0x000fca00078e3cff */
[----:B------:R-:W3:Y:S04]  /*18bf0*/  @!P1 LDG.E.U16 R28, desc[UR8][R2.64] ;  /* 0x00000008021c9981 */ /* 0x000ee8000c1e1500 */
[----:B--2---:R0:W-:Y:S04]  /*18c00*/  STL [R1+0x70], R14 ;  /* 0x0000700e01007387 */ /* 0x0041e80000100800 */
[----:B0-----:R-:W2:Y:S04]  /*18c10*/  LDL.LU R14, [R1+0xf8] ;  /* 0x0000f800010e7983 */ /* 0x001ea80000300800 */
[----:B------:R-:W2:Y:S04]  /*18c20*/  LDL.LU R19, [R1+0x132c] ;  /* 0x00132c0001137983 */ /* 0x000ea80000300800 */
[----:B---3--:R0:W-:Y:S04]  /*18c30*/  STL [R1+0x6c], R28 ;  /* 0x00006c1c01007387 */ /* 0x0081e80000100800 */
[----:B------:R-:W3:Y:S04]  /*18c40*/  LDL.LU R2, [R1+0xe0] ;  /* 0x0000e00001027983 */ /* 0x000ee80000300800 */
[----:B------:R-:W4:Y:S01]  /*18c50*/  LDL R3, [R1+0x5b4] ;  /* 0x0005b40001037983 */ /* 0x000f220000100800 */
[----:B0-----:R-:W0:Y:S01]  /*18c60*/  S2R R28, SR_TID.X ;  /* 0x00000000001c7919 */ /* 0x001e220000002100 */
[----:B--2---:R-:W-:-:S02]  /*18c70*/  PRMT R19, RZ, 0x7610, R19 ;  /* 0x00007610ff137816 */ /* 0x004fc40000000013 */
[----:B0-----:R-:W-:-:S05]  /*18c80*/  LOP3.LUT R28, R28, 0x3f, RZ, 0xc0, !PT ;  /* 0x0000003f1c1c7812 */ /* 0x001fca00078ec0ff */
[----:B------:R-:W-:-:S05]  /*18c90*/  IMAD.SHL.U32 R28, R28, 0x2, RZ ;  /* 0x000000021c1c7824 */ /* 0x000fca00078e00ff */
[----:B---3--:R0:W-:Y:S02]  /*18ca0*/  STS.U16 [R28+UR5+0x5000], R2 ;  /* 0x005000021c007988 */ /* 0x0081e40008000405 */
[----:B0-----:R-:W-:Y:S02]  /*18cb0*/  @!P2 IMAD.MOV.U32 R2, RZ, RZ, R8 ;  /* 0x000000ffff02a224 */ /* 0x001fe400078e0008 */
[----:B------:R-:W2:Y:S04]  /*18cc0*/  LDL.LU R8, [R1+0xfc] ;  /* 0x0000fc0001087983 */ /* 0x000ea80000300800 */
[----:B----4-:R0:W3:Y:S04]  /*18cd0*/  @!P2 LDG.E.U16 R19, desc[UR8][R2.64] ;  /* 0x000000080213a981 */ /* 0x0100e8000c1e1500 */
[----:B------:R-:W4:Y:S01]  /*18ce0*/  LDL R3, [R1+0x53c] ;  /* 0x00053c0001037983 */ /* 0x000f220000100800 */
[----:B------:R-:W-:Y:S01]  /*18cf0*/  PRMT R9, RZ, 0x7610, R9 ;  /* 0x00007610ff097816 */ /* 0x000fe20000000009 */
[----:B0-----:R-:W-:-:S02]  /*18d00*/  @!P1 IMAD.MOV.U32 R2, RZ, RZ, R0 ;  /* 0x000000ffff029224 */ /* 0x001fc400078e0000 */
[----:B------:R0:W-:Y:S04]  /*18d10*/  STS.U16 [R28+UR5+0x5080], R16 ;  /* 0x005080101c007988 */ /* 0x0001e80008000405 */
[----:B---3--:R1:W-:Y:S04]  /*18d20*/  STL [R1+0x68], R19 ;  /* 0x0000681301007387 */ /* 0x0083e80000100800 */
[----:B0-----:R-:W3:Y:S04]  /*18d30*/  LDL R16, [R1+0x4b8] ;  /* 0x0004b80001107983 */ /* 0x001ee80000100800 */
[----:B-1----:R-:W2:Y:S04]  /*18d40*/  LDL R19, [R1+0x4b4] ;  /* 0x0004b40001137983 */ /* 0x002ea80000100800 */
[----:B------:R-:W2:Y:S04]  /*18d50*/  LDL.LU R0, [R1+0x104] ;  /* 0x0001040001007983 */ /* 0x000ea80000300800 */
[----:B----4-:R0:W4:Y:S04]  /*18d60*/  @!P1 LDG.E.U16 R9, desc[UR8][R2.64] ;  /* 0x0000000802099981 */ /* 0x010128000c1e1500 */
[----:B------:R-:W0:Y:S04]  /*18d70*/  LDL R2, [R1+0x534] ;  /* 0x0005340001027983 */ /* 0x000e280000100800 */
[----:B------:R-:W0:Y:S04]  /*18d80*/  LDL R3, [R1+0x538] ;  /* 0x0005380001037983 */ /* 0x000e280000100800 */
[----:B------:R1:W-:Y:S02]  /*18d90*/  STS.U16 [R28+UR5+0x5800], R11 ;  /* 0x0058000b1c007988 */ /* 0x0003e40008000405 */
[----:B-1----:R-:W-:-:S02]  /*18da0*/  PRMT R28, RZ, 0x7610, R28 ;  /* 0x00007610ff1c7816 */ /* 0x002fc4000000001c */
[----:B------:R-:W2:Y:S01]  /*18db0*/  LDL R11, [R1+0x43c] ;  /* 0x00043c00010b7983 */ /* 0x000ea20000100800 */
[----:B0-----:R-:W-:-:S04]  /*18dc0*/  @!P2 LOP3.LUT R3, R3, R2, RZ, 0x3c, !PT ;  /* 0x000000020303a212 */ /* 0x001fc800078e3cff */
[----:B------:R-:W-:-:S04]  /*18dd0*/  @!P2 LOP3.LUT R2, R3, R2, RZ, 0x3c, !PT ;  /* 0x000000020302a212 */ /* 0x000fc800078e3cff */
[----:B------:R-:W-:-:S05]  /*18de0*/  @!P2 LOP3.LUT R3, R3, R2, RZ, 0x3c, !PT ;  /* 0x000000020303a212 */ /* 0x000fca00078e3cff */
[----:B------:R-:W2:Y:S04]  /*18df0*/  @!P2 LDG.E.U16 R28, desc[UR8][R2.64] ;  /* 0x00000008021ca981 */ /* 0x000ea8000c1e1500 */
[----:B----4-:R0:W-:Y:S04]  /*18e00*/  STL [R1+0x64], R9 ;  /* 0x0000640901007387 */ /* 0x0101e80000100800 */
[----:B0-----:R-:W4:Y:S04]  /*18e10*/  LDL R9, [R1+0x440] ;  /* 0x0004400001097983 */ /* 0x001f280000100800 */
[----:B--2---:R0:W-:Y:S04]  /*18e20*/  STL [R1+0x60], R28 ;  /* 0x0000601c01007387 */ /* 0x0041e80000100800 */
[----:B------:R-:W2:Y:S04]  /*18e30*/  LDL R2, [R1+0x4bc] ;  /* 0x0004bc0001027983 */ /* 0x000ea80000100800 */
[----:B------:R-:W2:Y:S01]  /*18e40*/  LDL R3, [R1+0x4c0] ;  /* 0x0004c00001037983 */ /* 0x000ea20000100800 */
[----:B0-----:R-:W0:Y:S02]  /*18e50*/  S2R R28, SR_TID.X ;  /* 0x00000000001c7919 */ /* 0x001e240000002100 */
[----:B0-----:R-:W-:-:S05]  /*18e60*/  LOP3.LUT R28, R28, 0x3f, RZ, 0xc0, !PT ;  /* 0x0000003f1c1c7812 */ /* 0x001fca00078ec0ff */
[----:B------:R-:W-:-:S05]  /*18e70*/  IMAD.SHL.U32 R28, R28, 0x2, RZ ;  /* 0x000000021c1c7824 */ /* 0x000fca00078e00ff */
[----:B------:R0:W-:Y:S04]  /*18e80*/  STS.U16 [R28+UR5+0x5880], R17 ;  /* 0x005880111c007988 */ /* 0x0001e80008000405 */
[----:B0-----:R-:W4:Y:S01]  /*18e90*/  LDL.LU R17, [R1+0x1328] ;  /* 0x0013280001117983 */ /* 0x001f220000300800 */
[----:B------:R-:W-:Y:S02]  /*18ea0*/  PRMT R28, RZ, 0x7610, R28 ;  /* 0x00007610ff1c7816 */ /* 0x000fe4000000001c */
[----:B--2---:R-:W-:-:S04]  /*18eb0*/  @!P1 LOP3.LUT R3, R3, R2, RZ, 0x3c, !PT ;  /* 0x0000000203039212 */ /* 0x004fc800078e3cff */
[----:B------:R-:W-:-:S04]  /*18ec0*/  @!P1 LOP3.LUT R2, R3, R2, RZ, 0x3c, !PT ;  /* 0x0000000203029212 */ /* 0x000fc800078e3cff */
[----:B------:R-:W-:-:S05]  /*18ed0*/  @!P1 LOP3.LUT R3, R3, R2, RZ, 0x3c, !PT ;  /* 0x0000000203039212 */ /* 0x000fca00078e3cff */
[----:B------:R3:W2:Y:S02]  /*18ee0*/  @!P1 LDG.E.U16 R28, desc[UR8][R2.64] ;  /* 0x00000008021c9981 */ /* 0x0006a4000c1e1500 */
[----:B---3--:R-:W-:Y:S02]  /*18ef0*/  @!P2 IMAD.MOV.U32 R2, RZ, RZ, R16 ;  /* 0x000000ffff02a224 */ /* 0x008fe400078e0010 */
[----:B------:R-:W-:Y:S01]  /*18f00*/  @!P2 IMAD.MOV.U32 R3, RZ, RZ, R19 ;  /* 0x000000ffff03a224 */ /* 0x000fe200078e0013 */
[----:B----4-:R-:W-:-:S06]  /*18f10*/  PRMT R17, RZ, 0x7610, R17 ;  /* 0x00007610ff117816 */ /* 0x010fcc0000000011 */
[----:B------:R0:W3:Y:S01]  /*18f20*/  @!P2 LDG.E.U16 R17, desc[UR8][R2.64] ;  /* 0x000000080211a981 */ /* 0x0000e2000c1e1500 */
[----:B------:R-:W-:Y:S01]  /*18f30*/  PRMT R23, RZ, 0x7610, R23 ;  /* 0x00007610ff177816 */ /* 0x000fe20000000017 */
[----:B0-----:R-:W-:Y:S02]  /*18f40*/  @!P1 IMAD.MOV.U32 R2, RZ, RZ, R9 ;  /* 0x000000ffff029224 */ /* 0x001fe400078e0009 */
[----:B------:R-:W-:-:S05]  /*18f50*/  @!P1 IMAD.MOV.U32 R3, RZ, RZ, R11 ;  /* 0x000000ffff039224 */ /* 0x000fca00078e000b */
[----:B------:R0:W4:Y:S04]  /*18f60*/  @!P1 LDG.E.U16 R23, desc[UR8][R2.64] ;  /* 0x0000000802179981 */ /* 0x000128000c1e1500 */
[----:B--2---:R1:W-:Y:S02]  /*18f70*/  STL [R1+0x5c], R28 ;  /* 0x00005c1c01007387 */ /* 0x0043e40000100800 */
[----:B-1----:R-:W1:Y:S02]  /*18f80*/  S2R R28, SR_TID.X ;  /* 0x00000000001c7919 */ /* 0x002e640000002100 */
[----:B-1----:R-:W-:-:S05]  /*18f90*/  LOP3.LUT R28, R28, 0x3f, RZ, 0xc0, !PT ;  /* 0x0000003f1c1c7812 */ /* 0x002fca00078ec0ff */
[----:B------:R-:W-:-:S05]  /*18fa0*/  IMAD.SHL.U32 R28, R28, 0x2, RZ ;  /* 0x000000021c1c7824 */ /* 0x000fca00078e00ff */
[----:B------:R1:W-:Y:S04]  /*18fb0*/  STS.U16 [R28+UR5+0x6000], R18 ;  /* 0x006000121c007988 */ /* 0x0003e80008000405 */
[----:B------:R2:W-:Y:S04]  /*18fc0*/  STS.U16 [R28+UR5+0x6080], R14 ;  /* 0x0060800e1c007988 */ /* 0x0005e80008000405 */
[----:B-1----:R-:W0:Y:S04]  /*18fd0*/  LDL R18, [R1+0x438] ;  /* 0x0004380001127983 */ /* 0x002e280000100800 */
[----:B------:R-:W4:Y:S04]  /*18fe0*/  LDL.LU R16, [R1+0x10c] ;  /* 0x00010c0001107983 */ /* 0x000f280000300800 */
[----:B---3--:R1:W-:Y:S04]  /*18ff0*/  STL [R1], R17 ;  /* 0x0000001101007387 */ /* 0x0083e80000100800 */
[----:B--2---:R-:W2:Y:S04]  /*19000*/  LDL R14, [R1+0x3c0] ;  /* 0x0003c000010e7983 */ /* 0x004ea80000100800 */
[----:B-1----:R-:W3:Y:S04]  /*19010*/  LDL R17, [R1+0x3bc] ;  /* 0x0003bc0001117983 */ /* 0x002ee80000100800 */
[----:B------:R-:W2:Y:S04]  /*19020*/  LDL.LU R19, [R1+0x114] ;  /* 0x0001140001137983 */ /* 0x000ea80000300800 */
[----:B------:R-:W2:Y:S04]  /*19030*/  LDL.LU R11, [R1+0x118] ;  /* 0x00011800010b7983 */ /* 0x000ea80000300800 */
[----:B------:R-:W2:Y:S01]  /*19040*/  LDL R3, [R1+0x434] ;  /* 0x0004340001037983 */ /* 0x000ea20000100800 */
[----:B------:R-:W-:Y:S01]  /*19050*/  PRMT R21, RZ, 0x7610, R21 ;  /* 0x00007610ff157816 */ /* 0x000fe20000000015 */
[----:B0-----:R-:W-:-:S05]  /*19060*/  @!P2 IMAD.MOV.U32 R2, RZ, RZ, R18 ;  /* 0x000000ffff02a224 */ /* 0x001fca00078e0012 */
[----:B--2---:R0:W2:Y:S01]  /*19070*/  @!P2 LDG.E.U16 R21, desc[UR8][R2.64] ;  /* 0x000000080215a981 */ /* 0x0040a2000c1e1500 */
[----:B------:R-:W-:-:S03]  /*19080*/  PRMT R7, RZ, 0x7610, R7 ;  /* 0x00007610ff077816 */ /* 0x000fc60000000007 */
[----:B----4-:R-:W-:Y:S04]  /*19090*/  STL [R1+0x12bc], R23 ;  /* 0x0012bc1701007387 */ /* 0x010fe80000100800 */
[----:B------:R1:W-:Y:S01]  /*190a0*/  STS.U16 [R28+UR5+0x6800], R8 ;  /* 0x006800081c007988 */ /* 0x0003e20008000405 */
[----:B0-----:R-:W-:Y:S02]  /*190b0*/  @!P1 IMAD.MOV.U32 R2, RZ, RZ, R14 ;  /* 0x000000ffff029224 */ /* 0x001fe400078e000e */
[----:B---3--:R-:W-:Y:S01]  /*190c0*/  @!P1 IMAD.MOV.U32 R3, RZ, RZ, R17 ;  /* 0x000000ffff039224 */ /* 0x008fe200078e0011 */
[----:B------:R-:W3:Y:S04]  /*190d0*/  LDL R9, [R1+0x3b4] ;  /* 0x0003b40001097983 */ /* 0x000ee80000100800 */
[----:B------:R0:W-:Y:S04]  /*190e0*/  STS.U16 [R28+UR5+0x6880], R0 ;  /* 0x006880001c007988 */ /* 0x0001e80008000405 */
[----:B-1----:R-:W4:Y:S04]  /*190f0*/  LDL R8, [R1+0x3b8] ;  /* 0x0003b80001087983 */ /* 0x002f280000100800 */
[----:B------:R4:W3:Y:S04]  /*19100*/  @!P1 LDG.E.U16 R7, desc[UR8][R2.64] ;  /* 0x0000000802079981 */ /* 0x0008e8000c1e1500 */
[----:B--2---:R-:W-:Y:S04]  /*19110*/  STL [R1+0x12c0], R21 ;  /* 0x0012c01501007387 */ /* 0x004fe80000100800 */
[----:B------:R-:W2:Y:S04]  /*19120*/  LDL R23, [R1+0x33c] ;  /* 0x00033c0001177983 */ /* 0x000ea80000100800 */
[----:B0-----:R-:W2:Y:S04]  /*19130*/  LDL R0, [R1+0x340] ;  /* 0x0003400001007983 */ /* 0x001ea80000100800 */
[----:B------:R-:W2:Y:S04]  /*19140*/  LDL R17, [R1+0x334] ;  /* 0x0003340001117983 */ /* 0x000ea80000100800 */
[----:B------:R-:W2:Y:S04]  /*19150*/  LDL R14, [R1+0x338] ;  /* 0x00033800010e7983 */ /* 0x000ea80000100800 */
[----:B------:R-:W2:Y:S04]  /*19160*/  LDL.LU R18, [R1+0x120] ;  /* 0x0001200001127983 */ /* 0x000ea80000300800 */
[----:B------:R-:W2:Y:S01]  /*19170*/  LDL.LU R3, [R1+0x108] ;  /* 0x0001080001037983 */ /* 0x000ea20000300800 */
[----:B------:R-:W-:Y:S01]  /*19180*/  PRMT R6, RZ, 0x7610, R6 ;  /* 0x00007610ff067816 */ /* 0x000fe20000000006 */
[----:B----4-:R-:W-:Y:S01]  /*19190*/  @!P2 IMAD.MOV.U32 R2, RZ, RZ, R8 ;  /* 0x000000ffff02a224 */ /* 0x010fe200078e0008 */
[----:B------:R-:W-:-:S02]  /*191a0*/  PRMT R5, RZ, 0x7610, R5 ;  /* 0x00007610ff057816 */ /* 0x000fc40000000005 */
[----:B------:R-:W-:Y:S01]  /*191b0*/  PRMT R4, RZ, 0x7610, R4 ;  /* 0x00007610ff047816 */ /* 0x000fe20000000004 */
[----:B---3--:R-:W-:Y:S04]  /*191c0*/  STL [R1+0x12c4], R7 ;  /* 0x0012c40701007387 */ /* 0x008fe80000100800 */
[----:B------:R-:W3:Y:S04]  /*191d0*/  LDL R8, [R1+0x2c0] ;  /* 0x0002c00001087983 */ /* 0x000ee80000100800 */
[----:B--2---:R0:W-:Y:S02]  /*191e0*/  STS.U16 [R28+UR5+0x7000], R3 ;  /* 0x007000031c007988 */ /* 0x0041e40008000405 */
[----:B0-----:R-:W-:-:S02]  /*191f0*/  @!P2 IMAD.MOV.U32 R3, RZ, RZ, R9 ;  /* 0x000000ffff03a224 */ /* 0x001fc400078e0009 */
[----:B------:R-:W3:Y:S04]  /*19200*/  LDL R9, [R1+0x2bc] ;  /* 0x0002bc0001097983 */ /* 0x000ee80000100800 */
[----:B------:R0:W2:Y:S02]  /*19210*/  @!P2 LDG.E.U16 R6, desc[UR8][R2.64] ;  /* 0x000000080206a981 */ /* 0x0000a4000c1e1500 */
[----:B0-----:R-:W-:Y:S01]  /*19220*/  @!P1 MOV R2, R0 ;  /* 0x0000000000029202 */ /* 0x001fe20000000f00 */
[----:B------:R-:W-:-:S05]  /*19230*/  @!P1 IMAD.MOV.U32 R3, RZ, RZ, R23 ;  /* 0x000000ffff039224 */ /* 0x000fca00078e0017 */
[----:B------:R0:W4:Y:S02]  /*19240*/  @!P1 LDG.E.U16 R5, desc[UR8][R2.64] ;  /* 0x0000000802059981 */ /* 0x000124000c1e1500 */
[----:B0-----:R-:W-:Y:S02]  /*19250*/  @!P2 IMAD.MOV.U32 R2, RZ, RZ, R14 ;  /* 0x000000ffff02a224 */ /* 0x001fe400078e000e */
[----:B------:R-:W-:-:S05]  /*19260*/  @!P2 IMAD.MOV.U32 R3, RZ, RZ, R17 ;  /* 0x000000ffff03a224 */ /* 0x000fca00078e0011 */
[----:B------:R0:W4:Y:S04]  /*19270*/  @!P2 LDG.E.U16 R4, desc[UR8][R2.64] ;  /* 0x000000080204a981 */ /* 0x000128000c1e1500 */
[----:B------:R1:W-:Y:S01]  /*19280*/  STS.U16 [R28+UR5+0x7080], R16 ;  /* 0x007080101c007988 */ /* 0x0003e20008000405 */
[----:B0-----:R-:W-:-:S03]  /*19290*/  PRMT R3, RZ, 0x7610, R3 ;  /* 0x00007610ff037816 */ /* 0x001fc60000000003 */
[----:B------:R0:W-:Y:S04]  /*192a0*/  STS.U16 [R28+UR5+0x7800], R19 ;  /* 0x007800131c007988 */ /* 0x0001e80008000405 */
[----:B---3--:R-:W3:Y:S04]  /*192b0*/  @!P1 LDG.E.U16 R3, desc[UR8][R8.64] ;  /* 0x0000000808039981 */ /* 0x008ee8000c1e1500 */
[----:B--2---:R-:W-:Y:S04]  /*192c0*/  STL [R1+0x12c8], R6 ;  /* 0x0012c80601007387 */ /* 0x004fe80000100800 */
[----:B-1----:R-:W2:Y:S04]  /*192d0*/  LDL.LU R16, [R1+0x128] ;  /* 0x0001280001107983 */ /* 0x002ea80000300800 */
[----:B------:R-:W2:Y:S04]  /*192e0*/  LDL.LU R0, [R1+0x130] ;  /* 0x0001300001007983 */ /* 0x000ea80000300800 */
[----:B----4-:R-:W-:Y:S04]  /*192f0*/  STL [R1+0x12cc], R5 ;  /* 0x0012cc0501007387 */ /* 0x010fe80000100800 */
[----:B------:R-:W-:Y:S04]  /*19300*/  STL [R1+0x12d0], R4 ;  /* 0x0012d00401007387 */ /* 0x000fe80000100800 */
[----:B------:R-:W4:Y:S04]  /*19310*/  LDL R17, [R1+0xa30] ;  /* 0x000a300001117983 */ /* 0x000f280000100800 */
[----:B0-----:R-:W2:Y:S04]  /*19320*/  LDL.LU R19, [R1+0x134] ;  /* 0x0001340001137983 */ /* 0x001ea80000300800 */
[----:B------:R-:W2:Y:S04]  /*19330*/  LDL R8, [R1+0x2b4] ;  /* 0x0002b40001087983 */ /* 0x000ea80000100800 */
[----:B------:R-:W2:Y:S01]  /*19340*/  LDL R9, [R1+0x2b8] ;  /* 0x0002b80001097983 */ /* 0x000ea20000100800 */
[----:B------:R-:W-:-:S03]  /*19350*/  PRMT R2, RZ, 0x7610, R2 ;  /* 0x00007610ff027816 */ /* 0x000fc60000000002 */
[----:B------:R0:W-:Y:S04]  /*19360*/  STS.U16 [R28+UR5+0x7880], R11 ;  /* 0x0078800b1c007988 */ /* 0x0001e80008000405 */
[----:B------:R-:W4:Y:S04]  /*19370*/  LDL R14, [R1+0xa24] ;  /* 0x000a2400010e7983 */ /* 0x000f280000100800 */
[----:B------:R1:W-:Y:S04]  /*19380*/  STS.U16 [R15+UR5+0x100], R18 ;  /* 0x000100120f007988 */ /* 0x0003e80008000405 */
[----:B0-----:R-:W4:Y:S04]  /*19390*/  LDL R11, [R1+0xa28] ;  /* 0x000a2800010b7983 */ /* 0x001f280000100800 */
[----:B---3--:R-:W-:Y:S04]  /*193a0*/  STL [R1+0x12d4], R3 ;  /* 0x0012d40301007387 */ /* 0x008fe80000100800 */
[----:B-1----:R-:W3:Y:S04]  /*193b0*/  LDL.LU R18, [R1+0x138] ;  /* 0x0001380001127983 */ /* 0x002ee80000300800 */
[----:B------:R-:W3:Y:S01]  /*193c0*/  LDL.LU R23, [R1+0x140] ;  /* 0x0001400001177983 */ /* 0x000ee20000300800 */
        /* <DEDUP_REMOVED lines=8> */
[----:B----4-:R-:W-:-:S05]  /*19450*/  @!P1 IMAD.MOV.U32 R8, RZ, RZ, R17 ;  /* 0x000000ffff089224 */ /* 0x010fca00078e0011 */
[----:B---3--:R0:W2:Y:S01]  /*19460*/  @!P1 LDG.E.U16 R20, desc[UR8][R8.64] ;  /* 0x0000000808149981 */ /* 0x0080a2000c1e1500 */
[----:B------:R-:W-:-:S03]  /*19470*/  PRMT R4, RZ, 0x7610, R4 ;  /* 0x00007610ff047816 */ /* 0x000fc60000000004 */
[----:B------:R-:W-:Y:S04]  /*19480*/  STL [R1+0x12d8], R2 ;  /* 0x0012d80201007387 */ /* 0x000fe80000100800 */
[----:B------:R-:W3:Y:S01]  /*19490*/  LDL.LU R17, [R1+0x144] ;  /* 0x0001440001117983 */ /* 0x000ee20000300800 */
[----:B0-----:R-:W-:Y:S02]  /*194a0*/  @!P2 IMAD.MOV.U32 R8, RZ, RZ, R11 ;  /* 0x000000ffff08a224 */ /* 0x001fe400078e000b */
[----:B------:R-:W-:Y:S01]  /*194b0*/  @!P2 IMAD.MOV.U32 R9, RZ, RZ, R14 ;  /* 0x000000ffff09a224 */ /* 0x000fe200078e000e */
[----:B------:R-:W-:Y:S04]  /*194c0*/  STS.U16 [R15+UR5+0x900], R16 ;  /* 0x000900100f007988 */ /* 0x000fe80008000405 */
[----:B------:R0:W4:Y:S04]  /*194d0*/  @!P2 LDG.E.U16 R4, desc[UR8][R8.64] ;  /* 0x000000080804a981 */ /* 0x000128000c1e1500 */
[----:B--2---:R1:W-:Y:S04]  /*194e0*/  STL [R1+0x58], R20 ;  /* 0x0000581401007387 */ /* 0x0043e80000100800 */
[----:B-1----:R-:W2:Y:S04]  /*194f0*/  LDL.LU R20, [R1+0x1324] ;  /* 0x0013240001147983 */ /* 0x002ea80000300800 */
[----:B------:R-:W3:Y:S04]  /*19500*/  LDL.LU R16, [R1+0x148] ;  /* 0x0001480001107983 */ /* 0x000ee80000300800 */
[----:B------:R-:W0:Y:S04]  /*19510*/  LDL R8, [R1+0x9ac] ;  /* 0x0009ac0001087983 */ /* 0x000e280000100800 */
[----:B------:R-:W0:Y:S04]  /*19520*/  LDL R9, [R1+0x9b0] ;  /* 0x0009b00001097983 */ /* 0x000e280000100800 */
[----:B------:R-:W3:Y:S01]  /*19530*/  LDL R11, [R1+0x924] ;  /* 0x00092400010b7983 */ /* 0x000ee20000100800 */
[----:B--2---:R-:W-:-:S02]  /*19540*/  PRMT R20, RZ, 0x7610, R20 ;  /* 0x00007610ff147816 */ /* 0x004fc40000000014 */
[----:B0-----:R-:W-:-:S04]  /*19550*/  @!P1 LOP3.LUT R9, R9, R8, RZ, 0x3c, !PT ;  /* 0x0000000809099212 */ /* 0x001fc800078e3cff */
[----:B------:R-:W-:-:S04]  /*19560*/  @!P1 LOP3.LUT R8, R9, R8, RZ, 0x3c, !PT ;  /* 0x0000000809089212 */ /* 0x000fc800078e3cff */
[----:B------:R-:W-:-:S05]  /*19570*/  @!P1 LOP3.LUT R9, R9, R8, RZ, 0x3c, !PT ;  /* 0x0000000809099212 */ /* 0x000fca00078e3cff */
[----:B------:R-:W2:Y:S04]  /*19580*/  @!P1 LDG.E.U16 R20, desc[UR8][R8.64] ;  /* 0x0000000808149981 */ /* 0x000ea8000c1e1500 */
[----:B----4-:R0:W-:Y:S04]  /*19590*/  STL [R1+0x54], R4 ;  /* 0x0000540401007387 */ /* 0x0101e80000100800 */
[----:B------:R1:W-:Y:S04]  /*195a0*/  STS.U16 [R15+UR5+0x980], R0 ;  /* 0x000980000f007988 */ /* 0x0003e80008000405 */
[----:B0-----:R-:W4:Y:S04]  /*195b0*/  LDL R4, [R1+0x928] ;  /* 0x0009280001047983 */ /* 0x001f280000100800 */
[----:B-1----:R-:W3:Y:S04]  /*195c0*/  LDL.LU R0, [R1+0x150] ;  /* 0x0001500001007983 */ /* 0x002ee80000300800 */
[----:B------:R-:W3:Y:S04]  /*195d0*/  LDL.LU R14, [R1+0x154] ;  /* 0x00015400010e7983 */ /* 0x000ee80000300800 */
[----:B--2---:R0:W-:Y:S04]  /*195e0*/  STL [R1+0x50], R20 ;  /* 0x0000501401007387 */ /* 0x0041e80000100800 */
[----:B0-----:R-:W2:Y:S04]  /*195f0*/  LDL.LU R20, [R1+0x1320] ;  /* 0x0013200001147983 */ /* 0x001ea80000300800 */
[----:B------:R-:W2:Y:S04]  /*19600*/  LDL R8, [R1+0x9a4] ;  /* 0x0009a40001087983 */ /* 0x000ea80000100800 */
[----:B------:R-:W2:Y:S01]  /*19610*/  LDL R9, [R1+0x9a8] ;  /* 0x0009a80001097983 */ /* 0x000ea20000100800 */
[----:B------:R-:W-:-:S02]  /*19620*/  PRMT R12, RZ, 0x7610, R12 ;  /* 0x00007610ff0c7816 */ /* 0x000fc4000000000c */
[----:B--2---:R-:W-:-:S04]  /*19630*/  @!P2 LOP3.LUT R9, R9, R8, RZ, 0x3c, !PT ;  /* 0x000000080909a212 */ /* 0x004fc800078e3cff */
[----:B------:R-:W-:-:S04]  /*19640*/  @!P2 LOP3.LUT R8, R9, R8, RZ, 0x3c, !PT ;  /* 0x000000080908a212 */ /* 0x000fc800078e3cff */
[----:B------:R-:W-:-:S05]  /*19650*/  @!P2 LOP3.LUT R9, R9, R8, RZ, 0x3c, !PT ;  /* 0x000000080909a212 */ /* 0x000fca00078e3cff */
[----:B------:R-:W2:Y:S04]  /*19660*/  @!P2 LDG.E.U16 R12, desc[UR8][R8.64] ;  /* 0x00000008080ca981 */ /* 0x000ea8000c1e1500 */
[----:B------:R0:W-:Y:S04]  /*19670*/  STS.U16 [R15+UR5+0x1100], R19 ;  /* 0x001100130f007988 */ /* 0x0001e80008000405 */
[----:B0-----:R-:W3:Y:S04]  /*19680*/  LDL.LU R19, [R1+0x131c] ;  /* 0x00131c0001137983 */ /* 0x001ee80000300800 */
[----:B------:R-:W3:Y:S04]  /*19690*/  LDL R8, [R1+0x92c] ;  /* 0x00092c0001087983 */ /* 0x000ee80000100800 */
[----:B------:R-:W3:Y:S04]  /*196a0*/  LDL R9, [R1+0x930] ;  /* 0x0009300001097983 */ /* 0x000ee80000100800 */
[----:B------:R-:W-:Y:S04]  /*196b0*/  STS.U16 [R15+UR5+0x1180], R18 ;  /* 0x001180120f007988 */ /* 0x000fe80008000405 */
[----:B--2---:R0:W-:Y:S04]  /*196c0*/  STL [R1+0x4c], R12 ;  /* 0x00004c0c01007387 */ /* 0x0041e80000100800 */
[----:B0-----:R-:W2:Y:S04]  /*196d0*/  LDL.LU R12, [R1+0x158] ;  /* 0x00015800010c7983 */ /* 0x001ea80000300800 */
[----:B------:R-:W2:Y:S01]  /*196e0*/  LDL.LU R18, [R1+0x1318] ;  /* 0x0013180001127983 */ /* 0x000ea20000300800 */
[----:B---3--:R-:W-:-:S04]  /*196f0*/  @!P1 LOP3.LUT R9, R9, R8, RZ, 0x3c, !PT ;  /* 0x0000000809099212 */ /* 0x008fc800078e3cff */
[----:B------:R-:W-:-:S04]  /*19700*/  @!P1 LOP3.LUT R8, R9, R8, RZ, 0x3c, !PT ;  /* 0x0000000809089212 */ /* 0x000fc800078e3cff */
[----:B------:R-:W-:Y:S02]  /*19710*/  @!P1 LOP3.LUT R9, R9, R8, RZ, 0x3c, !PT ;  /* 0x0000000809099212 */ /* 0x000fe400078e3cff */
[----:B--2---:R-:W-:-:S06]  /*19720*/  PRMT R18, RZ, 0x7610, R18 ;  /* 0x00007610ff127816 */ /* 0x004fcc0000000012 */
[----:B------:R-:W2:Y:S04]  /*19730*/  @!P1 LDG.E.U16 R18, desc[UR8][R8.64] ;  /* 0x0000000808129981 */ /* 0x000ea8000c1e1500 */
[----:B--2---:R0:W-:Y:S04]  /*19740*/  STL [R1+0x48], R18 ;  /* 0x0000481201007387 */ /* 0x0041e80000100800 */
[----:B0-----:R-:W2:Y:S01]  /*19750*/  LDL.LU R18, [R1+0x1314] ;  /* 0x0013140001127983 */ /* 0x001ea20000300800 */
[----:B----4-:R-:W-:Y:S02]  /*19760*/  @!P2 IMAD.MOV.U32 R8, RZ, RZ, R4 ;  /* 0x000000ffff08a224 */ /* 0x010fe400078e0004 */
[----:B------:R-:W-:Y:S01]  /*19770*/  @!P2 IMAD.MOV.U32 R9, RZ, RZ, R11 ;  /* 0x000000ffff09a224 */ /* 0x000fe200078e000b */
[----:B--2---:R-:W-:-:S06]  /*19780*/  PRMT R18, RZ, 0x7610, R18 ;  /* 0x00007610ff127816 */ /* 0x004fcc0000000012 */
[----:B------:R-:W2:Y:S04]  /*19790*/  @!P2 LDG.E.U16 R18, desc[UR8][R8.64] ;  /* 0x000000080812a981 */ /* 0x000ea8000c1e1500 */
[----:B------:R0:W-:Y:S04]  /*197a0*/  STS.U16 [R15+UR5+0x1900], R23 ;  /* 0x001900170f007988 */ /* 0x0001e80008000405 */
[----:B0-----:R-:W3:Y:S04]  /*197b0*/  LDL.LU R23, [R1+0x160] ;  /* 0x0001600001177983 */ /* 0x001ee80000300800 */
[----:B------:R-:W4:Y:S04]  /*197c0*/  LDL R11, [R1+0x824] ;  /* 0x00082400010b7983 */ /* 0x000f280000100800 */
[----:B------:R-:W3:Y:S04]  /*197d0*/  LDL R4, [R1+0x828] ;  /* 0x0008280001047983 */ /* 0x000ee80000100800 */
[----:B------:R-:W-:Y:S04]  /*197e0*/  STS.U16 [R15+UR5+0x1980], R17 ;  /* 0x001980110f007988 */ /* 0x000fe80008000405 */
[----:B--2---:R0:W-:Y:S04]  /*197f0*/  STL [R1+0x44], R18 ;  /* 0x0000441201007387 */ /* 0x0041e80000100800 */
[----:B0-----:R-:W2:Y:S04]  /*19800*/  LDL.LU R18, [R1+0x1310] ;  /* 0x0013100001127983 */ /* 0x001ea80000300800 */
[----:B------:R-:W2:Y:S04]  /*19810*/  LDL R8, [R1+0x8ac] ;  /* 0x0008ac0001087983 */ /* 0x000ea80000100800 */
[----:B------:R-:W2:Y:S04]  /*19820*/  LDL R9, [R1+0x8b0] ;  /* 0x0008b00001097983 */ /* 0x000ea80000100800 */
[----:B------:R-:W3:Y:S01]  /*19830*/  LDL.LU R17, [R1+0x130c] ;  /* 0x00130c0001117983 */ /* 0x000ee20000300800 */
[----:B--2---:R-:W-:-:S04]  /*19840*/  @!P1 LOP3.LUT R9, R9, R8, RZ, 0x3c, !PT ;  /* 0x0000000809099212 */ /* 0x004fc800078e3cff */
[C---:B------:R-:W-:Y:S02]  /*19850*/  @!P1 LOP3.LUT R8, R9.reuse, R8, RZ, 0x3c, !PT ;  /* 0x0000000809089212 */ /* 0x040fe400078e3cff */
[----:B---3--:R-:W-:Y:S02]  /*19860*/  PRMT R17, RZ, 0x7610, R17 ;  /* 0x00007610ff117816 */ /* 0x008fe40000000011 */
[----:B------:R-:W-:-:S05]  /*19870*/  @!P1 LOP3.LUT R9, R9, R8, RZ, 0x3c, !PT ;  /* 0x0000000809099212 */ /* 0x000fca00078e3cff */
[----:B------:R-:W2:Y:S04]  /*19880*/  @!P1 LDG.E.U16 R17, desc[UR8][R8.64] ;  /* 0x0000000808119981 */ /* 0x000ea8000c1e1500 */
[----:B------:R-:W-:Y:S04]  /*19890*/  STS.U16 [R15+UR5+0x2100], R16 ;  /* 0x002100100f007988 */ /* 0x000fe80008000405 */
[----:B--2---:R0:W-:Y:S04]  /*198a0*/  STL [R1+0x40], R17 ;  /* 0x0000401101007387 */ /* 0x0041e80000100800 */
[----:B0-----:R-:W2:Y:S04]  /*198b0*/  LDL.LU R17, [R1+0x1308] ;  /* 0x0013080001117983 */ /* 0x001ea80000300800 */
[----:B------:R-:W3:Y:S04]  /*198c0*/  LDL R8, [R1+0x8a4] ;  /* 0x0008a40001087983 */ /* 0x000ee80000100800 */
[----:B------:R-:W3:Y:S04]  /*198d0*/  LDL R9, [R1+0x8a8] ;  /* 0x0008a80001097983 */ /* 0x000ee80000100800 */
[----:B------:R-:W2:Y:S01]  /*198e0*/  LDL.LU R16, [R1+0x1304] ;  /* 0x0013040001107983 */ /* 0x000ea20000300800 */
[----:B---3--:R-:W-:-:S04]  /*198f0*/  @!P2 LOP3.LUT R9, R9, R8, RZ, 0x3c, !PT ;  /* 0x000000080909a212 */ /* 0x008fc800078e3cff */
[C---:B------:R-:W-:Y:S02]  /*19900*/  @!P2 LOP3.LUT R8, R9.reuse, R8, RZ, 0x3c, !PT ;  /* 0x000000080908a212 */ /* 0x040fe400078e3cff */
[----:B--2---:R-:W-:Y:S02]  /*19910*/  PRMT R16, RZ, 0x7610, R16 ;  /* 0x00007610ff107816 */ /* 0x004fe40000000010 */
[----:B------:R-:W-:-:S05]  /*19920*/  @!P2 LOP3.LUT R9, R9, R8, RZ, 0x3c, !PT ;  /* 0x000000080909a212 */ /* 0x000fca00078e3cff */
[----:B------:R-:W2:Y:S04]  /*19930*/  @!P2 LDG.E.U16 R16, desc[UR8][R8.64] ;  /* 0x000000080810a981 */ /* 0x000ea8000c1e1500 */
[----:B--2---:R0:W-:Y:S04]  /*19940*/  STL [R1+0x3c], R16 ;  /* 0x00003c1001007387 */ /* 0x0041e80000100800 */
[----:B0-----:R-:W2:Y:S04]  /*19950*/  LDL.LU R16, [R1+0x1300] ;  /* 0x0013000001107983 */ /* 0x001ea80000300800 */
[----:B------:R-:W3:Y:S04]  /*19960*/  LDL R8, [R1+0x82c] ;  /* 0x00082c0001087983 */ /* 0x000ee80000100800 */
[----:B------:R-:W3:Y:S01]  /*19970*/  LDL R9, [R1+0x830] ;  /* 0x0008300001097983 */ /* 0x000ee20000100800 */
[----:B------:R-:W-:-:S02]  /*19980*/  PRMT R13, RZ, 0x7610, R13 ;  /* 0x00007610ff0d7816 */ /* 0x000fc4000000000d */
[----:B------:R-:W-:Y:S01]  /*19990*/  PRMT R3, RZ, 0x7610, R3 ;  /* 0x00007610ff037816 */ /* 0x000fe20000000003 */
[----:B------:R0:W-:Y:S04]  /*199a0*/  STS.U16 [R15+UR5+0x2180], R0 ;  /* 0x002180000f007988 */ /* 0x0001e80008000405 */
[----:B0-----:R-:W2:Y:S01]  /*199b0*/  LDL.LU R0, [R1+0x12fc] ;  /* 0x0012fc0001007983 */ /* 0x001ea20000300800 */
[----:B---3--:R-:W-:-:S04]  /*199c0*/  @!P1 LOP3.LUT R9, R9, R8, RZ, 0x3c, !PT ;  /* 0x0000000809099212 */ /* 0x008fc800078e3cff */
[----:B------:R-:W-:-:S04]  /*199d0*/  @!P1 LOP3.LUT R8, R9, R8, RZ, 0x3c, !PT ;  /* 0x0000000809089212 */ /* 0x000fc800078e3cff */
[----:B------:R-:W-:-:S05]  /*199e0*/  @!P1 LOP3.LUT R9, R9, R8, RZ, 0x3c, !PT ;  /* 0x0000000809099212 */ /* 0x000fca00078e3cff */
[----:B------:R0:W3:Y:S02]  /*199f0*/  @!P1 LDG.E.U16 R13, desc[UR8][R8.64] ;  /* 0x00000008080d9981 */ /* 0x0000e4000c1e1500 */
[----:B0-----:R-:W-:Y:S02]  /*19a00*/  @!P2 IMAD.MOV.U32 R8, RZ, RZ, R4 ;  /* 0x000000ffff08a224 */ /* 0x001fe400078e0004 */
[----:B----4-:R-:W-:-:S05]  /*19a10*/  @!P2 IMAD.MOV.U32 R9, RZ, RZ, R11 ;  /* 0x000000ffff09a224 */ /* 0x010fca00078e000b */
[----:B------:R0:W4:Y:S04]  /*19a20*/  @!P2 LDG.E.U16 R3, desc[UR8][R8.64] ;  /* 0x000000080803a981 */ /* 0x000128000c1e1500 */
[----:B------:R-:W0:Y:S04]  /*19a30*/  LDL R8, [R1+0x7ac] ;  /* 0x0007ac0001087983 */ /* 0x000e280000100800 */
[----:B------:R-:W0:Y:S01]  /*19a40*/  LDL R9, [R1+0x7b0] ;  /* 0x0007b00001097983 */ /* 0x000e220000100800 */
[----:B------:R-:W-:-:S03]  /*19a50*/  PRMT R7, RZ, 0x7610, R7 ;  /* 0x00007610ff077816 */ /* 0x000fc60000000007 */
[----:B------:R1:W-:Y:S04]  /*19a60*/  STS.U16 [R15+UR5+0x2900], R14 ;  /* 0x0029000e0f007988 */ /* 0x0003e80008000405 */
[----:B------:R-:W-:Y:S04]  /*19a70*/  STS.U16 [R15+UR5+0x2980], R12 ;  /* 0x0029800c0f007988 */ /* 0x000fe80008000405 */
[----:B-1----:R-:W2:Y:S04]  /*19a80*/  LDL R14, [R1+0x7a8] ;  /* 0x0007a800010e7983 */ /* 0x002ea80000100800 */
[----:B---3--:R1:W-:Y:S04]  /*19a90*/  STL [R1+0x38], R13 ;  /* 0x0000380d01007387 */ /* 0x0083e80000100800 */
[----:B-1----:R-:W3:Y:S04]  /*19aa0*/  LDL R13, [R1+0x730] ;  /* 0x00073000010d7983 */ /* 0x002ee80000100800 */
[----:B------:R-:W3:Y:S04]  /*19ab0*/  LDL.LU R11, [R1+0x174] ;  /* 0x00017400010b7983 */ /* 0x000ee80000300800 */
[----:B------:R-:W3:Y:S01]  /*19ac0*/  LDL R4, [R1+0x724] ;  /* 0x0007240001047983 */ /* 0x000ee20000100800 */
[----:B0-----:R-:W-:-:S04]  /*19ad0*/  @!P1 LOP3.LUT R9, R9, R8, RZ, 0x3c, !PT ;  /* 0x0000000809099212 */ /* 0x001fc800078e3cff */
[C---:B------:R-:W-:Y:S01]  /*19ae0*/  @!P1 LOP3.LUT R8, R9.reuse, R8, RZ, 0x3c, !PT ;  /* 0x0000000809089212 */ /* 0x040fe200078e3cff */
[----:B----4-:R0:W-:Y:S03]  /*19af0*/  STL [R1+0x34], R3 ;  /* 0x0000340301007387 */ /* 0x0101e60000100800 */
[----:B------:R-:W-:-:S05]  /*19b00*/  @!P1 LOP3.LUT R9, R9, R8, RZ, 0x3c, !PT ;  /* 0x0000000809099212 */ /* 0x000fca00078e3cff */
[----:B------:R1:W4:Y:S04]  /*19b10*/  @!P1 LDG.E.U16 R7, desc[UR8][R8.64] ;  /* 0x0000000808079981 */ /* 0x000328000c1e1500 */
[----:B0-----:R-:W3:Y:S04]  /*19b20*/  LDL R3, [R1+0x728] ;  /* 0x0007280001037983 */ /* 0x001ee80000100800 */
[----:B------:R-:W3:Y:S04]  /*19b30*/  LDL.LU R12, [R1+0x178] ;  /* 0x00017800010c7983 */ /* 0x000ee80000300800 */
[----:B------:R-:W3:Y:S01]  /*19b40*/  LDL R9, [R1+0x7a4] ;  /* 0x0007a40001097983 */ /* 0x000ee20000100800 */
[----:B--2---:R-:W-:Y:S01]  /*19b50*/  PRMT R0, RZ, 0x7610, R0 ;  /* 0x00007610ff007816 */ /* 0x004fe20000000000 */
[----:B-1----:R-:W-:-:S02]  /*19b60*/  @!P2 IMAD.MOV.U32 R8, RZ, RZ, R14 ;  /* 0x000000ffff08a224 */ /* 0x002fc400078e000e */
[----:B------:R0:W-:Y:S04]  /*19b70*/  STS.U16 [R15+UR5+0x3100], R23 ;  /* 0x003100170f007988 */ /* 0x0001e80008000405 */
[----:B0-----:R-:W2:Y:S04]  /*19b80*/  LDL R23, [R1+0x6ac] ;  /* 0x0006ac0001177983 */ /* 0x001ea80000100800 */
[----:B---3--:R-:W3:Y:S04]  /*19b90*/  @!P2 LDG.E.U16 R0, desc[UR8][R8.64] ;  /* 0x000000080800a981 */ /* 0x008ee8000c1e1500 */
[----:B----4-:R0:W-:Y:S04]  /*19ba0*/  STL [R1+0x30], R7 ;  /* 0x0000300701007387 */ /* 0x0101e80000100800 */
[----:B0-----:R-:W4:Y:S04]  /*19bb0*/  LDL R7, [R1+0x6b0] ;  /* 0x0006b00001077983 */ /* 0x001f280000100800 */
[----:B------:R-:W2:Y:S04]  /*19bc0*/  LDL.LU R14, [R1+0x17c] ;  /* 0x00017c00010e7983 */ /* 0x000ea80000300800 */
[----:B---3--:R0:W-:Y:S04]  /*19bd0*/  STL [R1+0x2c], R0 ;  /* 0x00002c0001007387 */ /* 0x0081e80000100800 */
[----:B0-----:R-:W3:Y:S04]  /*19be0*/  LDL.LU R0, [R1+0x12f8] ;  /* 0x0012f80001007983 */ /* 0x001ee80000300800 */
[----:B------:R-:W2:Y:S04]  /*19bf0*/  LDL.LU R8, [R1+0x164] ;  /* 0x0001640001087983 */ /* 0x000ea80000300800 */
[----:B------:R-:W4:Y:S01]  /*19c00*/  LDL R9, [R1+0x72c] ;  /* 0x00072c0001097983 */ /* 0x000f220000100800 */
[----:B---3--:R-:W-:-:S03]  /*19c10*/  PRMT R0, RZ, 0x7610, R0 ;  /* 0x00007610ff007816 */ /* 0x008fc60000000000 */
[----:B--2---:R0:W-:Y:S02]  /*19c20*/  STS.U16 [R15+UR5+0x3180], R8 ;  /* 0x003180080f007988 */ /* 0x0041e40008000405 */
[----:B0-----:R-:W-:Y:S02]  /*19c30*/  @!P1 IMAD.MOV.U32 R8, RZ, RZ, R13 ;  /* 0x000000ffff089224 */ /* 0x001fe400078e000d */
[----:B------:R-:W2:Y:S04]  /*19c40*/  LDL.LU R13, [R1+0x190] ;  /* 0x00019000010d7983 */ /* 0x000ea80000300800 */
[----:B----4-:R-:W3:Y:S04]  /*19c50*/  @!P1 LDG.E.U16 R0, desc[UR8][R8.64] ;  /* 0x0000000808009981 */ /* 0x010ee8000c1e1500 */
[----:B---3--:R0:W-:Y:S04]  /*19c60*/  STL [R1+0x28], R0 ;  /* 0x0000280001007387 */ /* 0x0081e80000100800 */
[----:B0-----:R-:W3:Y:S04]  /*19c70*/  LDL.LU R0, [R1+0x12f4] ;  /* 0x0012f40001007983 */ /* 0x001ee80000300800 */
[----:B------:R-:W4:Y:S01]  /*19c80*/  LDL.LU R9, [R1+0x168] ;  /* 0x0001680001097983 */ /* 0x000f220000300800 */
[----:B------:R-:W-:-:S03]  /*19c90*/  @!P2 IMAD.MOV.U32 R8, RZ, RZ, R3 ;  /* 0x000000ffff08a224 */ /* 0x000fc600078e0003 */
[----:B------:R-:W2:Y:S01]  /*19ca0*/  LDL R3, [R1+0x630] ;  /* 0x0006300001037983 */ /* 0x000ea20000100800 */
[----:B---3--:R-:W-:-:S03]  /*19cb0*/  PRMT R0, RZ, 0x7610, R0 ;  /* 0x00007610ff007816 */ /* 0x008fc60000000000 */
[----:B----4-:R0:W-:Y:S02]  /*19cc0*/  STS.U16 [R15+UR5+0x3900], R9 ;  /* 0x003900090f007988 */ /* 0x0101e40008000405 */
[----:B0-----:R-:W-:Y:S02]  /*19cd0*/  @!P2 IMAD.MOV.U32 R9, RZ, RZ, R4 ;  /* 0x000000ffff09a224 */ /* 0x001fe400078e0004 */
[----:B------:R-:W3:Y:S04]  /*19ce0*/  LDL R4, [R1+0x62c] ;  /* 0x00062c0001047983 */ /* 0x000ee80000100800 */
[----:B------:R-:W4:Y:S04]  /*19cf0*/  @!P2 LDG.E.U16 R0, desc[UR8][R8.64] ;  /* 0x000000080800a981 */ /* 0x000f28000c1e1500 */
[----:B----4-:R0:W-:Y:S04]  /*19d00*/  STL [R1+0x24], R0 ;  /* 0x0000240001007387 */ /* 0x0101e80000100800 */
[----:B0-----:R-:W4:Y:S04]  /*19d10*/  LDL.LU R0, [R1+0x12f0] ;  /* 0x0012f00001007983 */ /* 0x001f280000300800 */
[----:B------:R-:W2:Y:S01]  /*19d20*/  LDL.LU R9, [R1+0x16c] ;  /* 0x00016c0001097983 */ /* 0x000ea20000300800 */
[----:B------:R-:W-:Y:S01]  /*19d30*/  PRMT R5, RZ, 0x7610, R5 ;  /* 0x00007610ff057816 */ /* 0x000fe20000000005 */
[----:B------:R-:W-:Y:S01]  /*19d40*/  @!P1 IMAD.MOV.U32 R8, RZ, RZ, R7 ;  /* 0x000000ffff089224 */ /* 0x000fe200078e0007 */
[----:B------:R-:W-:Y:S01]  /*19d50*/  PRMT R28, RZ, 0x7610, R28 ;  /* 0x00007610ff1c7816 */ /* 0x000fe2000000001c */
[----:B------:R-:W3:Y:S04]  /*19d60*/  LDL R7, [R1+0x624] ;  /* 0x0006240001077983 */ /* 0x000ee80000100800 */
[----:B--2---:R0:W-:Y:S02]  /*19d70*/  STS.U16 [R15+UR5+0x3980], R9 ;  /* 0x003980090f007988 */ /* 0x0041e40008000405 */
[----:B0-----:R-:W-:-:S05]  /*19d80*/  @!P1 IMAD.MOV.U32 R9, RZ, RZ, R23 ;  /* 0x000000ffff099224 */ /* 0x001fca00078e0017 */
[----:B------:R-:W2:Y:S04]  /*19d90*/  @!P1 LDG.E.U16 R5, desc[UR8][R8.64] ;  /* 0x0000000808059981 */ /* 0x000ea8000c1e1500 */
[----:B------:R-:W3:Y:S04]  /*19da0*/  LDL R8, [R1+0x6a4] ;  /* 0x0006a40001087983 */ /* 0x000ee80000100800 */
[----:B------:R-:W3:Y:S01]  /*19db0*/  LDL R9, [R1+0x6a8] ;  /* 0x0006a80001097983 */ /* 0x000ee20000100800 */
[----:B----4-:R-:W-:-:S03]  /*19dc0*/  PRMT R0, RZ, 0x7610, R0 ;  /* 0x00007610ff007816 */ /* 0x010fc60000000000 */
[----:B--2---:R0:W-:Y:S04]  /*19dd0*/  STL [R1+0x20], R5 ;  /* 0x0000200501007387 */ /* 0x0041e80000100800 */
[----:B0-----:R-:W2:Y:S01]  /*19de0*/  LDL R5, [R1+0x628] ;  /* 0x0006280001057983 */ /* 0x001ea20000100800 */
[----:B---3--:R-:W-:-:S03]  /*19df0*/  @!P2 LOP3.LUT R9, R9, R8, RZ, 0x3c, !PT ;  /* 0x000000080909a212 */ /* 0x008fc600078e3cff */
[----:B------:R-:W3:Y:S01]  /*19e00*/  LDL.LU R23, [R1+0x198] ;  /* 0x0001980001177983 */ /* 0x000ee20000300800 */
[----:B------:R-:W-:-:S04]  /*19e10*/  @!P2 LOP3.LUT R8, R9, R8, RZ, 0x3c, !PT ;  /* 0x000000080908a212 */ /* 0x000fc800078e3cff */
[----:B------:R-:W-:-:S05]  /*19e20*/  @!P2 LOP3.LUT R9, R9, R8, RZ, 0x3c, !PT ;  /* 0x000000080909a212 */ /* 0x000fca00078e3cff */
[----:B------:R0:W4:Y:S02]  /*19e30*/  @!P2 LDG.E.U16 R28, desc[UR8][R8.64] ;  /* 0x00000008081ca981 */ /* 0x000124000c1e1500 */
[----:B0-----:R-:W-:Y:S02]  /*19e40*/  @!P1 IMAD.MOV.U32 R8, RZ, RZ, R3 ;  /* 0x000000ffff089224 */ /* 0x001fe400078e0003 */
[----:B------:R-:W-:-:S05]  /*19e50*/  @!P1 IMAD.MOV.U32 R9, RZ, RZ, R4 ;  /* 0x000000ffff099224 */ /* 0x000fca00078e0004 */
[----:B------:R0:W3:Y:S01]  /*19e60*/  @!P1 LDG.E.U16 R0, desc[UR8][R8.64] ;  /* 0x0000000808009981 */ /* 0x0000e2000c1e1500 */
[----:B------:R-:W-:-:S03]  /*19e70*/  PRMT R2, RZ, 0x7610, R2 ;  /* 0x00007610ff027816 */ /* 0x000fc60000000002 */
[----:B------:R1:W-:Y:S01]  /*19e80*/  STS.U16 [R15+UR5+0x4100], R11 ;  /* 0x0041000b0f007988 */ /* 0x0003e20008000405 */
[----:B0-----:R-:W-:-:S03]  /*19e90*/  @!P2 IMAD.MOV.U32 R9, RZ, RZ, R7 ;  /* 0x000000ffff09a224 */ /* 0x001fc600078e0007 */
[----:B------:R-:W-:Y:S04]  /*19ea0*/  STS.U16 [R15+UR5+0x4180], R12 ;  /* 0x0041800c0f007988 */ /* 0x000fe80008000405 */
[----:B-1----:R-:W3:Y:S01]  /*19eb0*/  LDL.LU R11, [R1+0x1a0] ;  /* 0x0001a000010b7983 */ /* 0x002ee20000300800 */
[----:B--2---:R-:W-:-:S05]  /*19ec0*/  @!P2 IMAD.MOV.U32 R8, RZ, RZ, R5 ;  /* 0x000000ffff08a224 */ /* 0x004fca00078e0005 */
[----:B------:R-:W2:Y:S04]  /*19ed0*/  @!P2 LDG.E.U16 R2, desc[UR8][R8.64] ;  /* 0x000000080802a981 */ /* 0x000ea8000c1e1500 */
[----:B----4-:R0:W-:Y:S04]  /*19ee0*/  STL [R1+0x1c], R28 ;  /* 0x00001c1c01007387 */ /* 0x0101e80000100800 */
[----:B------:R-:W4:Y:S04]  /*19ef0*/  LDL R4, [R1+0x5a4] ;  /* 0x0005a40001047983 */ /* 0x000f280000100800 */
[----:B------:R-:W4:Y:S04]  /*19f00*/  LDL R3, [R1+0x5a8] ;  /* 0x0005a80001037983 */ /* 0x000f280000100800 */
[----:B0-----:R-:W4:Y:S04]  /*19f10*/  LDL R28, [R1+0x5b0] ;  /* 0x0005b000011c7983 */ /* 0x001f280000100800 */
[----:B------:R-:W4:Y:S04]  /*19f20*/  LDL.LU R12, [R1+0x1a4] ;  /* 0x0001a400010c7983 */ /* 0x000f280000300800 */
[----:B---3--:R0:W-:Y:S04]  /*19f30*/  STL [R1+0x18], R0 ;  /* 0x0000180001007387 */ /* 0x0081e80000100800 */
[----:B0-----:R-:W3:Y:S04]  /*19f40*/  LDL.LU R0, [R1+0x12ec] ;  /* 0x0012ec0001007983 */ /* 0x001ee80000300800 */
[----:B------:R-:W4:Y:S04]  /*19f50*/  LDL R9, [R1+0x5ac] ;  /* 0x0005ac0001097983 */ /* 0x000f280000100800 */
[----:B------:R0:W-:Y:S04]  /*19f60*/  STS.U16 [R15+UR5+0x4900], R14 ;  /* 0x0049000e0f007988 */ /* 0x0001e80008000405 */
[----:B------:R-:W4:Y:S04]  /*19f70*/  LDL R7, [R1+0x530] ;  /* 0x0005300001077983 */ /* 0x000f280000100800 */
[----:B------:R-:W4:Y:S04]  /*19f80*/  LDL R5, [R1+0x524] ;  /* 0x0005240001057983 */ /* 0x000f280000100800 */
[----:B0-----:R-:W4:Y:S04]  /*19f90*/  LDL R14, [R1+0x52c] ;  /* 0x00052c00010e7983 */ /* 0x001f280000100800 */
[----:B------:R-:W-:Y:S04]  /*19fa0*/  STS.U16 [R15+UR5+0x4980], R13 ;  /* 0x0049800d0f007988 */ /* 0x000fe80008000405 */
[----:B--2---:R0:W-:Y:S04]  /*19fb0*/  STL [R1+0x14], R2 ;  /* 0x0000140201007387 */ /* 0x0041e80000100800 */
[----:B0-----:R-:W2:Y:S04]  /*19fc0*/  LDL R2, [R1+0x528] ;  /* 0x0005280001027983 */ /* 0x001ea80000100800 */
[----:B------:R-:W2:Y:S04]  /*19fd0*/  LDL.LU R13, [R1+0x1a8] ;  /* 0x0001a800010d7983 */ /* 0x000ea80000300800 */
[----:B---3--:R0:W-:Y:S04]  /*19fe0*/  STS.U16 [R15+UR5+0x5100], R0 ;  /* 0x005100000f007988 */ /* 0x0081e80008000405 */
[----:B0-----:R-:W3:Y:S01]  /*19ff0*/  LDL.LU R0, [R1+0x12e8] ;  /* 0x0012e80001007983 */ /* 0x001ee20000300800 */
[----:B------:R-:W-:Y:S01]  /*1a000*/  PRMT R10, RZ, 0x7610, R10 ;  /* 0x00007610ff0a7816 */ /* 0x000fe2000000000a */
[----:B----4-:R-:W-:Y:S01]  /*1a010*/  @!P1 IMAD.MOV.U32 R8, RZ, RZ, R28 ;  /* 0x000000ffff089224 */ /* 0x010fe200078e001c */
[----:B------:R-:W-:-:S04]  /*1a020*/  PRMT R21, RZ, 0x7610, R21 ;  /* 0x00007610ff157816 */ /* 0x000fc80000000015 */
[----:B------:R0:W4:Y:S01]  /*1a030*/  @!P1 LDG.E.U16 R10, desc[UR8][R8.64] ;  /* 0x00000008080a9981 */ /* 0x000122000c1e1500 */
[----:B------:R-:W-:Y:S01]  /*1a040*/  PRMT R6, RZ, 0x7610, R6 ;  /* 0x00007610ff067816 */ /* 0x000fe20000000006 */
[----:B0-----:R-:W-:Y:S02]  /*1a050*/  @!P2 IMAD.MOV.U32 R8, RZ, RZ, R3 ;  /* 0x000000ffff08a224 */ /* 0x001fe400078e0003 */
[----:B------:R-:W-:Y:S01]  /*1a060*/  @!P2 IMAD.MOV.U32 R9, RZ, RZ, R4 ;  /* 0x000000ffff09a224 */ /* 0x000fe200078e0004 */
[----:B------:R-:W4:Y:S04]  /*1a070*/  LDL R3, [R1+0x4b0] ;  /* 0x0004b00001037983 */ /* 0x000f280000100800 */
[----:B------:R0:W4:Y:S04]  /*1a080*/  @!P2 LDG.E.U16 R21, desc[UR8][R8.64] ;  /* 0x000000080815a981 */ /* 0x000128000c1e1500 */
[----:B------:R-:W4:Y:S01]  /*1a090*/  LDL R4, [R1+0x4ac] ;  /* 0x0004ac0001047983 */ /* 0x000f220000100800 */
[----:B0-----:R-:W-:-:S02]  /*1a0a0*/  @!P1 IMAD.MOV.U32 R8, RZ, RZ, R7 ;  /* 0x000000ffff089224 */ /* 0x001fc400078e0007 */
[----:B------:R-:W-:-:S05]  /*1a0b0*/  @!P1 IMAD.MOV.U32 R9, RZ, RZ, R14 ;  /* 0x000000ffff099224 */ /* 0x000fca00078e000e */
[----:B------:R0:W4:Y:S02]  /*1a0c0*/  @!P1 LDG.E.U16 R6, desc[UR8][R8.64] ;  /* 0x0000000808069981 */ /* 0x000124000c1e1500 */
[----:B0-----:R-:W-:Y:S01]  /*1a0d0*/  @!P2 MOV R9, R5 ;  /* 0x000000050009a202 */ /* 0x001fe20000000f00 */
[----:B--2---:R-:W-:Y:S01]  /*1a0e0*/  @!P2 IMAD.MOV.U32 R8, RZ, RZ, R2 ;  /* 0x000000ffff08a224 */ /* 0x004fe200078e0002 */
[----:B---3--:R-:W-:-:S06]  /*1a0f0*/  PRMT R0, RZ, 0x7610, R0 ;  /* 0x00007610ff007816 */ /* 0x008fcc0000000000 */
[----:B------:R-:W2:Y:S04]  /*1a100*/  @!P2 LDG.E.U16 R0, desc[UR8][R8.64] ;  /* 0x000000080800a981 */ /* 0x000ea8000c1e1500 */
[----:B----4-:R0:W-:Y:S04]  /*1a110*/  STL [R1+0x10], R10 ;  /* 0x0000100a01007387 */ /* 0x0101e80000100800 */
[----:B------:R-:W-:Y:S04]  /*1a120*/  STS.U16 [R15+UR5+0x5180], R23 ;  /* 0x005180170f007988 */ /* 0x000fe80008000405 */
[----:B0-----:R-:W3:Y:S04]  /*1a130*/  LDL.LU R10, [R1+0x1b0] ;  /* 0x0001b000010a7983 */ /* 0x001ee80000300800 */
[----:B------:R-:W4:Y:S04]  /*1a140*/  LDL.LU R14, [R1+0x1b4] ;  /* 0x0001b400010e7983 */ /* 0x000f280000300800 */
[----:B------:R-:W3:Y:S04]  /*1a150*/  LDL R7, [R1+0x4a4] ;  /* 0x0004a40001077983 */ /* 0x000ee80000100800 */
[----:B------:R-:W3:Y:S04]  /*1a160*/  LDL R2, [R1+0x4a8] ;  /* 0x0004a80001027983 */ /* 0x000ee80000100800 */
[----:B------:R0:W-:Y:S04]  /*1a170*/  STS.U16 [R15+UR5+0x5900], R11 ;  /* 0x0059000b0f007988 */ /* 0x0001e80008000405 */
[----:B0-----:R-:W4:Y:S04]  /*1a180*/  LDL.LU R11, [R1+0x1b8] ;  /* 0x0001b800010b7983 */ /* 0x001f280000300800 */
[----:B--2---:R-:W-:Y:S04]  /*1a190*/  STL [R1+0x126c], R0 ;  /* 0x00126c0001007387 */ /* 0x004fe80000100800 */
[----:B------:R0:W-:Y:S04]  /*1a1a0*/  STL [R1+0x8], R6 ;  /* 0x0000080601007387 */ /* 0x0001e80000100800 */
[----:B------:R-:W2:Y:S04]  /*1a1b0*/  LDL R5, [R1+0x430] ;  /* 0x0004300001057983 */ /* 0x000ea80000100800 */
[----:B0-----:R-:W4:Y:S01]  /*1a1c0*/  LDL R6, [R1+0x42c] ;  /* 0x00042c0001067983 */ /* 0x001f220000100800 */
[----:B------:R-:W-:Y:S01]  /*1a1d0*/  PRMT R27, RZ, 0x7610, R27 ;  /* 0x00007610ff1b7816 */ /* 0x000fe2000000001b */
[----:B------:R-:W-:-:S02]  /*1a1e0*/  @!P1 IMAD.MOV.U32 R8, RZ, RZ, R3 ;  /* 0x000000ffff089224 */ /* 0x000fc400078e0003 */
[----:B------:R-:W-:Y:S01]  /*1a1f0*/  @!P1 IMAD.MOV.U32 R9, RZ, RZ, R4 ;  /* 0x000000ffff099224 */ /* 0x000fe200078e0004 */
[----:B------:R-:W-:Y:S02]  /*1a200*/  PRMT R25, RZ, 0x7610, R25 ;  /* 0x00007610ff197816 */ /* 0x000fe40000000019 */
[----:B------:R-:W-:Y:S01]  /*1a210*/  PRMT R19, RZ, 0x7610, R19 ;  /* 0x00007610ff137816 */ /* 0x000fe20000000013 */
[----:B------:R0:W-:Y:S04]  /*1a220*/  STS.U16 [R15+UR5+0x5980], R12 ;  /* 0x0059800c0f007988 */ /* 0x0001e80008000405 */
[----:B------:R3:W4:Y:S04]  /*1a230*/  @!P1 LDG.E.U16 R27, desc[UR8][R8.64] ;  /* 0x00000008081b9981 */ /* 0x000728000c1e1500 */
[----:B------:R-:W4:Y:S04]  /*1a240*/  LDL R3, [R1+0x428] ;  /* 0x0004280001037983 */ /* 0x000f280000100800 */
[----:B0-----:R-:W4:Y:S01]  /*1a250*/  LDL.LU R12, [R1+0x1c0] ;  /* 0x0001c000010c7983 */ /* 0x001f220000300800 */
[----:B---3--:R-:W-:-:S02]  /*1a260*/  @!P2 IMAD.MOV.U32 R8, RZ, RZ, R2 ;  /* 0x000000ffff08a224 */ /* 0x008fc400078e0002 */
[----:B------:R-:W-:-:S05]  /*1a270*/  @!P2 IMAD.MOV.U32 R9, RZ, RZ, R7 ;  /* 0x000000ffff09a224 */ /* 0x000fca00078e0007 */
[----:B------:R2:W3:Y:S02]  /*1a280*/  @!P2 LDG.E.U16 R25, desc[UR8][R8.64] ;  /* 0x000000080819a981 */ /* 0x0004e4000c1e1500 */
[----:B--2---:R-:W-:Y:S02]  /*1a290*/  @!P1 IMAD.MOV.U32 R8, RZ, RZ, R5 ;  /* 0x000000ffff089224 */ /* 0x004fe400078e0005 */
[----:B----4-:R-:W-:-:S05]  /*1a2a0*/  @!P1 IMAD.MOV.U32 R9, RZ, RZ, R6 ;  /* 0x000000ffff099224 */ /* 0x010fca00078e0006 */
[----:B------:R-:W2:Y:S04]  /*1a2b0*/  @!P1 LDG.E.U16 R19, desc[UR8][R8.64] ;  /* 0x0000000808139981 */ /* 0x000ea8000c1e1500 */
[----:B------:R-:W-:Y:S04]  /*1a2c0*/  STL [R1+0x1270], R27 ;  /* 0x0012701b01007387 */ /* 0x000fe80000100800 */
[----:B------:R-:W4:Y:S04]  /*1a2d0*/  LDL R4, [R1+0x424] ;  /* 0x0004240001047983 */ /* 0x000f280000100800 */
[----:B------:R0:W-:Y:S04]  /*1a2e0*/  STS.U16 [R15+UR5+0x6100], R13 ;  /* 0x0061000d0f007988 */ /* 0x0001e80008000405 */
[----:B0-----:R-:W4:Y:S04]  /*1a2f0*/  LDL.LU R13, [R1+0x1c4] ;  /* 0x0001c400010d7983 */ /* 0x001f280000300800 */
[----:B------:R-:W4:Y:S04]  /*1a300*/  LDL R2, [R1+0x3ac] ;  /* 0x0003ac0001027983 */ /* 0x000f280000100800 */
[----:B------:R-:W4:Y:S04]  /*1a310*/  LDL R0, [R1+0x3b0] ;  /* 0x0003b00001007983 */ /* 0x000f280000100800 */
[----:B------:R-:W-:Y:S04]  /*1a320*/  STL [R1+0xc], R21 ;  /* 0x00000c1501007387 */ /* 0x000fe80000100800 */
[----:B---3--:R-:W-:Y:S04]  /*1a330*/  STL [R1+0x1274], R25 ;  /* 0x0012741901007387 */ /* 0x008fe80000100800 */
[----:B------:R-:W3:Y:S04]  /*1a340*/  LDL.LU R7, [R1+0x1cc] ;  /* 0x0001cc0001077983 */ /* 0x000ee80000300800 */
[----:B------:R-:W3:Y:S04]  /*1a350*/  LDL R5, [R1+0x3a8] ;  /* 0x0003a80001057983 */ /* 0x000ee80000100800 */
[----:B--2---:R-:W-:Y:S04]  /*1a360*/  STL [R1+0x1278], R19 ;  /* 0x0012781301007387 */ /* 0x004fe80000100800 */
[----:B------:R-:W2:Y:S01]  /*1a370*/  LDL R6, [R1+0x3a4] ;  /* 0x0003a40001067983 */ /* 0x000ea20000100800 */
[----:B------:R-:W-:Y:S01]  /*1a380*/  PRMT R16, RZ, 0x7610, R16 ;  /* 0x00007610ff107816 */ /* 0x000fe20000000010 */
[----:B------:R-:W-:-:S02]  /*1a390*/  @!P2 IMAD.MOV.U32 R8, RZ, RZ, R3 ;  /* 0x000000ffff08a224 */ /* 0x000fc400078e0003 */
[----:B----4-:R-:W-:Y:S01]  /*1a3a0*/  @!P2 IMAD.MOV.U32 R9, RZ, RZ, R4 ;  /* 0x000000ffff09a224 */ /* 0x010fe200078e0004 */
[----:B------:R0:W-:Y:S04]  /*1a3b0*/  STS.U16 [R15+UR5+0x6180], R10 ;  /* 0x0061800a0f007988 */ /* 0x0001e80008000405 */
[----:B------:R-:W-:Y:S04]  /*1a3c0*/  STS.U16 [R15+UR5+0x6900], R14 ;  /* 0x0069000e0f007988 */ /* 0x000fe80008000405 */
[----:B------:R1:W4:Y:S04]  /*1a3d0*/  @!P2 LDG.E.U16 R16, desc[UR8][R8.64] ;  /* 0x000000080810a981 */ /* 0x000328000c1e1500 */
[----:B------:R0:W-:Y:S04]  /*1a3e0*/  STS.U16 [R15+UR5+0x6980], R11 ;  /* 0x0069800b0f007988 */ /* 0x0001e80008000405 */
[----:B------:R-:W4:Y:S01]  /*1a3f0*/  LDL R4, [R1+0x32c] ;  /* 0x00032c0001047983 */ /* 0x000f220000100800 */
[----:B-1----:R-:W-:-:S03]  /*1a400*/  PRMT R8, RZ, 0x7610, R8 ;  /* 0x00007610ff087816 */ /* 0x002fc60000000008 */
[----:B------:R-:W4:Y:S01]  /*1a410*/  LDL R3, [R1+0x330] ;  /* 0x0003300001037983 */ /* 0x000f220000100800 */
[----:B0-----:R-:W-:Y:S02]  /*1a420*/  @!P1 IMAD.MOV.U32 R10, RZ, RZ, R0 ;  /* 0x000000ffff0a9224 */ /* 0x001fe400078e0000 */
[----:B------:R-:W-:Y:S01]  /*1a430*/  @!P1 IMAD.MOV.U32 R11, RZ, RZ, R2 ;  /* 0x000000ffff0b9224 */ /* 0x000fe200078e0002 */
[----:B------:R-:W-:Y:S01]  /*1a440*/  PRMT R9, RZ, 0x7610, R9 ;  /* 0x00007610ff097816 */ /* 0x000fe20000000009 */
[----:B------:R-:W4:Y:S04]  /*1a450*/  LDL.LU R14, [R1+0x1c8] ;  /* 0x0001c800010e7983 */ /* 0x000f280000300800 */
[----:B------:R3:W4:Y:S02]  /*1a460*/  @!P1 LDG.E.U16 R8, desc[UR8][R10.64] ;  /* 0x000000080a089981 */ /* 0x000724000c1e1500 */
[----:B---3--:R-:W-:-:S02]  /*1a470*/  @!P2 IMAD.MOV.U32 R10, RZ, RZ, R5 ;  /* 0x000000ffff0aa224 */ /* 0x008fc400078e0005 */
[----:B--2---:R-:W-:-:S05]  /*1a480*/  @!P2 IMAD.MOV.U32 R11, RZ, RZ, R6 ;  /* 0x000000ffff0ba224 */ /* 0x004fca00078e0006 */
[----:B------:R0:W2:Y:S04]  /*1a490*/  @!P2 LDG.E.U16 R9, desc[UR8][R10.64] ;  /* 0x000000080a09a981 */ /* 0x0000a8000c1e1500 */
[----:B------:R1:W-:Y:S04]  /*1a4a0*/  STS.U16 [R15+UR5+0x7100], R12 ;  /* 0x0071000c0f007988 */ /* 0x0003e80008000405 */
[----:B----4-:R-:W-:Y:S04]  /*1a4b0*/  STL [R1+0x127c], R16 ;  /* 0x00127c1001007387 */ /* 0x010fe80000100800 */
[----:B------:R-:W3:Y:S04]  /*1a4c0*/  LDL R2, [R1+0x324] ;  /* 0x0003240001027983 */ /* 0x000ee80000100800 */
[----:B------:R-:W4:Y:S01]  /*1a4d0*/  LDL R0, [R1+0x328] ;  /* 0x0003280001007983 */ /* 0x000f220000100800 */
[----:B0-----:R-:W-:-:S03]  /*1a4e0*/  PRMT R10, RZ, 0x7610, R10 ;  /* 0x00007610ff0a7816 */ /* 0x001fc6000000000a */
[----:B------:R0:W-:Y:S01]  /*1a4f0*/  STS.U16 [R15+UR5+0x7180], R13 ;  /* 0x0071800d0f007988 */ /* 0x0001e20008000405 */
[----:B-1----:R-:W-:-:S03]  /*1a500*/  @!P1 IMAD.MOV.U32 R12, RZ, RZ, R3 ;  /* 0x000000ffff0c9224 */ /* 0x002fc600078e0003 */
[----:B------:R1:W-:Y:S01]  /*1a510*/  STL [R1+0x1280], R8 ;  /* 0x0012800801007387 */ /* 0x0003e20000100800 */
[----:B0-----:R-:W-:-:S03]  /*1a520*/  @!P1 IMAD.MOV.U32 R13, RZ, RZ, R4 ;  /* 0x000000ffff0d9224 */ /* 0x001fc600078e0004 */
[----:B------:R-:W4:Y:S04]  /*1a530*/  LDL.LU R21, [R1+0x1f0] ;  /* 0x0001f00001157983 */ /* 0x000f280000300800 */
[----:B------:R3:W4:Y:S04]  /*1a540*/  @!P1 LDG.E.U16 R10, desc[UR8][R12.64] ;  /* 0x000000080c0a9981 */ /* 0x000728000c1e1500 */
[----:B--2---:R-:W-:Y:S04]  /*1a550*/  STL [R1+0x1284], R9 ;  /* 0x0012840901007387 */ /* 0x004fe80000100800 */
[----:B-1----:R-:W2:Y:S04]  /*1a560*/  LDL R8, [R1+0x2ac] ;  /* 0x0002ac0001087983 */ /* 0x002ea80000100800 */
[----:B------:R-:W2:Y:S01]  /*1a570*/  LDL R6, [R1+0x2b0] ;  /* 0x0002b00001067983 */ /* 0x000ea20000100800 */
[----:B------:R-:W-:-:S03]  /*1a580*/  PRMT R11, RZ, 0x7610, R11 ;  /* 0x00007610ff0b7816 */ /* 0x000fc6000000000b */
[----:B------:R0:W-:Y:S01]  /*1a590*/  STS.U16 [R15+UR5+0x7900], R7 ;  /* 0x007900070f007988 */ /* 0x0001e20008000405 */
[----:B---3--:R-:W-:Y:S02]  /*1a5a0*/  @!P2 IMAD.MOV.U32 R13, RZ, RZ, R2 ;  /* 0x000000ffff0da224 */ /* 0x008fe400078e0002 */
[----:B----4-:R-:W-:Y:S01]  /*1a5b0*/  @!P2 IMAD.MOV.U32 R12, RZ, RZ, R0 ;  /* 0x000000ffff0ca224 */ /* 0x010fe200078e0000 */
[----:B------:R2:W-:Y:S04]  /*1a5c0*/  STS.U16 [R15+UR5+0x7980], R14 ;  /* 0x0079800e0f007988 */ /* 0x0005e80008000405 */
[----:B------:R1:W3:Y:S04]  /*1a5d0*/  @!P2 LDG.E.U16 R11, desc[UR8][R12.64] ;  /* 0x000000080c0ba981 */ /* 0x0002e8000c1e1500 */
[----:B------:R-:W4:Y:S01]  /*1a5e0*/  LDL.LU R23, [R1+0x1ec] ;  /* 0x0001ec0001177983 */ /* 0x000f220000300800 */
[----:B-1----:R-:W-:-:S03]  /*1a5f0*/  PRMT R12, RZ, 0x7610, R12 ;  /* 0x00007610ff0c7816 */ /* 0x002fc6000000000c */
[----:B------:R-:W-:Y:S04]  /*1a600*/  STL [R1+0x1288], R10 ;  /* 0x0012880a01007387 */ /* 0x000fe80000100800 */
[----:B------:R-:W4:Y:S01]  /*1a610*/  LDL R3, [R1+0x2a4] ;  /* 0x0002a40001037983 */ /* 0x000f220000100800 */
[----:B0-----:R-:W0:Y:S03]  /*1a620*/  S2R R7, SR_TID.X ;  /* 0x0000000000077919 */ /* 0x001e260000002100 */
[----:B------:R-:W4:Y:S01]  /*1a630*/  LDL R2, [R1+0x2a8] ;  /* 0x0002a80001027983 */ /* 0x000f220000100800 */
[----:B--2---:R-:W-:Y:S02]  /*1a640*/  @!P1 IMAD.MOV.U32 R15, RZ, RZ, R8 ;  /* 0x000000ffff0f9224 */ /* 0x004fe400078e0008 */
[----:B------:R-:W-:-:S05]  /*1a650*/  @!P1 IMAD.MOV.U32 R14, RZ, RZ, R6 ;  /* 0x000000ffff0e9224 */ /* 0x000fca00078e0006 */
[----:B------:R4:W2:Y:S01]  /*1a660*/  @!P1 LDG.E.U16 R12, desc[UR8][R14.64] ;  /* 0x000000080e0c9981 */ /* 0x0008a2000c1e1500 */
[----:B0-----:R-:W-:-:S03]  /*1a670*/  LOP3.LUT R0, R7, 0x3f, RZ, 0xc0, !PT ;  /* 0x0000003f07007812 */ /* 0x001fc600078ec0ff */
[----:B------:R-:W2:Y:S04]  /*1a680*/  LDL.LU R7, [R1+0x1e8] ;  /* 0x0001e80001077983 */ /* 0x000ea80000300800 */
[----:B---3--:R-:W-:Y:S04]  /*1a690*/  STL [R1+0x128c], R11 ;  /* 0x00128c0b01007387 */ /* 0x008fe80000100800 */
[----:B------:R-:W3:Y:S04]  /*1a6a0*/  LDL.LU R5, [R1+0x1e4] ;  /* 0x0001e40001057983 */ /* 0x000ee80000300800 */
[----:B------:R0:W-:Y:S04]  /*1a6b0*/  STL [R1+0x12dc], R0 ;  /* 0x0012dc0001007387 */ /* 0x0001e80000100800 */
[----:B------:R-:W3:Y:S04]  /*1a6c0*/  LDL R9, [R1+0xa1c] ;  /* 0x000a1c0001097983 */ /* 0x000ee80000100800 */
[----:B------:R-:W3:Y:S01]  /*1a6d0*/  LDL R8, [R1+0xa20] ;  /* 0x000a200001087983 */ /* 0x000ee20000100800 */
[----:B----4-:R-:W-:-:S03]  /*1a6e0*/  @!P2 IMAD.MOV.U32 R15, RZ, RZ, R3 ;  /* 0x000000ffff0fa224 */ /* 0x010fc600078e0003 */
[----:B--2---:R-:W-:Y:S04]  /*1a6f0*/  STL [R1+0x1290], R12 ;  /* 0x0012900c01007387 */ /* 0x004fe80000100800 */
[----:B------:R-:W2:Y:S04]  /*1a700*/  LDL.LU R27, [R1+0x1e0] ;  /* 0x0001e000011b7983 */ /* 0x000ea80000300800 */
[----:B------:R-:W4:Y:S04]  /*1a710*/  LDL R6, [R1+0xa14] ;  /* 0x000a140001067983 */ /* 0x000f280000100800 */
[----:B------:R-:W2:Y:S01]  /*1a720*/  LDL R3, [R1+0xa18] ;  /* 0x000a180001037983 */ /* 0x000ea20000100800 */
[----:B------:R-:W-:Y:S01]  /*1a730*/  PRMT R13, RZ, 0x7610, R13 ;  /* 0x00007610ff0d7816 */ /* 0x000fe2000000000d */
[----:B------:R-:W-:Y:S01]  /*1a740*/  @!P2 IMAD.MOV.U32 R14, RZ, RZ, R2 ;  /* 0x000000ffff0ea224 */ /* 0x000fe200078e0002 */
[----:B------:R-:W-:-:S02]  /*1a750*/  PRMT R17, RZ, 0x7610, R17 ;  /* 0x00007610ff117816 */ /* 0x000fc40000000011 */
[----:B------:R-:W-:Y:S01]  /*1a760*/  PRMT R18, RZ, 0x7610, R18 ;  /* 0x00007610ff127816 */ /* 0x000fe20000000012 */
[----:B------:R-:W-:Y:S01]  /*1a770*/  IMAD.SHL.U32 R4, R0, 0x2, RZ ;  /* 0x0000000200047824 */ /* 0x000fe200078e00ff */
[----:B------:R3:W2:Y:S04]  /*1a780*/  @!P2 LDG.E.U16 R13, desc[UR8][R14.64] ;  /* 0x000000080e0da981 */ /* 0x0006a8000c1e1500 */
[----:B------:R-:W2:Y:S04]  /*1a790*/  LDL R2, [R1+0x99c] ;  /* 0x00099c0001027983 */ /* 0x000ea80000100800 */
[----:B0-----:R-:W2:Y:S01]  /*1a7a0*/  LDL R0, [R1+0x9a0] ;  /* 0x0009a00001007983 */ /* 0x001ea20000100800 */
[----:B---3--:R-:W-:-:S02]  /*1a7b0*/  @!P1 IMAD.MOV.U32 R14, RZ, RZ, R8 ;  /* 0x000000ffff0e9224 */ /* 0x008fc400078e0008 */
[----:B------:R-:W-:Y:S01]  /*1a7c0*/  @!P1 IMAD.MOV.U32 R15, RZ, RZ, R9 ;  /* 0x000000ffff0f9224 */ /* 0x000fe200078e0009 */
[----:B------:R-:W-:Y:S01]  /*1a7d0*/  LOP3.LUT R4, R4, 0x20, RZ, 0x3c, !PT ;  /* 0x0000002004047812 */ /* 0x000fe200078e3cff */
[----:B------:R-:W3:Y:S04]  /*1a7e0*/  LDL.LU R28, [R1+0x1dc] ;  /* 0x0001dc00011c7983 */ /* 0x000ee80000300800 */
[----:B------:R4:W3:Y:S02]  /*1a7f0*/  @!P1 LDG.E.U16 R17, desc[UR8][R14.64] ;  /* 0x000000080e119981 */ /* 0x0008e4000c1e1500 */
[----:B----4-:R-:W-:Y:S02]  /*1a800*/  @!P2 IMAD.MOV.U32 R15, RZ, RZ, R6 ;  /* 0x000000ffff0fa224 */ /* 0x010fe400078e0006 */
[----:B--2---:R-:W-:-:S05]  /*1a810*/  @!P2 IMAD.MOV.U32 R14, RZ, RZ, R3 ;  /* 0x000000ffff0ea224 */ /* 0x004fca00078e0003 */
[----:B------:R-:W2:Y:S04]  /*1a820*/  @!P2 LDG.E.U16 R18, desc[UR8][R14.64] ;  /* 0x000000080e12a981 */ /* 0x000ea8000c1e1500 */
[----:B------:R0:W-:Y:S04]  /*1a830*/  STS.U16 [R4+UR5+0x200], R21 ;  /* 0x0002001504007988 */ /* 0x0001e80008000405 */
[----:B------:R1:W-:Y:S04]  /*1a840*/  STS.U16 [R4+UR5+0x280], R23 ;  /* 0x0002801704007988 */ /* 0x0003e80008000405 */
[----:B0-----:R-:W4:Y:S04]  /*1a850*/  LDL.LU R21, [R1+0x1d8] ;  /* 0x0001d80001157983 */ /* 0x001f280000300800 */
[----:B------:R-:W-:Y:S04]  /*1a860*/  STL [R1+0x1294], R13 ;  /* 0x0012940d01007387 */ /* 0x000fe80000100800 */
[----:B-1----:R-:W4:Y:S04]  /*1a870*/  LDL.LU R23, [R1+0x1d4] ;  /* 0x0001d40001177983 */ /* 0x002f280000300800 */
[----:B------:R-:W4:Y:S04]  /*1a880*/  LDL R9, [R1+0x994] ;  /* 0x0009940001097983 */ /* 0x000f280000100800 */
[----:B------:R-:W4:Y:S04]  /*1a890*/  LDL R8, [R1+0x998] ;  /* 0x0009980001087983 */ /* 0x000f280000100800 */
[----:B---3--:R-:W-:Y:S04]  /*1a8a0*/  STL [R1+0x1298], R17 ;  /* 0x0012981101007387 */ /* 0x008fe80000100800 */
[----:B------:R0:W-:Y:S04]  /*1a8b0*/  STS.U16 [R4+UR5+0xa00], R7 ;  /* 0x000a000704007988 */ /* 0x0001e80008000405 */
[----:B------:R-:W3:Y:S04]  /*1a8c0*/  LDL R6, [R1+0x920] ;  /* 0x0009200001067983 */ /* 0x000ee80000100800 */
[----:B0-----:R-:W3:Y:S04]  /*1a8d0*/  LDL R7, [R1+0x91c] ;  /* 0x00091c0001077983 */ /* 0x001ee80000100800 */
[----:B------:R0:W-:Y:S04]  /*1a8e0*/  STS.U16 [R4+UR5+0xa80], R5 ;  /* 0x000a800504007988 */ /* 0x0001e80008000405 */
[----:B--2---:R-:W-:Y:S04]  /*1a8f0*/  STL [R1+0x129c], R18 ;  /* 0x00129c1201007387 */ /* 0x004fe80000100800 */
[----:B0-----:R-:W2:Y:S04]  /*1a900*/  LDL R5, [R1+0x914] ;  /* 0x0009140001057983 */ /* 0x001ea80000100800 */
[----:B------:R-:W2:Y:S01]  /*1a910*/  LDL R3, [R1+0x918] ;  /* 0x0009180001037983 */ /* 0x000ea20000100800 */
[----:B------:R-:W-:Y:S01]  /*1a920*/  @!P1 IMAD.MOV.U32 R14, RZ, RZ, R0 ;  /* 0x000000ffff0e9224 */ /* 0x000fe200078e0000 */
[----:B------:R-:W-:-:S02]  /*1a930*/  @!P1 MOV R15, R2 ;  /* 0x00000002000f9202 */ /* 0x000fc40000000f00 */
[----:B------:R-:W2:Y:S01]  /*1a940*/  LDL R2, [R1+0x89c] ;  /* 0x00089c0001027983 */ /* 0x000ea20000100800 */
[----:B------:R-:W-:-:S03]  /*1a950*/  PRMT R20, RZ, 0x7610, R20 ;  /* 0x00007610ff147816 */ /* 0x000fc60000000014 */
[----:B------:R-:W2:Y:S01]  /*1a960*/  LDL R0, [R1+0x8a0] ;  /* 0x0008a00001007983 */ /* 0x000ea20000100800 */
[----:B------:R-:W-:-:S03]  /*1a970*/  PRMT R22, RZ, 0x7610, R22 ;  /* 0x00007610ff167816 */ /* 0x000fc60000000016 */
[----:B------:R4:W2:Y:S01]  /*1a980*/  @!P1 LDG.E.U16 R20, desc[UR8][R14.64] ;  /* 0x000000080e149981 */ /* 0x0008a2000c1e1500 */
[----:B------:R-:W-:Y:S01]  /*1a990*/  PRMT R24, RZ, 0x7610, R24 ;  /* 0x00007610ff187816 */ /* 0x000fe20000000018 */
[----:B----4-:R-:W-:Y:S02]  /*1a9a0*/  @!P2 IMAD.MOV.U32 R14, RZ, RZ, R8 ;  /* 0x000000ffff0ea224 */ /* 0x010fe400078e0008 */
[----:B------:R-:W-:-:S05]  /*1a9b0*/  @!P2 IMAD.MOV.U32 R15, RZ, RZ, R9 ;  /* 0x000000ffff0fa224 */ /* 0x000fca00078e0009 */
[----:B------:R3:W4:Y:S01]  /*1a9c0*/  @!P2 LDG.E.U16 R22, desc[UR8][R14.64] ;  /* 0x000000080e16a981 */ /* 0x000722000c1e1500 */
[----:B------:R-:W-:Y:S01]  /*1a9d0*/  PRMT R26, RZ, 0x7610, R26 ;  /* 0x00007610ff1a7816 */ /* 0x000fe2000000001a */
[----:B---3--:R-:W-:Y:S02]  /*1a9e0*/  @!P1 IMAD.MOV.U32 R14, RZ, RZ, R6 ;  /* 0x000000ffff0e9224 */ /* 0x008fe400078e0006 */
[----:B------:R-:W-:-:S05]  /*1a9f0*/  @!P1 IMAD.MOV.U32 R15, RZ, RZ, R7 ;  /* 0x000000ffff0f9224 */ /* 0x000fca00078e0007 */
[----:B------:R2:W3:Y:S02]  /*1aa00*/  @!P1 LDG.E.U16 R24, desc[UR8][R14.64] ;  /* 0x000000080e189981 */ /* 0x0004e4000c1e1500 */
[----:B--2---:R-:W-:Y:S02]  /*1aa10*/  @!P2 IMAD.MOV.U32 R15, RZ, RZ, R5 ;  /* 0x000000ffff0fa224 */ /* 0x004fe400078e0005 */
[----:B------:R-:W-:-:S05]  /*1aa20*/  @!P2 IMAD.MOV.U32 R14, RZ, RZ, R3 ;  /* 0x000000ffff0ea224 */ /* 0x000fca00078e0003 */
[----:B------:R0:W2:Y:S01]  /*1aa30*/  @!P2 LDG.E.U16 R26, desc[UR8][R14.64] ;  /* 0x000000080e1aa981 */ /* 0x0000a2000c1e1500 */
[----:B------:R-:W-:Y:S01]  /*1aa40*/  PRMT R29, RZ, 0x7610, R29 ;  /* 0x00007610ff1d7816 */ /* 0x000fe2000000001d */
[----:B0-----:R-:W-:Y:S02]  /*1aa50*/  @!P1 IMAD.MOV.U32 R14, RZ, RZ, R0 ;  /* 0x000000ffff0e9224 */ /* 0x001fe400078e0000 */
[----:B------:R-:W-:-:S05]  /*1aa60*/  @!P1 IMAD.MOV.U32 R15, RZ, RZ, R2 ;  /* 0x000000ffff0f9224 */ /* 0x000fca00078e0002 */
[----:B------:R-:W2:Y:S04]  /*1aa70*/  @!P1 LDG.E.U16 R29, desc[UR8][R14.64] ;  /* 0x000000080e1d9981 */ /* 0x000ea8000c1e1500 */
[----:B------:R-:W-:Y:S04]  /*1aa80*/  STL [R1+0x12a0], R20 ;  /* 0x0012a01401007387 */ /* 0x000fe80000100800 */
[----:B----4-:R-:W-:Y:S04]  /*1aa90*/  STL [R1+0x12a4], R22 ;  /* 0x0012a41601007387 */ /* 0x010fe80000100800 */
[----:B---3--:R-:W-:Y:S04]  /*1aaa0*/  STL [R1+0x12a8], R24 ;  /* 0x0012a81801007387 */ /* 0x008fe80000100800 */
[----:B--2---:R-:W-:Y:S04]  /*1aab0*/  STL [R1+0x12ac], R26 ;  /* 0x0012ac1a01007387 */ /* 0x004fe80000100800 */
[----:B------:R-:W2:Y:S04]  /*1aac0*/  LDL.LU R12, [R1+0x1d0] ;  /* 0x0001d000010c7983 */ /* 0x000ea80000300800 */
[----:B------:R-:W3:Y:S04]  /*1aad0*/  LDL.LU R0, [R1+0x1bc] ;  /* 0x0001bc0001007983 */ /* 0x000ee80000300800 */
[----:B------:R-:W4:Y:S04]  /*1aae0*/  LDL.LU R11, [R1+0x1ac] ;  /* 0x0001ac00010b7983 */ /* 0x000f280000300800 */
[----:B------:R-:W4:Y:S04]  /*1aaf0*/  LDL.LU R10, [R1+0x19c] ;  /* 0x00019c00010a7983 */ /* 0x000f280000300800 */
[----:B------:R-:W4:Y:S04]  /*1ab00*/  LDL.LU R9, [R1+0x18c] ;  /* 0x00018c0001097983 */ /* 0x000f280000300800 */
[----:B------:R-:W4:Y:S04]  /*1ab10*/  LDL.LU R8, [R1+0x170] ;  /* 0x0001700001087983 */ /* 0x000f280000300800 */
[----:B------:R-:W4:Y:S04]  /*1ab20*/  LDL.LU R16, [R1+0x15c] ;  /* 0x00015c0001107983 */ /* 0x000f280000300800 */
[----:B------:R-:W4:Y:S04]  /*1ab30*/  LDL.LU R19, [R1+0x14c] ;  /* 0x00014c0001137983 */ /* 0x000f280000300800 */
[----:B------:R0:W-:Y:S04]  /*1ab40*/  STS.U16 [R4+UR5+0x1200], R27 ;  /* 0x0012001b04007988 */ /* 0x0001e80008000405 */
[----:B------:R-:W4:Y:S04]  /*1ab50*/  LDL.LU R25, [R1+0x13c] ;  /* 0x00013c0001197983 */ /* 0x000f280000300800 */
[----:B------:R1:W-:Y:S04]  /*1ab60*/  STS.U16 [R4+UR5+0x1280], R28 ;  /* 0x0012801c04007988 */ /* 0x0003e80008000405 */
[----:B0-----:R-:W4:Y:S04]  /*1ab70*/  LDL.LU R27, [R1+0x12c] ;  /* 0x00012c00011b7983 */ /* 0x001f280000300800 */
[----:B------:R-:W4:Y:S04]  /*1ab80*/  LDL.LU R2, [R1+0x11c] ;  /* 0x00011c0001027983 */ /* 0x000f280000300800 */
[----:B------:R-:W4:Y:S04]  /*1ab90*/  LDL.LU R3, [R1+0x110] ;  /* 0x0001100001037983 */ /* 0x000f280000300800 */
[----:B-1----:R-:W4:Y:S04]  /*1aba0*/  LDL.LU R28, [R1+0x100] ;  /* 0x00010000011c7983 */ /* 0x002f280000300800 */
[----:B------:R-:W4:Y:S04]  /*1abb0*/  LDL.LU R5, [R1+0xf0] ;  /* 0x0000f00001057983 */ /* 0x000f280000300800 */
[----:B------:R-:W4:Y:S04]  /*1abc0*/  LDL.LU R6, [R1+0xdc] ;  /* 0x0000dc0001067983 */ /* 0x000f280000300800 */
[----:B------:R0:W-:Y:S04]  /*1abd0*/  STS.U16 [R4+UR5+0x1a00], R21 ;  /* 0x001a001504007988 */ /* 0x0001e80008000405 */
[----:B------:R-:W4:Y:S04]  /*1abe0*/  LDL.LU R7, [R1+0xd8] ;  /* 0x0000d80001077983 */ /* 0x000f280000300800 */
[----:B------:R1:W-:Y:S04]  /*1abf0*/  STS.U16 [R4+UR5+0x1a80], R23 ;  /* 0x001a801704007988 */ /* 0x0003e80008000405 */
[----:B0-----:R-:W4:Y:S04]  /*1ac00*/  LDL.LU R21, [R1+0xd4] ;  /* 0x0000d40001157983 */ /* 0x001f280000300800 */
[----:B-1----:R-:W4:Y:S04]  /*1ac10*/  LDL.LU R23, [R1+0xd0] ;  /* 0x0000d00001177983 */ /* 0x002f280000300800 */
        /* <DEDUP_REMOVED lines=25> */
[----:B--2---:R-:W-:Y:S04]  /*1adb0*/  STS.U16 [R4+UR5+0x2200], R12 ;  /* 0x0022000c04007988 */ /* 0x004fe80008000405 */
[----:B---3--:R0:W-:Y:S04]  /*1adc0*/  STS.U16 [R4+UR5+0x2280], R0 ;  /* 0x0022800004007988 */ /* 0x0081e80008000405 */
[----:B0-----:R-:W2:Y:S04]  /*1add0*/  LDL.LU R0, [R1+0xc4] ;  /* 0x0000c40001007983 */ /* 0x001ea80000300800 */
[----:B--2---:R0:W-:Y:S04]  /*1ade0*/  STL [R1+0x12e0], R0 ;  /* 0x0012e00001007387 */ /* 0x0041e80000100800 */
[----:B0-----:R-:W2:Y:S04]  /*1adf0*/  LDL.LU R0, [R1+0xc8] ;  /* 0x0000c80001007983 */ /* 0x001ea80000300800 */
[----:B----4-:R-:W-:Y:S04]  /*1ae00*/  STS.U16 [R4+UR5+0x2a00], R11 ;  /* 0x002a000b04007988 */ /* 0x010fe80008000405 */
[----:B------:R-:W-:Y:S04]  /*1ae10*/  STS.U16 [R4+UR5+0x2a80], R10 ;  /* 0x002a800a04007988 */ /* 0x000fe80008000405 */
[----:B------:R-:W-:Y:S04]  /*1ae20*/  STS.U16 [R4+UR5+0x3200], R9 ;  /* 0x0032000904007988 */ /* 0x000fe80008000405 */
[----:B------:R-:W-:Y:S04]  /*1ae30*/  STS.U16 [R4+UR5+0x3280], R8 ;  /* 0x0032800804007988 */ /* 0x000fe80008000405 */
[----:B------:R-:W-:Y:S04]  /*1ae40*/  STS.U16 [R4+UR5+0x3a00], R16 ;  /* 0x003a001004007988 */ /* 0x000fe80008000405 */
[----:B------:R-:W-:Y:S04]  /*1ae50*/  STS.U16 [R4+UR5+0x3a80], R19 ;  /* 0x003a801304007988 */ /* 0x000fe80008000405 */
[----:B------:R-:W-:Y:S04]  /*1ae60*/  STS.U16 [R4+UR5+0x4200], R25 ;  /* 0x0042001904007988 */ /* 0x000fe80008000405 */
[----:B--2---:R0:W-:Y:S04]  /*1ae70*/  STL [R1+0x12e4], R0 ;  /* 0x0012e40001007387 */ /* 0x0041e80000100800 */
[----:B0-----:R-:W2:Y:S04]  /*1ae80*/  LDL.LU R0, [R1+0xcc] ;  /* 0x0000cc0001007983 */ /* 0x001ea80000300800 */
[----:B------:R-:W-:Y:S04]  /*1ae90*/  STS.U16 [R4+UR5+0x4280], R27 ;  /* 0x0042801b04007988 */ /* 0x000fe80008000405 */
[----:B------:R-:W-:Y:S04]  /*1aea0*/  STS.U16 [R4+UR5+0x4a00], R2 ;  /* 0x004a000204007988 */ /* 0x000fe80008000405 */
[----:B------:R-:W-:Y:S04]  /*1aeb0*/  STS.U16 [R4+UR5+0x4a80], R3 ;  /* 0x004a800304007988 */ /* 0x000fe80008000405 */
[----:B------:R0:W-:Y:S04]  /*1aec0*/  STS.U16 [R4+UR5+0x5200], R28 ;  /* 0x0052001c04007988 */ /* 0x0001e80008000405 */
[----:B------:R1:W-:Y:S04]  /*1aed0*/  STS.U16 [R4+UR5+0x5280], R5 ;  /* 0x0052800504007988 */ /* 0x0003e80008000405 */
[----:B0-----:R-:W3:Y:S04]  /*1aee0*/  LDL.LU R28, [R1] ;  /* 0x00000000011c7983 */ /* 0x001ee80000300800 */
[----:B------:R-:W4:Y:S04]  /*1aef0*/  LDL.LU R2, [R1+0xc0] ;  /* 0x0000c00001027983 */ /* 0x000f280000300800 */
[----:B------:R-:W3:Y:S04]  /*1af00*/  LDL.LU R3, [R1+0xbc] ;  /* 0x0000bc0001037983 */ /* 0x000ee80000300800 */
[----:B------:R0:W-:Y:S04]  /*1af10*/  STS.U16 [R4+UR5+0x5a00], R6 ;  /* 0x005a000604007988 */ /* 0x0001e80008000405 */
[----:B-1----:R-:W3:Y:S04]  /*1af20*/  LDL.LU R5, [R1+0xb8] ;  /* 0x0000b80001057983 */ /* 0x002ee80000300800 */
[----:B------:R1:W-:Y:S04]  /*1af30*/  STS.U16 [R4+UR5+0x5a80], R7 ;  /* 0x005a800704007988 */ /* 0x0003e80008000405 */
[----:B0-----:R-:W3:Y:S04]  /*1af40*/  LDL.LU R6, [R1+0xb4] ;  /* 0x0000b40001067983 */ /* 0x001ee80000300800 */
[----:B------:R0:W-:Y:S04]  /*1af50*/  STS.U16 [R4+UR5+0x6200], R21 ;  /* 0x0062001504007988 */ /* 0x0001e80008000405 */
[----:B-1----:R-:W3:Y:S04]  /*1af60*/  LDL.LU R7, [R1+0xb0] ;  /* 0x0000b00001077983 */ /* 0x002ee80000300800 */
[----:B------:R1:W-:Y:S04]  /*1af70*/  STS.U16 [R4+UR5+0x6280], R23 ;  /* 0x0062801704007988 */ /* 0x0003e80008000405 */
[----:B0-----:R-:W3:Y:S04]  /*1af80*/  LDL.LU R21, [R1+0xac] ;  /* 0x0000ac0001157983 */ /* 0x001ee80000300800 */
        /* <DEDUP_REMOVED lines=20> */
[----:B--2---:R0:W-:Y:S04]  /*1b0d0*/  STS.U16 [R4+UR5+0x6a00], R0 ;  /* 0x006a000004007988 */ /* 0x0041e80008000405 */
[----:B0-----:R-:W2:Y:S04]  /*1b0e0*/  LDL.LU R0, [R1+0x12e4] ;  /* 0x0012e40001007983 */ /* 0x001ea80000300800 */
[----:B--2---:R0:W-:Y:S04]  /*1b0f0*/  STS.U16 [R4+UR5+0x6a80], R0 ;  /* 0x006a800004007988 */ /* 0x0041e80008000405 */
[----:B0-----:R-:W2:Y:S04]  /*1b100*/  LDL.LU R0, [R1+0x12e0] ;  /* 0x0012e00001007983 */ /* 0x001ea80000300800 */
[----:B--2---:R0:W-:Y:S04]  /*1b110*/  STS.U16 [R4+UR5+0x7200], R0 ;  /* 0x0072000004007988 */ /* 0x0041e80008000405 */
[----:B0-----:R-:W2:Y:S04]  /*1b120*/  LDL.LU R0, [R1+0x12dc] ;  /* 0x0012dc0001007983 */ /* 0x001ea80000300800 */
[----:B----4-:R0:W-:Y:S04]  /*1b130*/  STS.U16 [R4+UR5+0x7280], R2 ;  /* 0x0072800204007988 */ /* 0x0101e80008000405 */
[----:B---3--:R1:W-:Y:S04]  /*1b140*/  STS.U16 [R4+UR5+0x7a00], R3 ;  /* 0x007a000304007988 */ /* 0x0083e80008000405 */
[----:B------:R3:W-:Y:S04]  /*1b150*/  STS.U16 [R4+UR5+0x7a80], R5 ;  /* 0x007a800504007988 */ /* 0x0007e80008000405 */
[----:B0-----:R-:W4:Y:S04]  /*1b160*/  LDL.LU R2, [R1+0x12d8] ;  /* 0x0012d80001027983 */ /* 0x001f280000300800 */
[----:B-1----:R-:W4:Y:S04]  /*1b170*/  LDL.LU R3, [R1+0x12d4] ;  /* 0x0012d40001037983 */ /* 0x002f280000300800 */
[----:B---3--:R-:W3:Y:S04]  /*1b180*/  LDL.LU R4, [R1+0x12d0] ;  /* 0x0012d00001047983 */ /* 0x008ee80000300800 */
[----:B------:R-:W3:Y:S01]  /*1b190*/  LDL.LU R5, [R1+0x12cc] ;  /* 0x0012cc0001057983 */ /* 0x000ee20000300800 */
[----:B--2---:R-:W-:-:S05]  /*1b1a0*/  IMAD.SHL.U32 R0, R0, 0x2, RZ ;  /* 0x0000000200007824 */ /* 0x004fca00078e00ff */
[----:B------:R-:W-:-:S05]  /*1b1b0*/  LOP3.LUT R0, R0, 0x30, RZ, 0x3c, !PT ;  /* 0x0000003000007812 */ /* 0x000fca00078e3cff */
[----:B------:R0:W-:Y:S04]  /*1b1c0*/  STS.U16 [R0+UR5+0x300], R6 ;  /* 0x0003000600007988 */ /* 0x0001e80008000405 */
[----:B------:R1:W-:Y:S04]  /*1b1d0*/  STS.U16 [R0+UR5+0x380], R7 ;  /* 0x0003800700007988 */ /* 0x0003e80008000405 */
[----:B------:R2:W-:Y:S04]  /*1b1e0*/  STS.U16 [R0+UR5+0xb00], R21 ;  /* 0x000b001500007988 */ /* 0x0005e80008000405 */
[----:B0-----:R-:W3:Y:S04]  /*1b1f0*/  LDL.LU R6, [R1+0x12c8] ;  /* 0x0012c80001067983 */ /* 0x001ee80000300800 */
[----:B-1----:R-:W3:Y:S04]  /*1b200*/  LDL.LU R7, [R1+0x12c4] ;  /* 0x0012c40001077983 */ /* 0x002ee80000300800 */
[----:B--2---:R-:W2:Y:S04]  /*1b210*/  LDL.LU R21, [R1+0x12c0] ;  /* 0x0012c00001157983 */ /* 0x004ea80000300800 */
[----:B------:R0:W-:Y:S04]  /*1b220*/  STS.U16 [R0+UR5+0xb80], R23 ;  /* 0x000b801700007988 */ /* 0x0001e80008000405 */
[----:B------:R1:W-:Y:S04]  /*1b230*/  STS.U16 [R0+UR5+0x1300], R15 ;  /* 0x0013000f00007988 */ /* 0x0003e80008000405 */
[----:B0-----:R-:W2:Y:S04]  /*1b240*/  LDL.LU R23, [R1+0x12bc] ;  /* 0x0012bc0001177983 */ /* 0x001ea80000300800 */
[----:B-1----:R-:W2:Y:S04]  /*1b250*/  LDL.LU R15, [R1+0x58] ;  /* 0x00005800010f7983 */ /* 0x002ea80000300800 */
[----:B------:R-:W-:Y:S04]  /*1b260*/  STS.U16 [R0+UR5+0x1380], R14 ;  /* 0x0013800e00007988 */ /* 0x000fe80008000405 */
        /* <DEDUP_REMOVED lines=17> */
[----:B------:R0:W-:Y:S02]  /*1b380*/  STS.U16 [R0+UR5+0x5b80], R28 ;  /* 0x005b801c00007988 */ /* 0x0001e40008000405 */
[----:B0-----:R-:W0:Y:S02]  /*1b390*/  S2R R28, SR_TID.X ;  /* 0x00000000001c7919 */ /* 0x001e240000002100 */
[----:B0-----:R-:W-:Y:S01]  /*1b3a0*/  LOP3.LUT R28, R28, 0x3f, RZ, 0xc0, !PT ;  /* 0x0000003f1c1c7812 */ /* 0x001fe200078ec0ff */
[----:B--2---:R0:W-:Y:S04]  /*1b3b0*/  STL [R1+0x12b8], R15 ;  /* 0x0012b80f01007387 */ /* 0x0041e80000100800 */
[----:B------:R-:W2:Y:S04]  /*1b3c0*/  LDL.LU R29, [R1+0x54] ;  /* 0x00005400011d7983 */ /* 0x000ea80000300800 */
[----:B------:R-:W2:Y:S01]  /*1b3d0*/  LDL.LU R26, [R1+0x50] ;  /* 0x00005000011a7983 */ /* 0x000ea20000300800 */
[----:B0-----:R-:W-:-:S03]  /*1b3e0*/  IMAD.SHL.U32 R15, R28, 0x2, RZ ;  /* 0x000000021c0f7824 */ /* 0x001fc600078e00ff */
[----:B------:R-:W2:Y:S04]  /*1b3f0*/  LDL.LU R24, [R1+0x4c] ;  /* 0x00004c0001187983 */ /* 0x000ea80000300800 */
[----:B------:R-:W2:Y:S01]  /*1b400*/  LDL.LU R22, [R1+0x48] ;  /* 0x0000480001167983 */ /* 0x000ea20000300800 */
[----:B------:R-:W-:-:S03]  /*1b410*/  LOP3.LUT R15, R15, 0x30, RZ, 0x3c, !PT ;  /* 0x000000300f0f7812 */ /* 0x000fc600078e3cff */
        /* <DEDUP_REMOVED lines=8> */
[----:B------:R-:W-:Y:S04]  /*1b4a0*/  STS.U16 [R15+UR5+0x6300], R23 ;  /* 0x006300170f007988 */ /* 0x000fe80008000405 */
[----:B------:R-:W2:Y:S04]  /*1b4b0*/  LDL.LU R8, [R1+0x24] ;  /* 0x0000240001087983 */ /* 0x000ea80000300800 */
[----:B------:R-:W-:Y:S04]  /*1b4c0*/  STS.U16 [R15+UR5+0x6380], R21 ;  /* 0x006380150f007988 */ /* 0x000fe80008000405 */
[----:B------:R-:W2:Y:S04]  /*1b4d0*/  LDL.LU R16, [R1+0x20] ;  /* 0x0000200001107983 */ /* 0x000ea80000300800 */
[----:B---3--:R-:W-:Y:S04]  /*1b4e0*/  STS.U16 [R15+UR5+0x6b00], R7 ;  /* 0x006b00070f007988 */ /* 0x008fe80008000405 */
[----:B------:R-:W3:Y:S04]  /*1b4f0*/  LDL.LU R19, [R1+0x1c] ;  /* 0x00001c0001137983 */ /* 0x000ee80000300800 */
[----:B------:R-:W-:Y:S04]  /*1b500*/  STS.U16 [R15+UR5+0x6b80], R6 ;  /* 0x006b80060f007988 */ /* 0x000fe80008000405 */
[----:B------:R-:W2:Y:S04]  /*1b510*/  LDL.LU R25, [R1+0x18] ;  /* 0x0000180001197983 */ /* 0x000ea80000300800 */
[----:B------:R-:W-:Y:S04]  /*1b520*/  STS.U16 [R15+UR5+0x7300], R5 ;  /* 0x007300050f007988 */ /* 0x000fe80008000405 */
[----:B------:R-:W2:Y:S04]  /*1b530*/  LDL.LU R27, [R1+0x14] ;  /* 0x00001400011b7983 */ /* 0x000ea80000300800 */
[----:B------:R-:W-:Y:S04]  /*1b540*/  STS.U16 [R15+UR5+0x7380], R4 ;  /* 0x007380040f007988 */ /* 0x000fe80008000405 */
[----:B------:R-:W2:Y:S04]  /*1b550*/  LDL.LU R0, [R1+0x10] ;  /* 0x0000100001007983 */ /* 0x000ea80000300800 */
[----:B----4-:R0:W-:Y:S04]  /*1b560*/  STS.U16 [R15+UR5+0x7b00], R3 ;  /* 0x007b00030f007988 */ /* 0x0101e80008000405 */
[----:B------:R1:W-:Y:S04]  /*1b570*/  STS.U16 [R15+UR5+0x7b80], R2 ;  /* 0x007b80020f007988 */ /* 0x0003e80008000405 */
[----:B0-----:R-:W4:Y:S04]  /*1b580*/  LDL.LU R3, [R1+0x8] ;  /* 0x0000080001037983 */ /* 0x001f280000300800 */
[----:B-1----:R-:W2:Y:S01]  /*1b590*/  LDL.LU R15, [R1+0x12b8] ;  /* 0x0012b800010f7983 */ /* 0x002ea20000300800 */
[----:B------:R-:W0:Y:S03]  /*1b5a0*/  S2R R28, SR_TID.X ;  /* 0x00000000001c7919 */ /* 0x000e260000002100 */
[----:B------:R-:W3:Y:S01]  /*1b5b0*/  LDL.LU R2, [R1+0xc] ;  /* 0x00000c0001027983 */ /* 0x000ee20000300800 */
[----:B0-----:R-:W-:-:S05]  /*1b5c0*/  LOP3.LUT R14, R28, 0x3f, RZ, 0xc0, !PT ;  /* 0x0000003f1c0e7812 */ /* 0x001fca00078ec0ff */
[----:B------:R-:W-:-:S05]  /*1b5d0*/  IMAD.SHL.U32 R28, R14, 0x2, RZ ;  /* 0x000000020e1c7824 */ /* 0x000fca00078e00ff */
[----:B------:R-:W-:-:S05]  /*1b5e0*/  LOP3.LUT R28, R28, 0x40, RZ, 0x3c, !PT ;  /* 0x000000401c1c7812 */ /* 0x000fca00078e3cff */
[----:B--2---:R0:W-:Y:S04]  /*1b5f0*/  STS.U16 [R28+UR5+0x400], R15 ;  /* 0x0004000f1c007988 */ /* 0x0041e80008000405 */
[----:B------:R1:W-:Y:S04]  /*1b600*/  STS.U16 [R28+UR5+0x480], R29 ;  /* 0x0004801d1c007988 */ /* 0x0003e80008000405 */
[----:B------:R2:W-:Y:S04]  /*1b610*/  STS.U16 [R28+UR5+0xc00], R26 ;  /* 0x000c001a1c007988 */ /* 0x0005e80008000405 */
[----:B0-----:R-:W4:Y:S04]  /*1b620*/  LDL.LU R15, [R1+0x12b4] ;  /* 0x0012b400010f7983 */ /* 0x001f280000300800 */
[----:B-1----:R-:W4:Y:S04]  /*1b630*/  LDL.LU R29, [R1+0x12b0] ;  /* 0x0012b000011d7983 */ /* 0x002f280000300800 */
[----:B--2---:R-:W2:Y:S04]  /*1b640*/  LDL.LU R26, [R1+0x12ac] ;  /* 0x0012ac00011a7983 */ /* 0x004ea80000300800 */
[----:B------:R0:W-:Y:S04]  /*1b650*/  STS.U16 [R28+UR5+0xc80], R24 ;  /* 0x000c80181c007988 */ /* 0x0001e80008000405 */
[----:B------:R1:W-:Y:S04]  /*1b660*/  STS.U16 [R28+UR5+0x1400], R22 ;  /* 0x001400161c007988 */ /* 0x0003e80008000405 */
[----:B------:R3:W-:Y:S04]  /*1b670*/  STS.U16 [R28+UR5+0x1480], R20 ;  /* 0x001480141c007988 */ /* 0x0007e80008000405 */
[----:B0-----:R-:W2:Y:S04]  /*1b680*/  LDL.LU R24, [R1+0x12a8] ;  /* 0x0012a80001187983 */ /* 0x001ea80000300800 */
[----:B-1----:R-:W2:Y:S04]  /*1b690*/  LDL.LU R22, [R1+0x12a4] ;  /* 0x0012a40001167983 */ /* 0x002ea80000300800 */
[----:B---3--:R-:W3:Y:S04]  /*1b6a0*/  LDL.LU R20, [R1+0x12a0] ;  /* 0x0012a00001147983 */ /* 0x008ee80000300800 */
[----:B------:R0:W-:Y:S04]  /*1b6b0*/  STS.U16 [R28+UR5+0x1c00], R18 ;  /* 0x001c00121c007988 */ /* 0x0001e80008000405 */
[----:B------:R1:W-:Y:S04]  /*1b6c0*/  STS.U16 [R28+UR5+0x1c80], R17 ;  /* 0x001c80111c007988 */ /* 0x0003e80008000405 */
[----:B------:R1:W-:Y:S04]  /*1b6d0*/  STS.U16 [R28+UR5+0x2400], R13 ;  /* 0x0024000d1c007988 */ /* 0x0003e80008000405 */
[----:B0-----:R-:W2:Y:S04]  /*1b6e0*/  LDL.LU R18, [R1+0x129c] ;  /* 0x00129c0001127983 */ /* 0x001ea80000300800 */
[----:B-1----:R-:W2:Y:S04]  /*1b6f0*/  LDL.LU R17, [R1+0x1298] ;  /* 0x0012980001117983 */ /* 0x002ea80000300800 */
[----:B------:R-:W2:Y:S04]  /*1b700*/  LDL.LU R13, [R1+0x1294] ;  /* 0x00129400010d7983 */ /* 0x000ea80000300800 */
        /* <DEDUP_REMOVED lines=19> */
[----:B0-----:R-:W2:Y:S04]  /*1b840*/  LDL.LU R0, [R1+0x126c] ;  /* 0x00126c0001007983 */ /* 0x001ea80000300800 */
[----:B------:R-:W-:Y:S04]  /*1b850*/  STS.U16 [R28+UR5+0x4c80], R2 ;  /* 0x004c80021c007988 */ /* 0x000fe80008000405 */
[----:B----4-:R-:W-:Y:S04]  /*1b860*/  STS.U16 [R28+UR5+0x5400], R3 ;  /* 0x005400031c007988 */ /* 0x010fe80008000405 */
[----:B--2---:R0:W-:Y:S04]  /*1b870*/  STS.U16 [R28+UR5+0x5480], R0 ;  /* 0x005480001c007988 */ /* 0x0041e80008000405 */
[----:B0-----:R-:W2:Y:S04]  /*1b880*/  LDL.LU R0, [R1+0x1268] ;  /* 0x0012680001007983 */ /* 0x001ea80000300800 */
[----:B------:R-:W4:Y:S04]  /*1b890*/  LDL R3, [R1+0xa0c] ;  /* 0x000a0c0001037983 */ /* 0x000f280000100800 */
[----:B------:R-:W4:Y:S01]  /*1b8a0*/  LDL R2, [R1+0xa10] ;  /* 0x000a100001027983 */ /* 0x000f220000100800 */
[----:B------:R-:W-:-:S03]  /*1b8b0*/  IMAD.SHL.U32 R14, R14, 0x2, RZ ;  /* 0x000000020e0e7824 */ /* 0x000fc600078e00ff */
[----:B------:R-:W-:Y:S01]  /*1b8c0*/  STS.U16 [R28+UR5+0x5c00], R27 ;  /* 0x005c001b1c007988 */ /* 0x000fe20008000405 */
[----:B--2---:R-:W-:-:S06]  /*1b8d0*/  PRMT R0, RZ, 0x7610, R0 ;  /* 0x00007610ff007816 */ /* 0x004fcc0000000000 */
[----:B----4-:R-:W2:Y:S04]  /*1b8e0*/  @!P1 LDG.E.U16 R0, desc[UR8][R2.64] ;  /* 0x0000000802009981 */ /* 0x010ea8000c1e1500 */
[----:B------:R-:W-:Y:S01]  /*1b8f0*/  STS.U16 [R28+UR5+0x5c80], R25 ;  /* 0x005c80191c007988 */ /* 0x000fe20008000405 */
[----:B------:R-:W-:-:S03]  /*1b900*/  LOP3.LUT R14, R14, 0x50, RZ, 0x3c, !PT ;  /* 0x000000500e0e7812 */ /* 0x000fc600078e3cff */
        /* <DEDUP_REMOVED lines=8> */
[----:B------:R-:W-:Y:S04]  /*1b990*/  STS.U16 [R14+UR5+0x500], R17 ;  /* 0x000500110e007988 */ /* 0x000fe80008000405 */
[----:B------:R-:W-:Y:S04]  /*1b9a0*/  STS.U16 [R14+UR5+0x580], R18 ;  /* 0x000580120e007988 */ /* 0x000fe80008000405 */
[----:B---3--:R-:W-:Y:S04]  /*1b9b0*/  STS.U16 [R14+UR5+0xd00], R20 ;  /* 0x000d00140e007988 */ /* 0x008fe80008000405 */
[----:B------:R-:W-:Y:S04]  /*1b9c0*/  STS.U16 [R14+UR5+0xd80], R22 ;  /* 0x000d80160e007988 */ /* 0x000fe80008000405 */
[----:B------:R-:W-:Y:S04]  /*1b9d0*/  STS.U16 [R14+UR5+0x1500], R24 ;  /* 0x001500180e007988 */ /* 0x000fe80008000405 */
[----:B------:R-:W-:Y:S04]  /*1b9e0*/  STS.U16 [R14+UR5+0x1580], R26 ;  /* 0x0015801a0e007988 */ /* 0x000fe80008000405 */
[----:B0-----:R-:W3:Y:S04]  /*1b9f0*/  LDL.LU R28, [R1+0x1fc] ;  /* 0x0001fc00011c7983 */ /* 0x001ee80000300800 */
[----:B------:R0:W-:Y:S04]  /*1ba00*/  STS.U16 [R14+UR5+0x1d00], R29 ;  /* 0x001d001d0e007988 */ /* 0x0001e80008000405 */
[----:B0-----:R-:W4:Y:S04]  /*1ba10*/  LDL.LU R14, [R1+0x1264] ;  /* 0x00126400010e7983 */ /* 0x001f280000300800 */
[----:B--2---:R0:W-:Y:S04]  /*1ba20*/  STL [R1+0xf8], R0 ;  /* 0x0000f80001007387 */ /* 0x0041e80000100800 */
[----:B0-----:R-:W2:Y:S04]  /*1ba30*/  LDL.LU R0, [R1+0x1260] ;  /* 0x0012600001007983 */ /* 0x001ea80000300800 */
[----:B------:R-:W2:Y:S04]  /*1ba40*/  LDL R2, [R1+0xa04] ;  /* 0x000a040001027983 */ /* 0x000ea80000100800 */
[----:B------:R-:W2:Y:S01]  /*1ba50*/  LDL R3, [R1+0xa08] ;  /* 0x000a080001037983 */ /* 0x000ea20000100800 */
[----:B----4-:R-:W-:-:S02]  /*1ba60*/  PRMT R14, RZ, 0x7610, R14 ;  /* 0x00007610ff0e7816 */ /* 0x010fc4000000000e */
[----:B--2---:R-:W-:-:S04]  /*1ba70*/  @!P2 LOP3.LUT R3, R3, R2, RZ, 0x3c, !PT ;  /* 0x000000020303a212 */ /* 0x004fc800078e3cff */
        /* <DEDUP_REMOVED lines=14> */
[----:B------:R-:W3:Y:S04]  /*1bb60*/  LDL R2, [R1+0x9f4] ;  /* 0x0009f40001027983 */ /* 0x000ee80000100800 */
[----:B------:R-:W3:Y:S01]  /*1bb70*/  LDL R3, [R1+0x9f8] ;  /* 0x0009f80001037983 */ /* 0x000ee20000100800 */
[----:B--2---:R-:W-:-:S02]  /*1bb80*/  PRMT R14, RZ, 0x7610, R14 ;  /* 0x00007610ff0e7816 */ /* 0x004fc4000000000e */
[----:B---3--:R-:W-:-:S04]  /*1bb90*/  @!P2 LOP3.LUT R3, R3, R2, RZ, 0x3c, !PT ;  /* 0x000000020303a212 */ /* 0x008fc800078e3cff */
        /* <DEDUP_REMOVED lines=347> */
[----:B---3--:R-:W-:Y:S02]  /*1d150*/  PRMT R0, RZ, 0x7610, R0 ;  /* 0x00007610ff007816 */ /* 0x008fe40000000000 */
[----:B0-----:R-:W-:-:S04]  /*1d160*/  @!P2 LOP3.LUT R3, R3, R2, RZ, 0x3c, !PT ;  /* 0x000000020303a212 */ /* 0x001fc800078e3cff */
[----:B------:R-:W-:-:S04]  /*1d170*/  @!P2 LOP3.LUT R2, R3, R2, RZ, 0x3c, !PT ;  /* 0x000000020302a212 */ /* 0x000fc800078e3cff */
[----:B------:R-:W-:-:S05]  /*1d180*/  @!P2 LOP3.LUT R3, R3, R2, RZ, 0x3c, !PT ;  /* 0x000000020303a212 */ /* 0x000fca00078e3cff */
[----:B------:R-:W3:Y:S04]  /*1d190*/  @!P2 LDG.E.U16 R0, desc[UR8][R2.64] ;  /* 0x000000080200a981 */ /* 0x000ee8000c1e1500 */
[----:B----4-:R0:W-:Y:S04]  /*1d1a0*/  STL [R1+0x54], R12 ;  /* 0x0000540c01007387 */ /* 0x0101e80000100800 */
[----:B0-----:R-:W4:Y:S04]  /*1d1b0*/  LDL R12, [R1+0x5a0] ;  /* 0x0005a000010c7983 */ /* 0x001f280000100800 */
[----:B---3--:R0:W-:Y:S04]  /*1d1c0*/  STL [R1+0x50], R0 ;  /* 0x0000500001007387 */ /* 0x0081e80000100800 */
[----:B0-----:R-:W3:Y:S04]  /*1d1d0*/  LDL.LU R0, [R1+0x11bc] ;  /* 0x0011bc0001007983 */ /* 0x001ee80000300800 */
        /* <DEDUP_REMOVED lines=11> */
[----:B------:R-:W-:-:S02]  /*1d290*/  PRMT R0, RZ, 0x7610, R0 ;  /* 0x00007610ff007816 */ /* 0x000fc40000000000 */
[----:B---3--:R-:W-:-:S04]  /*1d2a0*/  @!P2 LOP3.LUT R3, R3, R2, RZ, 0x3c, !PT ;  /* 0x000000020303a212 */ /* 0x008fc800078e3cff */
[----:B------:R-:W-:-:S04]  /*1d2b0*/  @!P2 LOP3.LUT R2, R3, R2, RZ, 0x3c, !PT ;  /* 0x000000020302a212 */ /* 0x000fc800078e3cff */
[----:B------:R-:W-:-:S05]  /*1d2c0*/  @!P2 LOP3.LUT R3, R3, R2, RZ, 0x3c, !PT ;  /* 0x000000020303a212 */ /* 0x000fca00078e3cff */
[----:B------:R-:W3:Y:S04]  /*1d2d0*/  @!P2 LDG.E.U16 R0, desc[UR8][R2.64] ;  /* 0x000000080200a981 */ /* 0x000ee8000c1e1500 */
        /* <DEDUP_REMOVED lines=8> */
[----:B------:R0:W2:Y:S04]  /*1d360*/  @!P1 LDG.E.U16 R14, desc[UR8][R2.64] ;  /* 0x00000008020e9981 */ /* 0x0000a8000c1e1500 */
[----:B------:R-:W0:Y:S04]  /*1d370*/  LDL R2, [R1+0x5f4] ;  /* 0x0005f40001027983 */ /* 0x000e280000100800 */
[----:B------:R-:W0:Y:S01]  /*1d380*/  LDL R3, [R1+0x5f8] ;  /* 0x0005f80001037983 */ /* 0x000e220000100800 */
[----:B------:R-:W-:Y:S02]  /*1d390*/  PRMT R0, RZ, 0x7610, R0 ;  /* 0x00007610ff007816 */ /* 0x000fe40000000000 */
[----:B0-----:R-:W-:-:S04]  /*1d3a0*/  @!P2 LOP3.LUT R3, R3, R2, RZ, 0x3c, !PT ;  /* 0x000000020303a212 */ /* 0x001fc800078e3cff */
[----:B------:R-:W-:-:S04]  /*1d3b0*/  @!P2 LOP3.LUT R2, R3, R2, RZ, 0x3c, !PT ;  /* 0x000000020302a212 */ /* 0x000fc800078e3cff */
[----:B------:R-:W-:-:S05]  /*1d3c0*/  @!P2 LOP3.LUT R3, R3, R2, RZ, 0x3c, !PT ;  /* 0x000000020303a212 */ /* 0x000fca00078e3cff */
[----:B------:R-:W3:Y:S04]  /*1d3d0*/  @!P2 LDG.E.U16 R0, desc[UR8][R2.64] ;  /* 0x000000080200a981 */ /* 0x000ee8000c1e1500 */
[----:B--2---:R0:W-:Y:S04]  /*1d3e0*/  STL [R1+0x44], R14 ;  /* 0x0000440e01007387 */ /* 0x0041e80000100800 */
[----:B0-----:R-:W2:Y:S04]  /*1d3f0*/  LDL R14, [R1+0x580] ;  /* 0x00058000010e7983 */ /* 0x001ea80000100800 */
[----:B---3--:R0:W-:Y:S04]  /*1d400*/  STL [R1+0x40], R0 ;  /* 0x0000400001007387 */ /* 0x0081e80000100800 */
[----:B0-----:R-:W3:Y:S04]  /*1d410*/  LDL.LU R0, [R1+0x11b0] ;  /* 0x0011b00001007983 */ /* 0x001ee80000300800 */
[----:B------:R-:W2:Y:S01]  /*1d420*/  LDL R3, [R1+0x59c] ;  /* 0x00059c0001037983 */ /* 0x000ea20000100800 */
[----:B------:R-:W-:Y:S01]  /*1d430*/  PRMT R15, RZ, 0x7610, R15 ;  /* 0x00007610ff0f7816 */ /* 0x000fe2000000000f */
[----:B----4-:R-:W-:-:S02]  /*1d440*/  @!P1 IMAD.MOV.U32 R2, RZ, RZ, R12 ;  /* 0x000000ffff029224 */ /* 0x010fc400078e000c */
[----:B------:R-:W4:Y:S04]  /*1d450*/  LDL R12, [R1+0x578] ;  /* 0x00057800010c7983 */ /* 0x000f280000100800 */
[----:B--2---:R-:W2:Y:S04]  /*1d460*/  @!P1 LDG.E.U16 R15, desc[UR8][R2.64] ;  /* 0x00000008020f9981 */ /* 0x004ea8000c1e1500 */
[----:B--2---:R0:W-:Y:S04]  /*1d470*/  STL [R1+0x3c], R15 ;  /* 0x00003c0f01007387 */ /* 0x0041e80000100800 */
[----:B0-----:R-:W2:Y:S04]  /*1d480*/  LDL.LU R15, [R1+0x11ac] ;  /* 0x0011ac00010f7983 */ /* 0x001ea80000300800 */
        /* <DEDUP_REMOVED lines=10> */
[----:B------:R-:W3:Y:S02]  /*1d530*/  LDL R3, [R1+0x590] ;  /* 0x0005900001037983 */ /* 0x000ee40000100800 */
[----:B---3--:R-:W-:-:S02]  /*1d540*/  @!P1 LOP3.LUT R3, R3, R2, RZ, 0x3c, !PT ;  /* 0x0000000203039212 */ /* 0x008fc400078e3cff */
[----:B--2---:R-:W-:Y:S02]  /*1d550*/  PRMT R0, RZ, 0x7610, R0 ;  /* 0x00007610ff007816 */ /* 0x004fe40000000000 */
        /* <DEDUP_REMOVED lines=11> */
[----:B------:R0:W3:Y:S04]  /*1d610*/  @!P2 LDG.E.U16 R7, desc[UR8][R2.64] ;  /* 0x000000080207a981 */ /* 0x0000e8000c1e1500 */
[----:B------:R-:W2:Y:S01]  /*1d620*/  LDL R3, [R1+0x57c] ;  /* 0x00057c0001037983 */ /* 0x000ea20000100800 */
[----:B------:R-:W-:Y:S01]  /*1d630*/  PRMT R13, RZ, 0x7610, R13 ;  /* 0x00007610ff0d7816 */ /* 0x000fe2000000000d */
[----:B0-----:R-:W-:Y:S02]  /*1d640*/  @!P1 IMAD.MOV.U32 R2, RZ, RZ, R14 ;  /* 0x000000ffff029224 */ /* 0x001fe400078e000e */
[----:B---3--:R0:W-:Y:S01]  /*1d650*/  STL [R1+0x30], R7 ;  /* 0x0000300701007387 */ /* 0x0081e20000100800 */
[----:B------:R-:W-:-:S03]  /*1d660*/  PRMT R8, RZ, 0x7610, R8 ;  /* 0x00007610ff087816 */ /* 0x000fc60000000008 */
[----:B------:R-:W3:Y:S04]  /*1d670*/  LDL R14, [R1+0x504] ;  /* 0x00050400010e7983 */ /* 0x000ee80000100800 */
[----:B--2---:R4:W2:Y:S04]  /*1d680*/  @!P1 LDG.E.U16 R13, desc[UR8][R2.64] ;  /* 0x00000008020d9981 */ /* 0x0048a8000c1e1500 */
[----:B0-----:R-:W3:Y:S04]  /*1d690*/  LDL R7, [R1+0x510] ;  /* 0x0005100001077983 */ /* 0x001ee80000100800 */
[----:B------:R-:W3:Y:S01]  /*1d6a0*/  LDL R3, [R1+0x574] ;  /* 0x0005740001037983 */ /* 0x000ee20000100800 */
[----:B----4-:R-:W-:-:S03]  /*1d6b0*/  @!P2 IMAD.MOV.U32 R2, RZ, RZ, R12 ;  /* 0x000000ffff02a224 */ /* 0x010fc600078e000c */
[----:B--2---:R0:W-:Y:S01]  /*1d6c0*/  STL [R1+0x2c], R13 ;  /* 0x00002c0d01007387 */ /* 0x0041e20000100800 */
[----:B------:R-:W-:-:S03]  /*1d6d0*/  PRMT R0, RZ, 0x7610, R0 ;  /* 0x00007610ff007816 */ /* 0x000fc60000000000 */
[----:B------:R-:W2:Y:S04]  /*1d6e0*/  LDL R12, [R1+0x4fc] ;  /* 0x0004fc00010c7983 */ /* 0x000ea80000100800 */
[----:B---3--:R1:W3:Y:S04]  /*1d6f0*/  @!P2 LDG.E.U16 R8, desc[UR8][R2.64] ;  /* 0x000000080208a981 */ /* 0x0082e8000c1e1500 */
[----:B0-----:R-:W4:Y:S04]  /*1d700*/  LDL R13, [R1+0x508] ;  /* 0x00050800010d7983 */ /* 0x001f280000100800 */
[----:B------:R-:W1:Y:S04]  /*1d710*/  LDL R2, [R1+0x51c] ;  /* 0x00051c0001027983 */ /* 0x000e680000100800 */
[----:B------:R-:W1:Y:S02]  /*1d720*/  LDL R3, [R1+0x520] ;  /* 0x0005200001037983 */ /* 0x000e640000100800 */
[----:B-1----:R-:W-:-:S04]  /*1d730*/  @!P1 LOP3.LUT R3, R3, R2, RZ, 0x3c, !PT ;  /* 0x0000000203039212 */ /* 0x002fc800078e3cff */
[----:B------:R-:W-:-:S04]  /*1d740*/  @!P1 LOP3.LUT R2, R3, R2, RZ, 0x3c, !PT ;  /* 0x0000000203029212 */ /* 0x000fc800078e3cff */
[----:B------:R-:W-:-:S05]  /*1d750*/  @!P1 LOP3.LUT R3, R3, R2, RZ, 0x3c, !PT ;  /* 0x0000000203039212 */ /* 0x000fca00078e3cff */
[----:B------:R-:W2:Y:S04]  /*1d760*/  @!P1 LDG.E.U16 R0, desc[UR8][R2.64] ;  /* 0x0000000802009981 */ /* 0x000ea8000c1e1500 */
[----:B---3--:R0:W-:Y:S04]  /*1d770*/  STL [R1+0x28], R8 ;  /* 0x0000280801007387 */ /* 0x0081e80000100800 */
[----:B0-----:R-:W3:Y:S04]  /*1d780*/  LDL R8, [R1+0x500] ;  /* 0x0005000001087983 */ /* 0x001ee80000100800 */
[----:B--2---:R0:W-:Y:S04]  /*1d790*/  STL [R1+0x24], R0 ;  /* 0x0000240001007387 */ /* 0x0041e80000100800 */
[----:B0-----:R-:W2:Y:S04]  /*1d7a0*/  LDL.LU R0, [R1+0x11a0] ;  /* 0x0011a00001007983 */ /* 0x001ea80000300800 */
[----:B------:R-:W2:Y:S04]  /*1d7b0*/  LDL R2, [R1+0x514] ;  /* 0x0005140001027983 */ /* 0x000ea80000100800 */
[----:B------:R-:W2:Y:S02]  /*1d7c0*/  LDL R3, [R1+0x518] ;  /* 0x0005180001037983 */ /* 0x000ea40000100800 */
[----:B--2---:R-:W-:-:S02]  /*1d7d0*/  @!P2 LOP3.LUT R3, R3, R2, RZ, 0x3c, !PT ;  /* 0x000000020303a212 */ /* 0x004fc400078e3cff */
[----:B------:R-:W-:Y:S02]  /*1d7e0*/  PRMT R0, RZ, 0x7610, R0 ;  /* 0x00007610ff007816 */ /* 0x000fe40000000000 */
[----:B------:R-:W-:-:S04]  /*1d7f0*/  @!P2 LOP3.LUT R2, R3, R2, RZ, 0x3c, !PT ;  /* 0x000000020302a212 */ /* 0x000fc800078e3cff */
[----:B------:R-:W-:-:S05]  /*1d800*/  @!P2 LOP3.LUT R3, R3, R2, RZ, 0x3c, !PT ;  /* 0x000000020303a212 */ /* 0x000fca00078e3cff */
[----:B------:R-:W2:Y:S01]  /*1d810*/  @!P2 LDG.E.U16 R0, desc[UR8][R2.64] ;  /* 0x000000080200a981 */ /* 0x000ea2000c1e1500 */
[----:B------:R-:W-:-:S03]  /*1d820*/  PRMT R6, RZ, 0x7610, R6 ;  /* 0x00007610ff067816 */ /* 0x000fc60000000006 */
[----:B--2---:R0:W-:Y:S04]  /*1d830*/  STL [R1+0x20], R0 ;  /* 0x0000200001007387 */ /* 0x0041e80000100800 */
[----:B0-----:R-:W2:Y:S04]  /*1d840*/  LDL.LU R0, [R1+0x119c] ;  /* 0x00119c0001007983 */ /* 0x001ea80000300800 */
[----:B------:R-:W2:Y:S01]  /*1d850*/  LDL R3, [R1+0x50c] ;  /* 0x00050c0001037983 */ /* 0x000ea20000100800 */
[----:B------:R-:W-:Y:S01]  /*1d860*/  @!P1 IMAD.MOV.U32 R2, RZ, RZ, R7 ;  /* 0x000000ffff029224 */ /* 0x000fe200078e0007 */
[----:B------:R-:W-:-:S02]  /*1d870*/  PRMT R11, RZ, 0x7610, R11 ;  /* 0x00007610ff0b7816 */ /* 0x000fc4000000000b */
[----:B------:R-:W-:Y:S01]  /*1d880*/  PRMT R4, RZ, 0x7610, R4 ;  /* 0x00007610ff047816 */ /* 0x000fe20000000004 */
[----:B------:R-:W3:Y:S04]  /*1d890*/  LDL R7, [R1+0x49c] ;  /* 0x00049c0001077983 */ /* 0x000ee80000100800 */
[----:B--2---:R4:W2:Y:S02]  /*1d8a0*/  @!P1 LDG.E.U16 R6, desc[UR8][R2.64] ;  /* 0x0000000802069981 */ /* 0x0048a4000c1e1500 */
[----:B----4-:R-:W-:Y:S02]  /*1d8b0*/  @!P2 IMAD.MOV.U32 R2, RZ, RZ, R13 ;  /* 0x000000ffff02a224 */ /* 0x010fe400078e000d */
[----:B------:R-:W-:-:S05]  /*1d8c0*/  @!P2 IMAD.MOV.U32 R3, RZ, RZ, R14 ;  /* 0x000000ffff03a224 */ /* 0x000fca00078e000e */
[----:B------:R3:W4:Y:S02]  /*1d8d0*/  @!P2 LDG.E.U16 R11, desc[UR8][R2.64] ;  /* 0x00000008020ba981 */ /* 0x000724000c1e1500 */
[----:B---3--:R-:W-:Y:S02]  /*1d8e0*/  @!P1 IMAD.MOV.U32 R2, RZ, RZ, R8 ;  /* 0x000000ffff029224 */ /* 0x008fe400078e0008 */
[----:B------:R-:W-:-:S05]  /*1d8f0*/  @!P1 IMAD.MOV.U32 R3, RZ, RZ, R12 ;  /* 0x000000ffff039224 */ /* 0x000fca00078e000c */
[----:B------:R-:W3:Y:S04]  /*1d900*/  @!P1 LDG.E.U16 R4, desc[UR8][R2.64] ;  /* 0x0000000802049981 */ /* 0x000ee8000c1e1500 */
[----:B--2---:R0:W-:Y:S04]  /*1d910*/  STL [R1+0x1c], R6 ;  /* 0x00001c0601007387 */ /* 0x0041e80000100800 */
[----:B------:R-:W2:Y:S04]  /*1d920*/  LDL R14, [R1+0x494] ;  /* 0x00049400010e7983 */ /* 0x000ea80000100800 */
[----:B0-----:R-:W2:Y:S04]  /*1d930*/  LDL R6, [R1+0x4a0] ;  /* 0x0004a00001067983 */ /* 0x001ea80000100800 */
[----:B----4-:R0:W-:Y:S04]  /*1d940*/  STL [R1+0x18], R11 ;  /* 0x0000180b01007387 */ /* 0x0101e80000100800 */
[----:B------:R-:W4:Y:S04]  /*1d950*/  LDL R2, [R1+0x4f4] ;  /* 0x0004f40001027983 */ /* 0x000f280000100800 */
[----:B------:R-:W4:Y:S04]  /*1d960*/  LDL R3, [R1+0x4f8] ;  /* 0x0004f80001037983 */ /* 0x000f280000100800 */
[----:B------:R-:W2:Y:S04]  /*1d970*/  LDL R13, [R1+0x48c] ;  /* 0x00048c00010d7983 */ /* 0x000ea80000100800 */
[----:B------:R-:W2:Y:S04]  /*1d980*/  LDL R12, [R1+0x490] ;  /* 0x00049000010c7983 */ /* 0x000ea80000100800 */
[----:B------:R-:W2:Y:S04]  /*1d990*/  LDL R8, [R1+0x484] ;  /* 0x0004840001087983 */ /* 0x000ea80000100800 */
[----:B0-----:R-:W2:Y:S04]  /*1d9a0*/  LDL R11, [R1+0x498] ;  /* 0x00049800010b7983 */ /* 0x001ea80000100800 */
[----:B---3--:R0:W-:Y:S04]  /*1d9b0*/  STL [R1+0x14], R4 ;  /* 0x0000140401007387 */ /* 0x0081e80000100800 */
[----:B0-----:R-:W3:Y:S01]  /*1d9c0*/  LDL R4, [R1+0x488] ;  /* 0x0004880001047983 */ /* 0x001ee20000100800 */
[----:B------:R-:W-:-:S02]  /*1d9d0*/  PRMT R15, RZ, 0x7610, R15 ;  /* 0x00007610ff0f7816 */ /* 0x000fc4000000000f */
[----:B------:R-:W-:Y:S02]  /*1d9e0*/  PRMT R0, RZ, 0x7610, R0 ;  /* 0x00007610ff007816 */ /* 0x000fe40000000000 */
[----:B------:R-:W-:Y:S02]  /*1d9f0*/  PRMT R10, RZ, 0x7610, R10 ;  /* 0x00007610ff0a7816 */ /* 0x000fe4000000000a */
[----:B------:R-:W-:Y:S02]  /*1da00*/  PRMT R9, RZ, 0x7610, R9 ;  /* 0x00007610ff097816 */ /* 0x000fe40000000009 */
[----:B------:R-:W-:Y:S02]  /*1da10*/  PRMT R5, RZ, 0x7610, R5 ;  /* 0x00007610ff057816 */ /* 0x000fe40000000005 */
[----:B----4-:R-:W-:-:S04]  /*1da20*/  @!P2 LOP3.LUT R3, R3, R2, RZ, 0x3c, !PT ;  /* 0x000000020303a212 */ /* 0x010fc800078e3cff */
[----:B------:R-:W-:-:S04]  /*1da30*/  @!P2 LOP3.LUT R2, R3, R2, RZ, 0x3c, !PT ;  /* 0x000000020302a212 */ /* 0x000fc800078e3cff */
[----:B------:R-:W-:-:S05]  /*1da40*/  @!P2 LOP3.LUT R3, R3, R2, RZ, 0x3c, !PT ;  /* 0x000000020303a212 */ /* 0x000fca00078e3cff */
[----:B------:R2:W4:Y:S02]  /*1da50*/  @!P2 LDG.E.U16 R15, desc[UR8][R2.64] ;  /* 0x00000008020fa981 */ /* 0x000524000c1e1500 */
[----:B--2---:R-:W-:Y:S02]  /*1da60*/  @!P1 IMAD.MOV.U32 R2, RZ, RZ, R6 ;  /* 0x000000ffff029224 */ /* 0x004fe400078e0006 */
[----:B------:R-:W-:Y:S01]  /*1da70*/  @!P1 IMAD.MOV.U32 R3, RZ, RZ, R7 ;  /* 0x000000ffff039224 */ /* 0x000fe200078e0007 */
[----:B------:R-:W2:Y:S04]  /*1da80*/  LDL R6, [R1+0x480] ;  /* 0x0004800001067983 */ /* 0x000ea80000100800 */
[----:B------:R-:W2:Y:S04]  /*1da90*/  LDL R7, [R1+0x47c] ;  /* 0x00047c0001077983 */ /* 0x000ea80000100800 */
[----:B------:R0:W2:Y:S02]  /*1daa0*/  @!P1 LDG.E.U16 R0, desc[UR8][R2.64] ;  /* 0x0000000802009981 */ /* 0x0000a4000c1e1500 */
[----:B0-----:R-:W-:-:S02]  /*1dab0*/  @!P2 IMAD.MOV.U32 R2, RZ, RZ, R11 ;  /* 0x000000ffff02a224 */ /* 0x001fc400078e000b */
[----:B------:R-:W-:Y:S01]  /*1dac0*/  @!P2 IMAD.MOV.U32 R3, RZ, RZ, R14 ;  /* 0x000000ffff03a224 */ /* 0x000fe200078e000e */
[----:B------:R-:W2:Y:S04]  /*1dad0*/  LDL R11, [R1+0x474] ;  /* 0x00047400010b7983 */ /* 0x000ea80000100800 */
[----:B------:R0:W2:Y:S02]  /*1dae0*/  @!P2 LDG.E.U16 R10, desc[UR8][R2.64] ;  /* 0x00000008020aa981 */ /* 0x0000a4000c1e1500 */
[----:B0-----:R-:W-:Y:S02]  /*1daf0*/  @!P1 IMAD.MOV.U32 R2, RZ, RZ, R12 ;  /* 0x000000ffff029224 */ /* 0x001fe400078e000c */
[----:B------:R-:W-:-:S05]  /*1db00*/  @!P1 IMAD.MOV.U32 R3, RZ, RZ, R13 ;  /* 0x000000ffff039224 */ /* 0x000fca00078e000d */
[----:B------:R3:W4:Y:S02]  /*1db10*/  @!P1 LDG.E.U16 R9, desc[UR8][R2.64] ;  /* 0x0000000802099981 */ /* 0x000724000c1e1500 */
[----:B---3--:R-:W-:Y:S01]  /*1db20*/  @!P2 MOV R2, R4 ;  /* 0x000000040002a202 */ /* 0x008fe20000000f00 */
[----:B------:R-:W-:-:S05]  /*1db30*/  @!P2 IMAD.MOV.U32 R3, RZ, RZ, R8 ;  /* 0x000000ffff03a224 */ /* 0x000fca00078e0008 */
[----:B------:R-:W3:Y:S04]  /*1db40*/  @!P2 LDG.E.U16 R5, desc[UR8][R2.64] ;  /* 0x000000080205a981 */ /* 0x000ee8000c1e1500 */
[----:B--2---:R0:W-:Y:S04]  /*1db50*/  STL [R1+0x8], R10 ;  /* 0x0000080a01007387 */ /* 0x0041e80000100800 */
[----:B0-----:R-:W2:Y:S04]  /*1db60*/  LDL R10, [R1+0x478] ;  /* 0x00047800010a7983 */ /* 0x001ea80000100800 */
[----:B----4-:R0:W-:Y:S04]  /*1db70*/  STL [R1+0x4], R9 ;  /* 0x0000040901007387 */ /* 0x0101e80000100800 */
[----:B------:R-:W4:Y:S04]  /*1db80*/  LDL R8, [R1+0x420] ;  /* 0x0004200001087983 */ /* 0x000f280000100800 */
[----:B------:R-:W4:Y:S04]  /*1db90*/  LDL R4, [R1+0x418] ;  /* 0x0004180001047983 */ /* 0x000f280000100800 */
[----:B0-----:R-:W4:Y:S04]  /*1dba0*/  LDL R9, [R1+0x41c] ;  /* 0x00041c0001097983 */ /* 0x001f280000100800 */
[----:B---3--:R0:W-:Y:S01]  /*1dbb0*/  STL [R1], R5 ;  /* 0x0000000501007387 */ /* 0x0081e20000100800 */
[----:B------:R-:W-:-:S02]  /*1dbc0*/  @!P1 IMAD.MOV.U32 R2, RZ, RZ, R6 ;  /* 0x000000ffff029224 */ /* 0x000fc400078e0006 */
[----:B------:R-:W-:Y:S01]  /*1dbd0*/  @!P1 IMAD.MOV.U32 R3, RZ, RZ, R7 ;  /* 0x000000ffff039224 */ /* 0x000fe200078e0007 */
[----:B------:R-:W3:Y:S04]  /*1dbe0*/  LDL R6, [R1+0x410] ;  /* 0x0004100001067983 */ /* 0x000ee80000100800 */
[----:B------:R-:W3:Y:S04]  /*1dbf0*/  LDL R7, [R1+0x40c] ;  /* 0x00040c0001077983 */ /* 0x000ee80000100800 */
[----:B0-----:R-:W3:Y:S01]  /*1dc00*/  LDL R5, [R1+0x414] ;  /* 0x0004140001057983 */ /* 0x001ee20000100800 */
[----:B------:R-:W-:-:S06]  /*1dc10*/  PRMT R27, RZ, 0x7610, R27 ;  /* 0x00007610ff1b7816 */ /* 0x000fcc000000001b */
[----:B------:R0:W3:Y:S01]  /*1dc20*/  @!P1 LDG.E.U16 R27, desc[UR8][R2.64] ;  /* 0x00000008021b9981 */ /* 0x0000e2000c1e1500 */
[----:B------:R-:W-:Y:S01]  /*1dc30*/  PRMT R25, RZ, 0x7610, R25 ;  /* 0x00007610ff197816 */ /* 0x000fe20000000019 */
[----:B0-----:R-:W-:Y:S01]  /*1dc40*/  @!P2 IMAD.MOV.U32 R3, RZ, RZ, R11 ;  /* 0x000000ffff03a224 */ /* 0x001fe200078e000b */
[----:B------:R-:W-:Y:S02]  /*1dc50*/  PRMT R23, RZ, 0x7610, R23 ;  /* 0x00007610ff177816 */ /* 0x000fe40000000017 */
[----:B------:R-:W-:Y:S02]  /*1dc60*/  PRMT R21, RZ, 0x7610, R21 ;  /* 0x00007610ff157816 */ /* 0x000fe40000000015 */
[----:B------:R-:W-:Y:S01]  /*1dc70*/  PRMT R19, RZ, 0x7610, R19 ;  /* 0x00007610ff137816 */ /* 0x000fe20000000013 */
[----:B--2---:R-:W-:-:S05]  /*1dc80*/  @!P2 IMAD.MOV.U32 R2, RZ, RZ, R10 ;  /* 0x000000ffff02a224 */ /* 0x004fca00078e000a */
[----:B------:R4:W2:Y:S02]  /*1dc90*/  @!P2 LDG.E.U16 R25, desc[UR8][R2.64] ;  /* 0x000000080219a981 */ /* 0x0008a4000c1e1500 */
[----:B----4-:R-:W-:Y:S02]  /*1dca0*/  @!P1 IMAD.MOV.U32 R2, RZ, RZ, R8 ;  /* 0x000000ffff029224 */ /* 0x010fe400078e0008 */
[----:B------:R-:W-:-:S05]  /*1dcb0*/  @!P1 IMAD.MOV.U32 R3, RZ, RZ, R9 ;  /* 0x000000ffff039224 */ /* 0x000fca00078e0009 */
[----:B------:R0:W4:Y:S02]  /*1dcc0*/  @!P1 LDG.E.U16 R23, desc[UR8][R2.64] ;  /* 0x0000000802179981 */ /* 0x000124000c1e1500 */
[----:B0-----:R-:W-:Y:S02]  /*1dcd0*/  @!P2 IMAD.MOV.U32 R2, RZ, RZ, R4 ;  /* 0x000000ffff02a224 */ /* 0x001fe400078e0004 */
[----:B---3--:R-:W-:-:S05]  /*1dce0*/  @!P2 IMAD.MOV.U32 R3, RZ, RZ, R5 ;  /* 0x000000ffff03a224 */ /* 0x008fca00078e0005 */
[----:B------:R0:W3:Y:S02]  /*1dcf0*/  @!P2 LDG.E.U16 R21, desc[UR8][R2.64] ;  /* 0x000000080215a981 */ /* 0x0000e4000c1e1500 */
[----:B0-----:R-:W-:Y:S02]  /*1dd00*/  @!P1 IMAD.MOV.U32 R2, RZ, RZ, R6 ;  /* 0x000000ffff029224 */ /* 0x001fe400078e0006 */
[----:B------:R-:W-:-:S05]  /*1dd10*/  @!P1 IMAD.MOV.U32 R3, RZ, RZ, R7 ;  /* 0x000000ffff039224 */ /* 0x000fca00078e0007 */
[----:B------:R-:W3:Y:S04]  /*1dd20*/  @!P1 LDG.E.U16 R19, desc[UR8][R2.64] ;  /* 0x0000000802139981 */ /* 0x000ee8000c1e1500 */
[----:B------:R-:W-:Y:S04]  /*1dd30*/  STL [R1+0x1160], R27 ;  /* 0x0011601b01007387 */ /* 0x000fe80000100800 */
[----:B------:R-:W-:Y:S04]  /*1dd40*/  STL [R1+0x10], R15 ;  /* 0x0000100f01007387 */ /* 0x000fe80000100800 */
[----:B------:R-:W4:Y:S04]  /*1dd50*/  LDL R11, [R1+0x404] ;  /* 0x00040400010b7983 */ /* 0x000f280000100800 */
[----:B------:R-:W4:Y:S04]  /*1dd60*/  LDL R10, [R1+0x408] ;  /* 0x00040800010a7983 */ /* 0x000f280000100800 */
[----:B--2---:R0:W-:Y:S04]  /*1dd70*/  STL [R1+0x1164], R25 ;  /* 0x0011641901007387 */ /* 0x0041e80000100800 */
[----:B------:R-:W2:Y:S04]  /*1dd80*/  LDL R5, [R1+0x3fc] ;  /* 0x0003fc0001057983 */ /* 0x000ea80000100800 */
[----:B------:R-:W2:Y:S04]  /*1dd90*/  LDL R4, [R1+0x400] ;  /* 0x0004000001047983 */ /* 0x000ea80000100800 */
[----:B------:R-:W2:Y:S04]  /*1dda0*/  LDL R9, [R1+0x39c] ;  /* 0x00039c0001097983 */ /* 0x000ea80000100800 */
[----:B------:R-:W2:Y:S04]  /*1ddb0*/  LDL R8, [R1+0x3a0] ;  /* 0x0003a00001087983 */ /* 0x000ea80000100800 */
[----:B------:R-:W2:Y:S04]  /*1ddc0*/  LDL R7, [R1+0x394] ;  /* 0x0003940001077983 */ /* 0x000ea80000100800 */
[----:B------:R-:W2:Y:S04]  /*1ddd0*/  LDL R6, [R1+0x398] ;  /* 0x0003980001067983 */ /* 0x000ea80000100800 */
[----:B---3--:R1:W-:Y:S04]  /*1dde0*/  STL [R1+0x1170], R19 ;  /* 0x0011701301007387 */ /* 0x0083e80000100800 */
[----:B------:R-:W3:Y:S04]  /*1ddf0*/  LDL R13, [R1+0x38c] ;  /* 0x00038c00010d7983 */ /* 0x000ee80000100800 */
[----:B------:R-:W3:Y:S01]  /*1de00*/  LDL R12, [R1+0x390] ;  /* 0x00039000010c7983 */ /* 0x000ee20000100800 */
[----:B------:R-:W-:Y:S01]  /*1de10*/  PRMT R16, RZ, 0x7610, R16 ;  /* 0x00007610ff107816 */ /* 0x000fe20000000010 */
[----:B----4-:R-:W-:-:S02]  /*1de20*/  @!P2 IMAD.MOV.U32 R2, RZ, RZ, R10 ;  /* 0x000000ffff02a224 */ /* 0x010fc400078e000a */
[----:B------:R-:W-:-:S05]  /*1de30*/  @!P2 IMAD.MOV.U32 R3, RZ, RZ, R11 ;  /* 0x000000ffff03a224 */ /* 0x000fca00078e000b */
[----:B------:R4:W3:Y:S02]  /*1de40*/  @!P2 LDG.E.U16 R16, desc[UR8][R2.64] ;  /* 0x000000080210a981 */ /* 0x0008e4000c1e1500 */
[----:B----4-:R-:W-:Y:S02]  /*1de50*/  PRMT R2, RZ, 0x7610, R2 ;  /* 0x00007610ff027816 */ /* 0x010fe40000000002 */
[----:B------:R-:W-:-:S04]  /*1de60*/  PRMT R3, RZ, 0x7610, R3 ;  /* 0x00007610ff037816 */ /* 0x000fc80000000003 */
[----:B--2---:R2:W4:Y:S02]  /*1de70*/  @!P1 LDG.E.U16 R2, desc[UR8][R4.64] ;  /* 0x0000000804029981 */ /* 0x004524000c1e1500 */
[----:B--2---:R-:W-:Y:S02]  /*1de80*/  @!P1 IMAD.MOV.U32 R4, RZ, RZ, R8 ;  /* 0x000000ffff049224 */ /* 0x004fe400078e0008 */
[----:B------:R-:W-:-:S05]  /*1de90*/  @!P1 IMAD.MOV.U32 R5, RZ, RZ, R9 ;  /* 0x000000ffff059224 */ /* 0x000fca00078e0009 */
[----:B------:R2:W4:Y:S02]  /*1dea0*/  @!P1 LDG.E.U16 R3, desc[UR8][R4.64] ;  /* 0x0000000804039981 */ /* 0x000524000c1e1500 */
[----:B--2---:R-:W-:Y:S02]  /*1deb0*/  PRMT R4, RZ, 0x7610, R4 ;  /* 0x00007610ff047816 */ /* 0x004fe40000000004 */
[----:B------:R-:W-:-:S04]  /*1dec0*/  PRMT R5, RZ, 0x7610, R5 ;  /* 0x00007610ff057816 */ /* 0x000fc80000000005 */
[----:B------:R3:W2:Y:S02]  /*1ded0*/  @!P2 LDG.E.U16 R4, desc[UR8][R6.64] ;  /* 0x000000080604a981 */ /* 0x0006a4000c1e1500 */
[----:B---3--:R-:W-:Y:S02]  /*1dee0*/  @!P1 IMAD.MOV.U32 R7, RZ, RZ, R13 ;  /* 0x000000ffff079224 */ /* 0x008fe400078e000d */
[----:B------:R-:W-:-:S05]  /*1def0*/  @!P1 IMAD.MOV.U32 R6, RZ, RZ, R12 ;  /* 0x000000ffff069224 */ /* 0x000fca00078e000c */
[----:B------:R-:W3:Y:S04]  /*1df00*/  @!P1 LDG.E.U16 R5, desc[UR8][R6.64] ;  /* 0x0000000806059981 */ /* 0x000ee8000c1e1500 */
[----:B------:R0:W-:Y:S04]  /*1df10*/  STL [R1+0x1174], R16 ;  /* 0x0011741001007387 */ /* 0x0001e80000100800 */
[----:B----4-:R4:W-:Y:S04]  /*1df20*/  STL [R1+0x1168], R2 ;  /* 0x0011680201007387 */ /* 0x0109e80000100800 */
[----:B------:R-:W2:Y:S04]  /*1df30*/  LDL R9, [R1+0x31c] ;  /* 0x00031c0001097983 */ /* 0x000ea80000100800 */
[----:B------:R-:W2:Y:S04]  /*1df40*/  LDL R8, [R1+0x320] ;  /* 0x0003200001087983 */ /* 0x000ea80000100800 */
[----:B0-----:R-:W2:Y:S04]  /*1df50*/  LDL R25, [R1+0x314] ;  /* 0x0003140001197983 */ /* 0x001ea80000100800 */
[----:B------:R-:W2:Y:S04]  /*1df60*/  LDL R11, [R1+0x318] ;  /* 0x00031800010b7983 */ /* 0x000ea80000100800 */
[----:B------:R-:W2:Y:S04]  /*1df70*/  LDL R10, [R1+0x29c] ;  /* 0x00029c00010a7983 */ /* 0x000ea80000100800 */
[----:B-1----:R-:W2:Y:S04]  /*1df80*/  LDL R19, [R1+0x298] ;  /* 0x0002980001137983 */ /* 0x002ea80000100800 */
[----:B------:R-:W2:Y:S04]  /*1df90*/  LDL R16, [R1+0xa78] ;  /* 0x000a780001107983 */ /* 0x000ea80000100800 */
[----:B----4-:R-:W4:Y:S04]  /*1dfa0*/  LDL R2, [R1+0x2a0] ;  /* 0x0002a00001027983 */ /* 0x010f280000100800 */
[----:B------:R-:W4:Y:S04]  /*1dfb0*/  LDL R13, [R1+0x384] ;  /* 0x00038400010d7983 */ /* 0x000f280000100800 */
[----:B------:R-:W4:Y:S04]  /*1dfc0*/  LDL R12, [R1+0x388] ;  /* 0x00038800010c7983 */ /* 0x000f280000100800 */
[----:B---3--:R0:W-:Y:S04]  /*1dfd0*/  STL [R1+0x1178], R5 ;  /* 0x0011780501007387 */ /* 0x0081e80000100800 */
[----:B------:R-:W3:Y:S04]  /*1dfe0*/  LDL R15, [R1+0x30c] ;  /* 0x00030c00010f7983 */ /* 0x000ee80000100800 */
[----:B------:R-:W3:Y:S01]  /*1dff0*/  LDL R14, [R1+0x310] ;  /* 0x00031000010e7983 */ /* 0x000ee20000100800 */
[----:B------:R-:W-:-:S02]  /*1e000*/  PRMT R6, RZ, 0x7610, R6 ;  /* 0x00007610ff067816 */ /* 0x000fc40000000006 */
[----:B------:R-:W-:Y:S01]  /*1e010*/  PRMT R7, RZ, 0x7610, R7 ;  /* 0x00007610ff077816 */ /* 0x000fe20000000007 */
[----:B0-----:R-:W3:Y:S04]  /*1e020*/  LDL R5, [R1+0x304] ;  /* 0x0003040001057983 */ /* 0x001ee80000100800 */
[----:B--2---:R0:W2:Y:S02]  /*1e030*/  @!P1 LDG.E.U16 R6, desc[UR8][R8.64] ;  /* 0x0000000808069981 */ /* 0x0040a4000c1e1500 */
[----:B0-----:R-:W-:Y:S02]  /*1e040*/  @!P2 IMAD.MOV.U32 R8, RZ, RZ, R11 ;  /* 0x000000ffff08a224 */ /* 0x001fe400078e000b */
[----:B------:R-:W-:Y:S02]  /*1e050*/  @!P2 IMAD.MOV.U32 R9, RZ, RZ, R25 ;  /* 0x000000ffff09a224 */ /* 0x000fe400078e0019 */
[----:B------:R-:W-:-:S02]  /*1e060*/  @!P1 IMAD.MOV.U32 R11, RZ, RZ, R10 ;  /* 0x000000ffff0b9224 */ /* 0x000fc400078e000a */
[----:B----4-:R-:W-:Y:S02]  /*1e070*/  @!P1 IMAD.MOV.U32 R10, RZ, RZ, R2 ;  /* 0x000000ffff0a9224 */ /* 0x010fe400078e0002 */
[----:B------:R-:W4:Y:S04]  /*1e080*/  LDL R2, [R1+0x308] ;  /* 0x0003080001027983 */ /* 0x000f280000100800 */
[----:B------:R0:W2:Y:S02]  /*1e090*/  @!P2 LDG.E.U16 R7, desc[UR8][R8.64] ;  /* 0x000000080807a981 */ /* 0x0000a4000c1e1500 */
[----:B0-----:R-:W-:Y:S02]  /*1e0a0*/  PRMT R8, RZ, 0x7610, R8 ;  /* 0x00007610ff087816 */ /* 0x001fe40000000008 */
[----:B------:R-:W-:-:S04]  /*1e0b0*/  PRMT R9, RZ, 0x7610, R9 ;  /* 0x00007610ff097816 */ /* 0x000fc80000000009 */
[----:B------:R0:W2:Y:S02]  /*1e0c0*/  @!P1 LDG.E.U16 R8, desc[UR8][R10.64] ;  /* 0x000000080a089981 */ /* 0x0000a4000c1e1500 */
[----:B0-----:R-:W-:Y:S02]  /*1e0d0*/  @!P2 IMAD.MOV.U32 R10, RZ, RZ, R16 ;  /* 0x000000ffff0aa224 */ /* 0x001fe400078e0010 */
[----:B------:R-:W-:-:S05]  /*1e0e0*/  @!P2 IMAD.MOV.U32 R11, RZ, RZ, R19 ;  /* 0x000000ffff0ba224 */ /* 0x000fca00078e0013 */
[----:B------:R0:W2:Y:S02]  /*1e0f0*/  @!P2 LDG.E.U16 R9, desc[UR8][R10.64] ;  /* 0x000000080a09a981 */ /* 0x0000a4000c1e1500 */
[----:B0-----:R-:W-:Y:S02]  /*1e100*/  PRMT R10, RZ, 0x7610, R10 ;  /* 0x00007610ff0a7816 */ /* 0x001fe4000000000a */
[----:B------:R-:W-:-:S04]  /*1e110*/  PRMT R11, RZ, 0x7610, R11 ;  /* 0x00007610ff0b7816 */ /* 0x000fc8000000000b */
[----:B------:R3:W2:Y:S02]  /*1e120*/  @!P2 LDG.E.U16 R10, desc[UR8][R12.64] ;  /* 0x000000080c0aa981 */ /* 0x0006a4000c1e1500 */
[----:B---3--:R-:W-:Y:S02]  /*1e130*/  @!P1 IMAD.MOV.U32 R12, RZ, RZ, R14 ;  /* 0x000000ffff0c9224 */ /* 0x008fe400078e000e */
[----:B------:R-:W-:-:S05]  /*1e140*/  @!P1 IMAD.MOV.U32 R13, RZ, RZ, R15 ;  /* 0x000000ffff0d9224 */ /* 0x000fca00078e000f */
[----:B------:R0:W3:Y:S01]  /*1e150*/  @!P1 LDG.E.U16 R11, desc[UR8][R12.64] ;  /* 0x000000080c0b9981 */ /* 0x0000e2000c1e1500 */
[----:B------:R-:W-:Y:S02]  /*1e160*/  @!P2 MOV R15, R5 ;  /* 0x00000005000fa202 */ /* 0x000fe40000000f00 */
[----:B0-----:R-:W-:Y:S01]  /*1e170*/  PRMT R12, RZ, 0x7610, R12 ;  /* 0x00007610ff0c7816 */ /* 0x001fe2000000000c */
[----:B----4-:R-:W-:-:S05]  /*1e180*/  @!P2 IMAD.MOV.U32 R14, RZ, RZ, R2 ;  /* 0x000000ffff0ea224 */ /* 0x010fca00078e0002 */
[----:B------:R0:W4:Y:S04]  /*1e190*/  @!P2 LDG.E.U16 R12, desc[UR8][R14.64] ;  /* 0x000000080e0ca981 */ /* 0x000128000c1e1500 */
[----:B--2---:R1:W-:Y:S04]  /*1e1a0*/  STL [R1+0x117c], R10 ;  /* 0x00117c0a01007387 */ /* 0x0043e80000100800 */
[----:B------:R-:W2:Y:S04]  /*1e1b0*/  LDL R27, [R1+0x28c] ;  /* 0x00028c00011b7983 */ /* 0x000ea80000100800 */
[----:B------:R-:W2:Y:S04]  /*1e1c0*/  LDL R25, [R1+0x290] ;  /* 0x0002900001197983 */ /* 0x000ea80000100800 */
[----:B------:R-:W2:Y:S04]  /*1e1d0*/  LDL R19, [R1+0x3f4] ;  /* 0x0003f40001137983 */ /* 0x000ea80000100800 */
[----:B------:R-:W2:Y:S04]  /*1e1e0*/  LDL R16, [R1+0x3f8] ;  /* 0x0003f80001107983 */ /* 0x000ea80000100800 */
[----:B---3--:R3:W-:Y:S04]  /*1e1f0*/  STL [R1+0x1180], R11 ;  /* 0x0011800b01007387 */ /* 0x0087e80000100800 */
[----:B------:R-:W0:Y:S04]  /*1e200*/  LDL R14, [R1+0x294] ;  /* 0x00029400010e7983 */ /* 0x000e280000100800 */
[----:B------:R-:W0:Y:S04]  /*1e210*/  LDL R15, [R1+0xa74] ;  /* 0x000a7400010f7983 */ /* 0x000e280000100800 */
[----:B-1----:R-:W2:Y:S01]  /*1e220*/  LDL R10, [R1+0x380] ;  /* 0x00038000010a7983 */ /* 0x002ea20000100800 */
[----:B------:R-:W-:-:S02]  /*1e230*/  PRMT R13, RZ, 0x7610, R13 ;  /* 0x00007610ff0d7816 */ /* 0x000fc4000000000d */
[----:B------:R-:W-:Y:S02]  /*1e240*/  PRMT R17, RZ, 0x7610, R17 ;  /* 0x00007610ff117816 */ /* 0x000fe40000000011 */
[----:B------:R-:W-:Y:S02]  /*1e250*/  PRMT R18, RZ, 0x7610, R18 ;  /* 0x00007610ff127816 */ /* 0x000fe40000000012 */
[----:B------:R-:W-:Y:S01]  /*1e260*/  PRMT R20, RZ, 0x7610, R20 ;  /* 0x00007610ff147816 */ /* 0x000fe20000000014 */
[----:B------:R-:W2:Y:S04]  /*1e270*/  LDL R5, [R1+0x374] ;  /* 0x0003740001057983 */ /* 0x000ea80000100800 */
[----:B---3--:R-:W3:Y:S04]  /*1e280*/  LDL R11, [R1+0x37c] ;  /* 0x00037c00010b7983 */ /* 0x008ee80000100800 */
[----:B------:R-:W2:Y:S01]  /*1e290*/  LDL R2, [R1+0x378] ;  /* 0x0003780001027983 */ /* 0x000ea20000100800 */
[----:B0-----:R-:W-:-:S04]  /*1e2a0*/  @!P1 LOP3.LUT R15, R15, R14, RZ, 0x3c, !PT ;  /* 0x0000000e0f0f9212 */ /* 0x001fc800078e3cff */
[----:B------:R-:W-:-:S04]  /*1e2b0*/  @!P1 LOP3.LUT R14, R15, R14, RZ, 0x3c, !PT ;  /* 0x0000000e0f0e9212 */ /* 0x000fc800078e3cff */
[----:B------:R-:W-:-:S05]  /*1e2c0*/  @!P1 LOP3.LUT R15, R15, R14, RZ, 0x3c, !PT ;  /* 0x0000000e0f0f9212 */ /* 0x000fca00078e3cff */
[----:B------:R2:W4:Y:S02]  /*1e2d0*/  @!P1 LDG.E.U16 R13, desc[UR8][R14.64] ;  /* 0x000000080e0d9981 */ /* 0x000524000c1e1500 */
[----:B--2---:R-:W-:Y:S02]  /*1e2e0*/  @!P2 IMAD.MOV.U32 R14, RZ, RZ, R25 ;  /* 0x000000ffff0ea224 */ /* 0x004fe400078e0019 */
[----:B------:R-:W-:-:S05]  /*1e2f0*/  @!P2 IMAD.MOV.U32 R15, RZ, RZ, R27 ;  /* 0x000000ffff0fa224 */ /* 0x000fca00078e001b */
[----:B------:R0:W2:Y:S02]  /*1e300*/  @!P2 LDG.E.U16 R17, desc[UR8][R14.64] ;  /* 0x000000080e11a981 */ /* 0x0000a4000c1e1500 */
[----:B0-----:R-:W-:Y:S02]  /*1e310*/  @!P2 IMAD.MOV.U32 R14, RZ, RZ, R16 ;  /* 0x000000ffff0ea224 */ /* 0x001fe400078e0010 */
[----:B------:R-:W-:-:S05]  /*1e320*/  @!P2 IMAD.MOV.U32 R15, RZ, RZ, R19 ;  /* 0x000000ffff0fa224 */ /* 0x000fca00078e0013 */
[----:B------:R0:W2:Y:S02]  /*1e330*/  @!P2 LDG.E.U16 R18, desc[UR8][R14.64] ;  /* 0x000000080e12a981 */ /* 0x0000a4000c1e1500 */
[----:B0-----:R-:W-:Y:S02]  /*1e340*/  @!P1 IMAD.MOV.U32 R14, RZ, RZ, R10 ;  /* 0x000000ffff0e9224 */ /* 0x001fe400078e000a */
[----:B---3--:R-:W-:-:S05]  /*1e350*/  @!P1 IMAD.MOV.U32 R15, RZ, RZ, R11 ;  /* 0x000000ffff0f9224 */ /* 0x008fca00078e000b */
[----:B------:R0:W3:Y:S04]  /*1e360*/  @!P1 LDG.E.U16 R20, desc[UR8][R14.64] ;  /* 0x000000080e149981 */ /* 0x0000e8000c1e1500 */
[----:B----4-:R-:W-:Y:S01]  /*1e370*/  STL [R1+0x1184], R12 ;  /* 0x0011840c01007387 */ /* 0x010fe20000100800 */
[----:B------:R-:W-:Y:S01]  /*1e380*/  PRMT R22, RZ, 0x7610, R22 ;  /* 0x00007610ff167816 */ /* 0x000fe20000000016 */
[----:B0-----:R-:W-:Y:S02]  /*1e390*/  @!P2 IMAD.MOV.U32 R15, RZ, RZ, R5 ;  /* 0x000000ffff0fa224 */ /* 0x001fe400078e0005 */
[----:B------:R-:W-:-:S05]  /*1e3a0*/  @!P2 IMAD.MOV.U32 R14, RZ, RZ, R2 ;  /* 0x000000ffff0ea224 */ /* 0x000fca00078e0002 */
[----:B------:R-:W4:Y:S04]  /*1e3b0*/  @!P2 LDG.E.U16 R22, desc[UR8][R14.64] ;  /* 0x000000080e16a981 */ /* 0x000f28000c1e1500 */
[----:B------:R-:W-:Y:S04]  /*1e3c0*/  STL [R1+0x1188], R13 ;  /* 0x0011880d01007387 */ /* 0x000fe80000100800 */
[----:B--2---:R-:W-:Y:S04]  /*1e3d0*/  STL [R1+0x118c], R17 ;  /* 0x00118c1101007387 */ /* 0x004fe80000100800 */
[----:B------:R-:W-:Y:S04]  /*1e3e0*/  STL [R1+0x116c], R18 ;  /* 0x00116c1201007387 */ /* 0x000fe80000100800 */
[----:B---3--:R0:W-:Y:S04]  /*1e3f0*/  STL [R1+0x1190], R20 ;  /* 0x0011901401007387 */ /* 0x0081e80000100800 */
[----:B0-----:R-:W2:Y:S04]  /*1e400*/  LDL.LU R20, [R1+0x9c] ;  /* 0x00009c0001147983 */ /* 0x001ea80000300800 */
[----:B------:R-:W3:Y:S04]  /*1e410*/  LDL.LU R18, [R1+0x98] ;  /* 0x0000980001127983 */ /* 0x000ee80000300800 */
        /* <DEDUP_REMOVED lines=25> */
[----:B------:R-:W-:Y:S01]  /*1e5b0*/  @!P2 LOP3.LUT R15, R15, R14, RZ, 0x3c, !PT ;  /* 0x0000000e0f0fa212 */ /* 0x000fe200078e3cff */
[----:B--2---:R0:W-:Y:S04]  /*1e5c0*/  STL [R1+0x1198], R24 ;  /* 0x0011981801007387 */ /* 0x0041e80000100800 */
[----:B------:R1:W2:Y:S04]  /*1e5d0*/  @!P2 LDG.E.U16 R26, desc[UR8][R14.64] ;  /* 0x000000080e1aa981 */ /* 0x0002a8000c1e1500 */
[----:B------:R-:W1:Y:S01]  /*1e5e0*/  LDL R15, [R1+0x280] ;  /* 0x00028000010f7983 */ /* 0x000e620000100800 */
[----:B------:R-:W-:-:S03]  /*1e5f0*/  PRMT R29, RZ, 0x7610, R29 ;  /* 0x00007610ff1d7816 */ /* 0x000fc6000000001d */
[----:B------:R1:W-:Y:S01]  /*1e600*/  STL [R1+0xc1c], R28 ;  /* 0x000c1c1c01007387 */ /* 0x0003e20000100800 */
[----:B0-----:R-:W0:Y:S01]  /*1e610*/  S2R R24, SR_TID.X ;  /* 0x0000000000187919 */ /* 0x001e220000002100 */
[----:B-1----:R-:W-:Y:S02]  /*1e620*/  @!P2 IMAD.MOV.U32 R14, RZ, RZ, R15 ;  /* 0x000000ffff0ea224 */ /* 0x002fe400078e000f */
[----:B------:R-:W-:Y:S02]  /*1e630*/  @!P2 IMAD.MOV.U32 R15, RZ, RZ, R28 ;  /* 0x000000ffff0fa224 */ /* 0x000fe400078e001c */
[----:B------:R-:W2:Y:S04]  /*1e640*/  LDL.LU R28, [R1+0xb4] ;  /* 0x0000b400011c7983 */ /* 0x000ea80000300800 */
[----:B------:R-:W2:Y:S04]  /*1e650*/  @!P2 LDG.E.U16 R29, desc[UR8][R14.64] ;  /* 0x000000080e1da981 */ /* 0x000ea8000c1e1500 */
[----:B------:R-:W2:Y:S01]  /*1e660*/  LDL.LU R15, [R1+0xc8] ;  /* 0x0000c800010f7983 */ /* 0x000ea20000300800 */
[----:B0-----:R-:W-:-:S05]  /*1e670*/  LOP3.LUT R24, R24, 0x3f, RZ, 0xc0, !PT ;  /* 0x0000003f18187812 */ /* 0x001fca00078ec0ff */
[----:B------:R-:W-:-:S05]  /*1e680*/  IMAD.SHL.U32 R24, R24, 0x2, RZ ;  /* 0x0000000218187824 */ /* 0x000fca00078e00ff */
[----:B------:R-:W-:-:S05]  /*1e690*/  LOP3.LUT R24, R24, 0x50, RZ, 0x3c, !PT ;  /* 0x0000005018187812 */ /* 0x000fca00078e3cff */
[----:B--2---:R-:W-:Y:S04]  /*1e6a0*/  STS.U16 [R24+UR5+0x1d80], R15 ;  /* 0x001d800f18007988 */ /* 0x004fe80008000405 */
[----:B------:R-:W-:Y:S04]  /*1e6b0*/  STS.U16 [R24+UR5+0x2500], R28 ;  /* 0x0025001c18007988 */ /* 0x000fe80008000405 */
[----:B----4-:R0:W-:Y:S04]  /*1e6c0*/  STS.U16 [R24+UR5+0x2580], R22 ;  /* 0x0025801618007988 */ /* 0x0101e80008000405 */
[----:B------:R1:W-:Y:S04]  /*1e6d0*/  STS.U16 [R24+UR5+0x2d00], R20 ;  /* 0x002d001418007988 */ /* 0x0003e80008000405 */
[----:B---3--:R-:W-:Y:S04]  /*1e6e0*/  STS.U16 [R24+UR5+0x2d80], R18 ;  /* 0x002d801218007988 */ /* 0x008fe80008000405 */
[----:B------:R2:W-:Y:S04]  /*1e6f0*/  STS.U16 [R24+UR5+0x3500], R17 ;  /* 0x0035001118007988 */ /* 0x0005e80008000405 */
[----:B------:R3:W-:Y:S04]  /*1e700*/  STS.U16 [R24+UR5+0x3580], R13 ;  /* 0x0035800d18007988 */ /* 0x0007e80008000405 */
[----:B------:R4:W-:Y:S04]  /*1e710*/  STS.U16 [R24+UR5+0x3d00], R12 ;  /* 0x003d000c18007988 */ /* 0x0009e80008000405 */
[----:B------:R2:W-:Y:S04]  /*1e720*/  STS.U16 [R24+UR5+0x3d80], R11 ;  /* 0x003d800b18007988 */ /* 0x0005e80008000405 */
[----:B0-----:R-:W4:Y:S04]  /*1e730*/  LDL.LU R22, [R1+0xf8] ;  /* 0x0000f80001167983 */ /* 0x001f280000300800 */
[----:B-1----:R-:W4:Y:S04]  /*1e740*/  LDL.LU R20, [R1+0xf4] ;  /* 0x0000f40001147983 */ /* 0x002f280000300800 */
[----:B--2---:R-:W2:Y:S04]  /*1e750*/  LDL.LU R17, [R1+0xe8] ;  /* 0x0000e80001117983 */ /* 0x004ea80000300800 */
[----:B------:R0:W-:Y:S04]  /*1e760*/  STS.U16 [R24+UR5+0x4500], R10 ;  /* 0x0045000a18007988 */ /* 0x0001e80008000405 */
[----:B---3--:R-:W3:Y:S04]  /*1e770*/  LDL.LU R13, [R1+0xe4] ;  /* 0x0000e400010d7983 */ /* 0x008ee80000300800 */
[----:B----4-:R-:W4:Y:S04]  /*1e780*/  LDL.LU R12, [R1+0xd8] ;  /* 0x0000d800010c7983 */ /* 0x010f280000300800 */
[----:B------:R1:W-:Y:S04]  /*1e790*/  STS.U16 [R24+UR5+0x4580], R5 ;  /* 0x0045800518007988 */ /* 0x0003e80008000405 */
[----:B------:R-:W4:Y:S04]  /*1e7a0*/  LDL.LU R11, [R1+0xd4] ;  /* 0x0000d400010b7983 */ /* 0x000f280000300800 */
[----:B------:R-:W-:Y:S04]  /*1e7b0*/  STS.U16 [R24+UR5+0x4d00], R2 ;  /* 0x004d000218007988 */ /* 0x000fe80008000405 */
[----:B------:R1:W-:Y:S04]  /*1e7c0*/  STS.U16 [R24+UR5+0x4d80], R16 ;  /* 0x004d801018007988 */ /* 0x0003e80008000405 */
[----:B------:R1:W-:Y:S04]  /*1e7d0*/  STS.U16 [R24+UR5+0x5500], R19 ;  /* 0x0055001318007988 */ /* 0x0003e80008000405 */
[----:B0-----:R-:W4:Y:S04]  /*1e7e0*/  LDL.LU R10, [R1+0xc4] ;  /* 0x0000c400010a7983 */ /* 0x001f280000300800 */
[----:B-1----:R-:W4:Y:S04]  /*1e7f0*/  LDL.LU R5, [R1+0xc0] ;  /* 0x0000c00001057983 */ /* 0x002f280000300800 */
[----:B------:R-:W4:Y:S04]  /*1e800*/  LDL.LU R16, [R1+0xac] ;  /* 0x0000ac0001107983 */ /* 0x000f280000300800 */
[----:B------:R-:W4:Y:S04]  /*1e810*/  LDL.LU R19, [R1+0xa8] ;  /* 0x0000a80001137983 */ /* 0x000f280000300800 */
[----:B------:R-:W-:Y:S04]  /*1e820*/  STS.U16 [R24+UR5+0x5580], R25 ;  /* 0x0055801918007988 */ /* 0x000fe80008000405 */
[----:B------:R0:W-:Y:S02]  /*1e830*/  STS.U16 [R24+UR5+0x5d00], R0 ;  /* 0x005d000018007988 */ /* 0x0001e40008000405 */
[----:B0-----:R-:W0:Y:S02]  /*1e840*/  S2R R0, SR_TID.X ;  /* 0x0000000000007919 */ /* 0x001e240000002100 */
[----:B------:R-:W-:Y:S04]  /*1e850*/  STS.U16 [R24+UR5+0x5d80], R27 ;  /* 0x005d801b18007988 */ /* 0x000fe80008000405 */
[----:B------:R-:W-:Y:S04]  /*1e860*/  STS.U16 [R24+UR5+0x6500], R23 ;  /* 0x0065001718007988 */ /* 0x000fe80008000405 */
[----:B------:R1:W-:Y:S04]  /*1e870*/  STS.U16 [R24+UR5+0x6580], R21 ;  /* 0x0065801518007988 */ /* 0x0003e80008000405 */
[----:B------:R0:W-:Y:S04]  /*1e880*/  STS.U16 [R24+UR5+0x6d00], R3 ;  /* 0x006d000318007988 */ /* 0x0001e80008000405 */
[----:B------:R0:W-:Y:S04]  /*1e890*/  STS.U16 [R24+UR5+0x6d80], R4 ;  /* 0x006d800418007988 */ /* 0x0001e80008000405 */
[----:B-1----:R-:W4:Y:S04]  /*1e8a0*/  LDL.LU R21, [R1+0x4c] ;  /* 0x00004c0001157983 */ /* 0x002f280000300800 */
[----:B------:R-:W4:Y:S04]  /*1e8b0*/  LDL.LU R23, [R1+0x48] ;  /* 0x0000480001177983 */ /* 0x000f280000300800 */
[----:B------:R-:W4:Y:S04]  /*1e8c0*/  LDL.LU R14, [R1+0x34] ;  /* 0x00003400010e7983 */ /* 0x000f280000300800 */
[----:B------:R-:W4:Y:S04]  /*1e8d0*/  LDL.LU R15, [R1+0x30] ;  /* 0x00003000010f7983 */ /* 0x000f280000300800 */
[----:B------:R-:W4:Y:S04]  /*1e8e0*/  LDL.LU R28, [R1+0x1c] ;  /* 0x00001c00011c7983 */ /* 0x000f280000300800 */
[----:B------:R-:W4:Y:S04]  /*1e8f0*/  LDL.LU R2, [R1+0x18] ;  /* 0x0000180001027983 */ /* 0x000f280000300800 */
[----:B------:R-:W4:Y:S04]  /*1e900*/  LDL.LU R25, [R1+0x4] ;  /* 0x0000040001197983 */ /* 0x000f280000300800 */
[----:B------:R-:W4:Y:S04]  /*1e910*/  LDL.LU R27, [R1] ;  /* 0x00000000011b7983 */ /* 0x000f280000300800 */
[----:B0-----:R-:W4:Y:S04]  /*1e920*/  LDL.LU R3, [R1+0x60] ;  /* 0x0000600001037983 */ /* 0x001f280000300800 */
[----:B------:R-:W4:Y:S04]  /*1e930*/  LDL.LU R4, [R1+0x64] ;  /* 0x0000640001047983 */ /* 0x000f280000300800 */
[----:B------:R0:W-:Y:S04]  /*1e940*/  STS.U16 [R24+UR5+0x7500], R6 ;  /* 0x0075000618007988 */ /* 0x0001e80008000405 */
[----:B------:R1:W-:Y:S04]  /*1e950*/  STS.U16 [R24+UR5+0x7580], R7 ;  /* 0x0075800718007988 */ /* 0x0003e80008000405 */
[----:B------:R1:W-:Y:S04]  /*1e960*/  STS.U16 [R24+UR5+0x7d00], R8 ;  /* 0x007d000818007988 */ /* 0x0003e80008000405 */
[----:B------:R1:W-:Y:S04]  /*1e970*/  STS.U16 [R24+UR5+0x7d80], R9 ;  /* 0x007d800918007988 */ /* 0x0003e80008000405 */
[----:B0-----:R-:W4:Y:S04]  /*1e980*/  LDL.LU R6, [R1+0x78] ;  /* 0x0000780001067983 */ /* 0x001f280000300800 */
[----:B-1----:R-:W4:Y:S04]  /*1e990*/  LDL.LU R7, [R1+0x7c] ;  /* 0x00007c0001077983 */ /* 0x002f280000300800 */
[----:B------:R-:W4:Y:S01]  /*1e9a0*/  LDL.LU R8, [R1+0x90] ;  /* 0x0000900001087983 */ /* 0x000f220000300800 */
[----:B------:R-:W-:-:S03]  /*1e9b0*/  LOP3.LUT R0, R0, 0x3f, RZ, 0xc0, !PT ;  /* 0x0000003f00007812 */ /* 0x000fc600078ec0ff */
[----:B------:R-:W4:Y:S04]  /*1e9c0*/  LDL.LU R24, [R1+0x1198] ;  /* 0x0011980001187983 */ /* 0x000f280000300800 */
[----:B------:R-:W4:Y:S01]  /*1e9d0*/  LDL.LU R9, [R1+0x94] ;  /* 0x0000940001097983 */ /* 0x000f220000300800 */
[----:B------:R-:W-:-:S05]  /*1e9e0*/  IMAD.SHL.U32 R18, R0, 0x2, RZ ;  /* 0x0000000200127824 */ /* 0x000fca00078e00ff */
[----:B------:R-:W-:-:S05]  /*1e9f0*/  LOP3.LUT R18, R18, 0x60, RZ, 0x3c, !PT ;  /* 0x0000006012127812 */ /* 0x000fca00078e3cff */
[----:B------:R0:W-:Y:S04]  /*1ea00*/  STS.U16 [R18+UR5+0x600], R22 ;  /* 0x0006001612007988 */ /* 0x0001e80008000405 */
[----:B------:R1:W-:Y:S04]  /*1ea10*/  STS.U16 [R18+UR5+0x680], R20 ;  /* 0x0006801412007988 */ /* 0x0003e80008000405 */
[----:B--2---:R2:W-:Y:S04]  /*1ea20*/  STS.U16 [R18+UR5+0xe00], R17 ;  /* 0x000e001112007988 */ /* 0x0045e80008000405 */
[----:B---3--:R3:W-:Y:S04]  /*1ea30*/  STS.U16 [R18+UR5+0xe80], R13 ;  /* 0x000e800d12007988 */ /* 0x0087e80008000405 */
[----:B----4-:R4:W-:Y:S04]  /*1ea40*/  STS.U16 [R18+UR5+0x1600], R12 ;  /* 0x0016000c12007988 */ /* 0x0109e80008000405 */
[----:B------:R2:W-:Y:S04]  /*1ea50*/  STS.U16 [R18+UR5+0x1680], R11 ;  /* 0x0016800b12007988 */ /* 0x0005e80008000405 */
[----:B0-----:R-:W4:Y:S04]  /*1ea60*/  LDL.LU R22, [R1+0x1194] ;  /* 0x0011940001167983 */ /* 0x001f280000300800 */
[----:B-1----:R-:W4:Y:S04]  /*1ea70*/  LDL.LU R20, [R1+0x1190] ;  /* 0x0011900001147983 */ /* 0x002f280000300800 */
[----:B--2---:R-:W2:Y:S04]  /*1ea80*/  LDL.LU R17, [R1+0x118c] ;  /* 0x00118c0001117983 */ /* 0x004ea80000300800 */
[----:B---3--:R-:W3:Y:S04]  /*1ea90*/  LDL.LU R13, [R1+0x1188] ;  /* 0x00118800010d7983 */ /* 0x008ee80000300800 */
[----:B----4-:R-:W4:Y:S04]  /*1eaa0*/  LDL.LU R12, [R1+0x1184] ;  /* 0x00118400010c7983 */ /* 0x010f280000300800 */
[----:B------:R-:W2:Y:S04]  /*1eab0*/  LDL.LU R11, [R1+0x1180] ;  /* 0x00118000010b7983 */ /* 0x000ea80000300800 */
[----:B------:R0:W-:Y:S04]  /*1eac0*/  STS.U16 [R18+UR5+0x1e00], R10 ;  /* 0x001e000a12007988 */ /* 0x0001e80008000405 */
[----:B------:R1:W-:Y:S04]  /*1ead0*/  STS.U16 [R18+UR5+0x1e80], R5 ;  /* 0x001e800512007988 */ /* 0x0003e80008000405 */
[----:B------:R1:W-:Y:S04]  /*1eae0*/  STS.U16 [R18+UR5+0x2600], R16 ;  /* 0x0026001012007988 */ /* 0x0003e80008000405 */
[----:B------:R1:W-:Y:S04]  /*1eaf0*/  STS.U16 [R18+UR5+0x2680], R19 ;  /* 0x0026801312007988 */ /* 0x0003e80008000405 */
[----:B0-----:R-:W2:Y:S04]  /*1eb00*/  LDL.LU R10, [R1+0x117c] ;  /* 0x00117c00010a7983 */ /* 0x001ea80000300800 */
[----:B-1----:R-:W2:Y:S04]  /*1eb10*/  LDL.LU R5, [R1+0x1178] ;  /* 0x0011780001057983 */ /* 0x002ea80000300800 */
[----:B------:R-:W2:Y:S04]  /*1eb20*/  LDL.LU R16, [R1+0x1174] ;  /* 0x0011740001107983 */ /* 0x000ea80000300800 */
[----:B------:R-:W2:Y:S04]  /*1eb30*/  LDL.LU R19, [R1+0x1170] ;  /* 0x0011700001137983 */ /* 0x000ea80000300800 */
        /* <DEDUP_REMOVED lines=11> */
[----:B------:R1:W-:Y:S04]  /*1ebf0*/  STS.U16 [R18+UR5+0x5680], R2 ;  /* 0x0056800212007988 */ /* 0x0003e80008000405 */
[----:B------:R1:W-:Y:S04]  /*1ec00*/  STS.U16 [R18+UR5+0x5e00], R25 ;  /* 0x005e001912007988 */ /* 0x0003e80008000405 */
        /* <DEDUP_REMOVED lines=16> */
[----:B------:R1:W-:Y:S04]  /*1ed10*/  STS.U16 [R18+UR5+0x6680], R16 ;  /* 0x0066801012007988 */ /* 0x0003e80008000405 */
[----:B------:R2:W-:Y:S04]  /*1ed20*/  STS.U16 [R18+UR5+0x6e00], R5 ;  /* 0x006e000512007988 */ /* 0x0005e80008000405 */
[----:B------:R0:W-:Y:S04]  /*1ed30*/  STS.U16 [R18+UR5+0x6e80], R10 ;  /* 0x006e800a12007988 */ /* 0x0001e80008000405 */
[----:B------:R1:W-:Y:S04]  /*1ed40*/  STS.U16 [R18+UR5+0x7600], R11 ;  /* 0x0076000b12007988 */ /* 0x0003e80008000405 */
[----:B----4-:R4:W-:Y:S04]  /*1ed50*/  STS.U16 [R18+UR5+0x7680], R12 ;  /* 0x0076800c12007988 */ /* 0x0109e80008000405 */
[----:B0-----:R-:W3:Y:S04]  /*1ed60*/  LDL.LU R19, [R1+0x88] ;  /* 0x0000880001137983 */ /* 0x001ee80000300800 */
[----:B-1----:R-:W3:Y:S04]  /*1ed70*/  LDL.LU R16, [R1+0x8c] ;  /* 0x00008c0001107983 */ /* 0x002ee80000300800 */
[----:B--2---:R-:W2:Y:S04]  /*1ed80*/  LDL.LU R5, [R1+0xa0] ;  /* 0x0000a00001057983 */ /* 0x004ea80000300800 */
[----:B------:R-:W2:Y:S04]  /*1ed90*/  LDL.LU R10, [R1+0xa4] ;  /* 0x0000a400010a7983 */ /* 0x000ea80000300800 */
[----:B------:R-:W2:Y:S04]  /*1eda0*/  LDL.LU R11, [R1+0xb8] ;  /* 0x0000b800010b7983 */ /* 0x000ea80000300800 */
[----:B----4-:R-:W4:Y:S04]  /*1edb0*/  LDL.LU R12, [R1+0xbc] ;  /* 0x0000bc00010c7983 */ /* 0x010f280000300800 */
[----:B---3--:R0:W-:Y:S04]  /*1edc0*/  STS.U16 [R18+UR5+0x7e00], R13 ;  /* 0x007e000d12007988 */ /* 0x0081e80008000405 */
[----:B------:R1:W-:Y:S04]  /*1edd0*/  STS.U16 [R18+UR5+0x7e80], R17 ;  /* 0x007e801112007988 */ /* 0x0003e80008000405 */
[----:B0-----:R-:W3:Y:S04]  /*1ede0*/  LDL.LU R13, [R1+0xcc] ;  /* 0x0000cc00010d7983 */ /* 0x001ee80000300800 */
[----:B-1----:R-:W2:Y:S04]  /*1edf0*/  LDL.LU R18, [R1+0x116c] ;  /* 0x00116c0001127983 */ /* 0x002ea80000300800 */
[----:B------:R-:W2:Y:S01]  /*1ee00*/  LDL.LU R17, [R1+0xd0] ;  /* 0x0000d00001117983 */ /* 0x000ea20000300800 */
[----:B------:R-:W-:-:S05]  /*1ee10*/  IMAD.SHL.U32 R0, R0, 0x2, RZ ;  /* 0x0000000200007824 */ /* 0x000fca00078e00ff */
[----:B------:R-:W-:-:S05]  /*1ee20*/  LOP3.LUT R0, R0, 0x70, RZ, 0x3c, !PT ;  /* 0x0000007000007812 */ /* 0x000fca00078e3cff */
[----:B------:R0:W-:Y:S04]  /*1ee30*/  STS.U16 [R0+UR5+0x700], R28 ;  /* 0x0007001c00007988 */ /* 0x0001e80008000405 */
[----:B------:R1:W-:Y:S04]  /*1ee40*/  STS.U16 [R0+UR5+0x780], R2 ;  /* 0x0007800200007988 */ /* 0x0003e80008000405 */
[----:B------:R1:W-:Y:S04]  /*1ee50*/  STS.U16 [R0+UR5+0xf00], R25 ;  /* 0x000f001900007988 */ /* 0x0003e80008000405 */
[----:B------:R1:W-:Y:S04]  /*1ee60*/  STS.U16 [R0+UR5+0xf80], R27 ;  /* 0x000f801b00007988 */ /* 0x0003e80008000405 */
[----:B0-----:R-:W4:Y:S04]  /*1ee70*/  LDL.LU R28, [R1+0x1f8] ;  /* 0x0001f800011c7983 */ /* 0x001f280000300800 */
[----:B-1----:R-:W4:Y:S04]  /*1ee80*/  LDL.LU R2, [R1+0x1168] ;  /* 0x0011680001027983 */ /* 0x002f280000300800 */
[----:B------:R-:W4:Y:S04]  /*1ee90*/  LDL.LU R25, [R1+0x1164] ;  /* 0x0011640001197983 */ /* 0x000f280000300800 */
[----:B------:R-:W4:Y:S04]  /*1eea0*/  LDL.LU R27, [R1+0x1160] ;  /* 0x00116000011b7983 */ /* 0x000f280000300800 */
[----:B--2---:R-:W-:Y:S04]  /*1eeb0*/  STS.U16 [R0+UR5+0x1700], R17 ;  /* 0x0017001100007988 */ /* 0x004fe80008000405 */
[----:B---3--:R-:W-:Y:S04]  /*1eec0*/  STS.U16 [R0+UR5+0x1780], R13 ;  /* 0x0017800d00007988 */ /* 0x008fe80008000405 */
[----:B----4-:R-:W-:Y:S04]  /*1eed0*/  STS.U16 [R0+UR5+0x1f00], R12 ;  /* 0x001f000c00007988 */ /* 0x010fe80008000405 */
        /* <DEDUP_REMOVED lines=11> */
[----:B0-----:R-:W2:Y:S04]  /*1ef90*/  LDL R3, [R1+0x1f4] ;  /* 0x0001f40001037983 */ /* 0x001ea80000100800 */
[----:B------:R-:W3:Y:S04]  /*1efa0*/  LDL.LU.64 R16, [R1+0x270] ;  /* 0x0002700001107983 */ /* 0x000ee80000300a00 */
        /* <DEDUP_REMOVED lines=8> */
[----:B---3--:R-:W-:Y:S04]  /*1f030*/  STL [R1+0x1144], R16 ;  /* 0x0011441001007387 */ /* 0x008fe80000100800 */
[----:B------:R-:W-:Y:S04]  /*1f040*/  STL [R1+0x1140], R17 ;  /* 0x0011401101007387 */ /* 0x000fe80000100800 */
[----:B0-----:R-:W3:Y:S04]  /*1f050*/  LDL.LU.64 R18, [R1+0x278] ;  /* 0x0002780001127983 */ /* 0x001ee80000300a00 */
[----:B------:R-:W-:Y:S04]  /*1f060*/  STS.U16 [R0+UR5+0x6f00], R20 ;  /* 0x006f001400007988 */ /* 0x000fe80008000405 */
[----:B------:R-:W-:Y:S04]  /*1f070*/  STS.U16 [R0+UR5+0x6f80], R22 ;  /* 0x006f801600007988 */ /* 0x000fe80008000405 */
[----:B------:R-:W-:Y:S04]  /*1f080*/  STS.U16 [R0+UR5+0x7700], R24 ;  /* 0x0077001800007988 */ /* 0x000fe80008000405 */
[----:B------:R-:W-:Y:S04]  /*1f090*/  STS.U16 [R0+UR5+0x7780], R26 ;  /* 0x0077801a00007988 */ /* 0x000fe80008000405 */
[----:B------:R-:W-:Y:S04]  /*1f0a0*/  STS.U16 [R0+UR5+0x7f00], R28 ;  /* 0x007f001c00007988 */ /* 0x000fe80008000405 */
[----:B------:R0:W-:Y:S01]  /*1f0b0*/  STS.U16 [R0+UR5+0x7f80], R29 ;  /* 0x007f801d00007988 */ /* 0x0001e20008000405 */
[----:B------:R-:W-:Y:S06]  /*1f0c0*/  BAR.SYNC.DEFER_BLOCKING 0x0 ;  /* 0x0000000000007b1d */ /* 0x000fec0000010000 */
[----:B------:R-:W1:Y:S01]  /*1f0d0*/  S2R R15, SR_TID.X ;  /* 0x00000000000f7919 */ /* 0x000e620000002100 */
[----:B--2---:R-:W-:Y:S04]  /*1f0e0*/  LDSM.16.MT88.4 R20, [R3+0x8000] ;  /* 0x008000000314783b */ /* 0x004fe80000004200 */
[----:B---3--:R-:W-:Y:S04]  /*1f0f0*/  STL [R1+0x1148], R19 ;  /* 0x0011481301007387 */ /* 0x008fe80000100800 */
[----:B0-----:R-:W2:Y:S01]  /*1f100*/  LDL R0, [R1+0xc0c] ;  /* 0x000c0c0001007983 */ /* 0x001ea20000100800 */
[C---:B-1----:R-:W-:Y:S01]  /*1f110*/  LOP3.LUT R8, R15.reuse, 0x7, RZ, 0xc0, !PT ;  /* 0x000000070f087812 */ /* 0x042fe200078ec0ff */
[----:B------:R-:W-:-:S04]  /*1f120*/  IMAD.SHL.U32 R9, R15, 0x2, RZ ;  /* 0x000000020f097824 */ /* 0x000fc800078e00ff */
[----:B------:R-:W-:Y:S02]  /*1f130*/  IMAD R8, R8, 0x110, RZ ;  /* 0x0000011008087824 */ /* 0x000fe400078e02ff */
[----:B------:R-:W-:-:S03]  /*1f140*/  IMAD.SHL.U32 R28, R15, 0x40, RZ ;  /* 0x000000400f1c7824 */ /* 0x000fc600078e00ff */
[----:B------:R-:W-:-:S04]  /*1f150*/  LOP3.LUT R8, R8, 0x30, R9, 0x78, !PT ;  /* 0x0000003008087812 */ /* 0x000fc800078e7809 */
[----:B------:R-:W-:-:S05]  /*1f160*/  LOP3.LUT R8, R8, 0x800, R28, 0xf8, !PT ;  /* 0x0000080008087812 */ /* 0x000fca00078ef81c */
[----:B------:R-:W-:Y:S04]  /*1f170*/  LDSM.16.M88.4 R4, [R8+UR5] ;  /* 0x000000050804783b */ /* 0x000fe80008000200 */
[----:B------:R-:W0:Y:S04]  /*1f180*/  LDSM.16.M88.4 R24, [R8+UR5+0x1000] ;  /* 0x001000050818783b */ /* 0x000e280008000200 */
[----:B------:R-:W-:Y:S01]  /*1f190*/  LDSM.16.M88.4 R12, [R8+UR5+0x2000] ;  /* 0x00200005080c783b */ /* 0x000fe20008000200 */
[----:B0-----:R-:W-:Y:S02]  /*1f1a0*/  IMAD.MOV.U32 R29, RZ, RZ, R26 ;  /* 0x000000ffff1d7224 */ /* 0x001fe400078e001a */
[----:B------:R-:W-:Y:S01]  /*1f1b0*/  IMAD.MOV.U32 R28, RZ, RZ, R27 ;  /* 0x000000ffff1c7224 */ /* 0x000fe200078e001b */
[----:B--2---:R-:W-:Y:S04]  /*1f1c0*/  STL [R1+0x1138], R0 ;  /* 0x0011380001007387 */ /* 0x004fe80000100800 */
[----:B------:R-:W-:Y:S04]  /*1f1d0*/  STL.64 [R1+0x1158], R22 ;  /* 0x0011581601007387 */ /* 0x000fe80000100a00 */
[----:B------:R-:W-:Y:S04]  /*1f1e0*/  STL.64 [R1+0x1150], R20 ;  /* 0x0011501401007387 */ /* 0x000fe80000100a00 */
[----:B------:R-:W0:Y:S04]  /*1f1f0*/  LDSM.16.M88.4 R20, [R8+UR5+0x3000] ;  /* 0x003000050814783b */ /* 0x000e280008000200 */
[----:B------:R-:W-:Y:S01]  /*1f200*/  STL [R1+0x113c], R7 ;  /* 0x00113c0701007387 */ /* 0x000fe20000100800 */
[----:B0-----:R-:W-:-:S03]  /*1f210*/  IMAD.MOV.U32 R26, RZ, RZ, R20 ;  /* 0x000000ffff1a7224 */ /* 0x001fc600078e0014 */
[----:B------:R-:W-:Y:S01]  /*1f220*/  STL.64 [R1+0x38], R22 ;  /* 0x0000381601007387 */ /* 0x000fe20000100a00 */
[----:B------:R-:W-:-:S03]  /*1f230*/  IMAD.MOV.U32 R2, RZ, RZ, R21 ;  /* 0x000000ffff027224 */ /* 0x000fc600078e0015 */
[----:B------:R-:W0:Y:S02]  /*1f240*/  LDSM.16.M88.4 R20, [R8+UR5+0x4000] ;  /* 0x004000050814783b */ /* 0x000e240008000200 */
[----:B0-----:R-:W-:Y:S02]  /*1f250*/  IMAD.MOV.U32 R9, RZ, RZ, R20 ;  /* 0x000000ffff097224 */ /* 0x001fe400078e0014 */
[----:B------:R-:W-:Y:S01]  /*1f260*/  STL.64 [R1+0x58], R22 ;  /* 0x0000581601007387 */ /* 0x000fe20000100a00 */
[----:B------:R-:W-:-:S03]  /*1f270*/  IMAD.MOV.U32 R27, RZ, RZ, R21 ;  /* 0x000000ffff1b7224 */ /* 0x000fc600078e0015 */
[----:B------:R-:W0:Y:S02]  /*1f280*/  LDSM.16.M88.4 R20, [R8+UR5+0x5000] ;  /* 0x005000050814783b */ /* 0x000e240008000200 */
[----:B0-----:R-:W-:Y:S02]  /*1f290*/  IMAD.MOV.U32 R7, RZ, RZ, R20 ;  /* 0x000000ffff077224 */ /* 0x001fe400078e0014 */
[----:B------:R-:W-:Y:S01]  /*1f2a0*/  STL.64 [R1+0x88], R22 ;  /* 0x0000881601007387 */ /* 0x000fe20000100a00 */
[----:B------:R-:W-:-:S03]  /*1f2b0*/  IMAD.MOV.U32 R0, RZ, RZ, R21 ;  /* 0x000000ffff007224 */ /* 0x000fc600078e0015 */
[----:B------:R-:W0:Y:S04]  /*1f2c0*/  LDSM.16.M88.4 R20, [R8+UR5+0x6000] ;  /* 0x006000050814783b */ /* 0x000e280008000200 */
[----:B------:R1:W-:Y:S02]  /*1f2d0*/  STL.64 [R1+0x8], R14 ;  /* 0x0000080e01007387 */ /* 0x0003e40000100a00 */
[----:B-1----:R-:W-:Y:S02]  /*1f2e0*/  IMAD.MOV.U32 R15, RZ, RZ, R9 ;  /* 0x000000ffff0f7224 */ /* 0x002fe400078e0009 */
[----:B------:R-:W1:Y:S04]  /*1f2f0*/  LDSM.16.M88.4 R8, [R8+UR5+0x7000] ;  /* 0x007000050808783b */ /* 0x000e680008000200 */
[----:B0-----:R0:W-:Y:S01]  /*1f300*/  STL.64 [R1+0xc8], R22 ;  /* 0x0000c81601007387 */ /* 0x0011e20000100a00 */
[----:B------:R-:W-:-:S02]  /*1f310*/  IMAD.MOV.U32 R17, RZ, RZ, R20 ;  /* 0x000000ffff117224 */ /* 0x000fc400078e0014 */
[----:B------:R-:W-:Y:S01]  /*1f320*/  IMAD.MOV.U32 R14, RZ, RZ, R21 ;  /* 0x000000ffff0e7224 */ /* 0x000fe200078e0015 */
[----:B0-----:R-:W2:Y:S04]  /*1f330*/  LDL.LU.64 R22, [R1+0x1158] ;  /* 0x0011580001167983 */ /* 0x001ea80000300a00 */
[----:B------:R-:W2:Y:S04]  /*1f340*/  LDL.LU.64 R20, [R1+0x1150] ;  /* 0x0011500001147983 */ /* 0x000ea80000300a00 */
[----:B-1----:R-:W-:Y:S01]  /*1f350*/  STL.64 [R1+0xd8], R10 ;  /* 0x0000d80a01007387 */ /* 0x002fe20000100a00 */
[----:B------:R-:W-:Y:S01]  /*1f360*/  MOV R19, R8 ;  /* 0x0000000800137202 */ /* 0x000fe20000000f00 */
[----:B------:R-:W-:-:S02]  /*1f370*/  IMAD.MOV.U32 R16, RZ, RZ, R9 ;  /* 0x000000ffff107224 */ /* 0x000fc400078e0009 */
[----:B------:R-:W0:Y:S04]  /*1f380*/  LDSM.16.MT88.4 R8, [R3+0x8200] ;  /* 0x008200000308783b */ /* 0x000e280000004200 */
[----:B0-----:R-:W-:Y:S04]  /*1f390*/  STL.64 [R1+0x10d8], R10 ;  /* 0x0010d80a01007387 */ /* 0x001fe80000100a00 */
[----:B------:R0:W-:Y:S02]  /*1f3a0*/  STL.64 [R1+0x10d0], R8 ;  /* 0x0010d00801007387 */ /* 0x0001e40000100a00 */
[----:B0-----:R-:W-:-:S02]  /*1f3b0*/  IMAD.MOV.U32 R8, RZ, RZ, R19 ;  /* 0x000000ffff087224 */ /* 0x001fc400078e0013 */
[----:B------:R-:W-:Y:S01]  /*1f3c0*/  IMAD.MOV.U32 R9, RZ, RZ, R16 ;  /* 0x000000ffff097224 */ /* 0x000fe200078e0010 */
[----:B------:R-:W2:Y:S04]  /*1f3d0*/  LDL.LU R19, [R1+0x1148] ;  /* 0x0011480001137983 */ /* 0x000ea80000300800 */
[----:B------:R-:W2:Y:S04]  /*1f3e0*/  LDL.LU R16, [R1+0x1144] ;  /* 0x0011440001107983 */ /* 0x000ea80000300800 */
[----:B------:R0:W-:Y:S02]  /*1f3f0*/  STL.64 [R1+0x10e8], R8 ;  /* 0x0010e80801007387 */ /* 0x0001e40000100a00 */
[----:B0-----:R-:W-:-:S02]  /*1f400*/  IMAD.MOV.U32 R8, RZ, RZ, R17 ;  /* 0x000000ffff087224 */ /* 0x001fc400078e0011 */
[----:B------:R-:W2:Y:S01]  /*1f410*/  LDL.LU R17, [R1+0x1140] ;  /* 0x0011400001117983 */ /* 0x000ea20000300800 */
[----:B------:R-:W-:-:S05]  /*1f420*/  IMAD.MOV.U32 R9, RZ, RZ, R14 ;  /* 0x000000ffff097224 */ /* 0x000fca00078e000e */
[----:B------:R0:W-:Y:S02]  /*1f430*/  STL.64 [R1+0x1100], R8 ;  /* 0x0011000801007387 */ /* 0x0001e40000100a00 */
[----:B0-----:R-:W-:Y:S02]  /*1f440*/  IMAD.MOV.U32 R8, RZ, RZ, R7 ;  /* 0x000000ffff087224 */ /* 0x001fe400078e0007 */
[----:B------:R-:W3:Y:S01]  /*1f450*/  LDL.LU R7, [R1+0x113c] ;  /* 0x00113c0001077983 */ /* 0x000ee20000300800 */
[----:B------:R-:W-:-:S03]  /*1f460*/  IMAD.MOV.U32 R9, RZ, RZ, R0 ;  /* 0x000000ffff097224 */ /* 0x000fc600078e0000 */
[----:B------:R-:W4:Y:S04]  /*1f470*/  LDL.LU R0, [R1+0x1138] ;  /* 0x0011380001007983 */ /* 0x000f280000300800 */
[----:B------:R0:W-:Y:S02]  /*1f480*/  STL.64 [R1+0x1118], R8 ;  /* 0x0011180801007387 */ /* 0x0001e40000100a00 */
[----:B0-----:R-:W-:Y:S02]  /*1f490*/  IMAD.MOV.U32 R8, RZ, RZ, R15 ;  /* 0x000000ffff087224 */ /* 0x001fe400078e000f */
[----:B------:R-:W-:-:S05]  /*1f4a0*/  IMAD.MOV.U32 R9, RZ, RZ, R27 ;  /* 0x000000ffff097224 */ /* 0x000fca00078e001b */
[----:B------:R-:W-:Y:S01]  /*1f4b0*/  STL.64 [R1+0x1130], R8 ;  /* 0x0011300801007387 */ /* 0x000fe20000100a00 */
[----:B--2---:R-:W-:-:S15]  /*1f4c0*/  HMMA.16816.F32.BF16 R16, R20, R4, R16 ;  /* 0x000000041410723c */ /* 0x004fde0000041810 */
[----:B------:R-:W-:-:S04]  /*1f4d0*/  NOP ;  /* 0x0000000000007918 */ /* 0x000fc80000000000 */
[----:B------:R-:W-:Y:S04]  /*1f4e0*/  STL.64 [R1+0x10f8], R18 ;  /* 0x0010f81201007387 */ /* 0x000fe80000100a00 */
[----:B------:R0:W-:Y:S04]  /*1f4f0*/  STL.64 [R1+0x10f0], R16 ;  /* 0x0010f01001007387 */ /* 0x0001e80000100a00 */
[----:B0-----:R-:W2:Y:S04]  /*1f500*/  LDL.LU.64 R16, [R1+0x250] ;  /* 0x0002500001107983 */ /* 0x001ea80000300a00 */
[----:B------:R-:W2:Y:S04]  /*1f510*/  LDL.LU.64 R18, [R1+0x258] ;  /* 0x0002580001127983 */ /* 0x000ea80000300a00 */
[----:B---3--:R0:W-:Y:S04]  /*1f520*/  STL.64 [R1+0x10e0], R6 ;  /* 0x0010e00601007387 */ /* 0x0081e80000100a00 */
[----:B------:R-:W3:Y:S04]  /*1f530*/  LDL.LU.64 R4, [R1+0x260] ;  /* 0x0002600001047983 */ /* 0x000ee80000300a00 */
[----:B0-----:R-:W3:Y:S01]  /*1f540*/  LDL.LU.64 R6, [R1+0x268] ;  /* 0x0002680001067983 */ /* 0x001ee20000300a00 */
[----:B------:R-:W-:-:S02]  /*1f550*/  IMAD.MOV.U32 R8, RZ, RZ, R26 ;  /* 0x000000ffff087224 */ /* 0x000fc400078e001a */
[----:B---3--:R-:W-:-:S15]  /*1f560*/  HMMA.16816.F32.BF16 R24, R20, R24, R4 ;  /* 0x000000181418723c */ /* 0x008fde0000041804 */
[----:B------:R-:W-:-:S04]  /*1f570*/  NOP ;  /* 0x0000000000007918 */ /* 0x000fc80000000000 */
[----:B------:R-:W-:Y:S04]  /*1f580*/  STL.64 [R1+0x1110], R26 ;  /* 0x0011101a01007387 */ /* 0x000fe80000100a00 */
[----:B------:R0:W-:Y:S04]  /*1f590*/  STL.64 [R1+0x1108], R24 ;  /* 0x0011081801007387 */ /* 0x0001e80000100a00 */
[----:B0-----:R-:W3:Y:S04]  /*1f5a0*/  LDL.LU.64 R24, [R1+0x220] ;  /* 0x0002200001187983 */ /* 0x001ee80000300a00 */
[----:B------:R-:W3:Y:S01]  /*1f5b0*/  LDL.LU.64 R26, [R1+0x228] ;  /* 0x00022800011a7983 */ /* 0x000ee20000300a00 */
[----:B--2---:R-:W-:Y:S03]  /*1f5c0*/  HMMA.16816.F32.BF16 R12, R20, R12, R16 ;  /* 0x0000000c140c723c */ /* 0x004fe60000041810 */
[----:B---3--:R-:W-:Y:S04]  /*1f5d0*/  STL.64 [R1+0x1128], R26 ;  /* 0x0011281a01007387 */ /* 0x008fe80000100a00 */
[----:B------:R0:W-:Y:S04]  /*1f5e0*/  STL.64 [R1+0x1120], R24 ;  /* 0x0011201801007387 */ /* 0x0001e80000100a00 */
[----:B0-----:R-:W2:Y:S04]  /*1f5f0*/  LDL.LU.64 R24, [R1+0x230] ;  /* 0x0002300001187983 */ /* 0x001ea80000300a00 */
[----:B------:R-:W2:Y:S04]  /*1f600*/  LDL.LU.64 R26, [R1+0x238] ;  /* 0x00023800011a7983 */ /* 0x000ea80000300a00 */
[----:B------:R-:W3:Y:S04]  /*1f610*/  LDL.LU.64 R16, [R1+0x210] ;  /* 0x0002100001107983 */ /* 0x000ee80000300a00 */
[----:B------:R-:W3:Y:S04]  /*1f620*/  LDL.LU.64 R18, [R1+0x218] ;  /* 0x0002180001127983 */ /* 0x000ee80000300a00 */
[----:B------:R-:W2:Y:S04]  /*1f630*/  LDL.LU.64 R4, [R1+0x200] ;  /* 0x0002000001047983 */ /* 0x000ea80000300a00 */
[----:B------:R-:W2:Y:S04]  /*1f640*/  LDL.LU.64 R6, [R1+0x208] ;  /* 0x0002080001067983 */ /* 0x000ea80000300a00 */
[----:B------:R-:W-:Y:S04]  /*1f650*/  STL.64 [R1+0x10b8], R14 ;  /* 0x0010b80e01007387 */ /* 0x000fe80000100a00 */
[----:B------:R0:W-:Y:S04]  /*1f660*/  STL.64 [R1+0x10b0], R12 ;  /* 0x0010b00c01007387 */ /* 0x0001e80000100a00 */
[----:B0-----:R-:W2:Y:S04]  /*1f670*/  LDL.LU.64 R12, [R1+0x240] ;  /* 0x00024000010c7983 */ /* 0x001ea80000300a00 */
[----:B------:R-:W2:Y:S01]  /*1f680*/  LDL.LU.64 R14, [R1+0x248] ;  /* 0x00024800010e7983 */ /* 0x000ea20000300a00 */
[----:B------:R-:W-:-:S07]  /*1f690*/  IMAD.MOV.U32 R9, RZ, RZ, R2 ;  /* 0x000000ffff097224 */ /* 0x000fce00078e0002 */
[----:B--2---:R-:W-:-:S15]  /*1f6a0*/  HMMA.16816.F32.BF16 R8, R20, R8, R12 ;  /* 0x000000081408723c */ /* 0x004fde000004180c */
[----:B------:R-:W-:-:S04]  /*1f6b0*/  NOP ;  /* 0x0000000000007918 */ /* 0x000fc80000000000 */
[----:B------:R-:W-:Y:S02]  /*1f6c0*/  IMAD.MOV.U32 R14, RZ, RZ, R8 ;  /* 0x000000ffff0e7224 */ /* 0x000fe400078e0008 */
[----:B------:R-:W-:Y:S02]  /*1f6d0*/  IMAD.MOV.U32 R13, RZ, RZ, R9 ;  /* 0x000000ffff0d7224 */ /* 0x000fe400078e0009 */
[----:B------:R-:W2:Y:S01]  /*1f6e0*/  LDL.LU.64 R8, [R1+0x1130] ;  /* 0x0011300001087983 */ /* 0x000ea20000300a00 */
[----:B------:R-:W-:Y:S02]  /*1f6f0*/  IMAD.MOV.U32 R12, RZ, RZ, R10 ;  /* 0x000000ffff0c7224 */ /* 0x000fe400078e000a */
[----:B------:R-:W-:Y:S01]  /*1f700*/  IMAD.MOV.U32 R2, RZ, RZ, R11 ;  /* 0x000000ffff027224 */ /* 0x000fe200078e000b */
[----:B------:R0:W-:Y:S04]  /*1f710*/  STL [R1+0x10c8], R14 ;  /* 0x0010c80e01007387 */ /* 0x0001e80000100800 */
[----:B------:R-:W-:Y:S01]  /*1f720*/  STL.64 [R1+0x10c0], R12 ;  /* 0x0010c00c01007387 */ /* 0x000fe20000100a00 */
[----:B0-----:R-:W-:Y:S01]  /*1f730*/  IMAD.MOV.U32 R14, RZ, RZ, R29 ;  /* 0x000000ffff0e7224 */ /* 0x001fe200078e001d */
[----:B--2---:R-:W-:Y:S02]  /*1f740*/  HMMA.16816.F32.BF16 R8, R20, R8, R24 ;  /* 0x000000081408723c */ /* 0x004fe40000041818 */
[----:B------:R-:W2:Y:S04]  /*1f750*/  LDL.LU.64 R26, [R1+0x1128] ;  /* 0x00112800011a7983 */ /* 0x000ea80000300a00 */
[----:B------:R-:W2:-:S13]  /*1f760*/  LDL.LU.64 R24, [R1+0x1120] ;  /* 0x0011200001187983 */ /* 0x000e9a0000300a00 */
[----:B------:R-:W-:Y:S01]  /*1f770*/  IMAD.MOV.U32 R29, RZ, RZ, R9 ;  /* 0x000000ffff1d7224 */ /* 0x000fe200078e0009 */
[----:B------:R0:W-:Y:S04]  /*1f780*/  STL [R1+0x40], R8 ;  /* 0x0000400801007387 */ /* 0x0001e80000100800 */
[----:B0-----:R-:W2:Y:S01]  /*1f790*/  LDL.LU.64 R8, [R1+0x1118] ;  /* 0x0011180001087983 */ /* 0x001ea20000300a00 */
[----:B------:R-:W-:Y:S02]  /*1f7a0*/  IMAD.MOV.U32 R13, RZ, RZ, R10 ;  /* 0x000000ffff0d7224 */ /* 0x000fe400078e000a */
[----:B------:R-:W-:Y:S02]  /*1f7b0*/  IMAD.MOV.U32 R12, RZ, RZ, R11 ;  /* 0x000000ffff0c7224 */ /* 0x000fe400078e000b */
[----:B--2---:R-:W-:Y:S01]  /*1f7c0*/  HMMA.16816.F32.BF16 R8, R20, R8, R24 ;  /* 0x000000081408723c */ /* 0x004fe20000041818 */
[----:B------:R-:W2:Y:S04]  /*1f7d0*/  LDL.LU.64 R26, [R1+0x1110] ;  /* 0x00111000011a7983 */ /* 0x000ea80000300a00 */
[----:B------:R-:W2:-:S14]  /*1f7e0*/  LDL.LU.64 R24, [R1+0x1108] ;  /* 0x0011080001187983 */ /* 0x000e9c0000300a00 */
[----:B------:R0:W-:Y:S04]  /*1f7f0*/  STL.64 [R1+0x70], R8 ;  /* 0x0000700801007387 */ /* 0x0001e80000100a00 */
[----:B------:R3:W-:Y:S04]  /*1f800*/  STL.64 [R1+0x78], R10 ;  /* 0x0000780a01007387 */ /* 0x0007e80000100a00 */
[----:B0-----:R-:W3:Y:S02]  /*1f810*/  LDL.LU.64 R8, [R1+0x1100] ;  /* 0x0011000001087983 */ /* 0x001ee40000300a00 */
[----:B---3--:R-:W-:Y:S02]  /*1f820*/  HMMA.16816.F32.BF16 R8, R20, R8, R16 ;  /* 0x000000081408723c */ /* 0x008fe40000041810 */
[----:B------:R-:W3:Y:S04]  /*1f830*/  LDL.LU.64 R18, [R1+0x10f8] ;  /* 0x0010f80001127983 */ /* 0x000ee80000300a00 */
[----:B------:R-:W3:-:S13]  /*1f840*/  LDL.LU.64 R16, [R1+0x10f0] ;  /* 0x0010f00001107983 */ /* 0x000eda0000300a00 */
[----:B------:R0:W-:Y:S04]  /*1f850*/  STL.64 [R1+0xb0], R8 ;  /* 0x0000b00801007387 */ /* 0x0001e80000100a00 */
[----:B------:R1:W-:Y:S04]  /*1f860*/  STL.64 [R1+0xb8], R10 ;  /* 0x0000b80a01007387 */ /* 0x0003e80000100a00 */
[----:B0-----:R-:W2:Y:S02]  /*1f870*/  LDL.LU.64 R8, [R1+0x10e8] ;  /* 0x0010e80001087983 */ /* 0x001ea40000300a00 */
[----:B--2---:R-:W-:Y:S02]  /*1f880*/  HMMA.16816.F32.BF16 R20, R20, R8, R4 ;  /* 0x000000081414723c */ /* 0x004fe40000041804 */
[----:B------:R-:W3:Y:S04]  /*1f890*/  LDL.LU.64 R6, [R1+0x10e0] ;  /* 0x0010e00001067983 */ /* 0x000ee80000300a00 */
[----:B-1----:R-:W3:Y:S04]  /*1f8a0*/  LDL.LU.64 R10, [R1+0x10d8] ;  /* 0x0010d800010a7983 */ /* 0x002ee80000300a00 */
[----:B------:R-:W3:Y:S01]  /*1f8b0*/  LDL.LU.64 R8, [R1+0x10d0] ;  /* 0x0010d00001087983 */ /* 0x000ee20000300a00 */
[----:B------:R-:W-:Y:S01]  /*1f8c0*/  IMAD.MOV.U32 R15, RZ, RZ, R28 ;  /* 0x000000ffff0f7224 */ /* 0x000fe200078e001c */
[----:B---3--:R-:W-:-:S15]  /*1f8d0*/  HMMA.16816.F32.BF16 R4, R8, R6, R16 ;  /* 0x000000060804723c */ /* 0x008fde0000041810 */
[----:B------:R-:W-:-:S04]  /*1f8e0*/  NOP ;  /* 0x0000000000007918 */ /* 0x000fc80000000000 */
[----:B------:R-:W-:Y:S04]  /*1f8f0*/  STL.64 [R1+0x90], R4 ;  /* 0x0000900401007387 */ /* 0x000fe80000100a00 */
[----:B------:R-:W-:Y:S04]  /*1f900*/  STL.64 [R1+0xa0], R20 ;  /* 0x0000a01401007387 */ /* 0x000fe80000100a00 */
[----:B------:R-:W-:Y:S04]  /*1f910*/  STL.64 [R1+0xa8], R22 ;  /* 0x0000a81601007387 */ /* 0x000fe80000100a00 */
[----:B------:R-:W-:Y:S01]  /*1f920*/  STL [R1+0x98], R6 ;  /* 0x0000980601007387 */ /* 0x000fe20000100800 */
[----:B------:R-:W-:-:S03]  /*1f930*/  IMAD.MOV.U32 R28, RZ, RZ, R7 ;  /* 0x000000ffff1c7224 */ /* 0x000fc600078e0007 */
[----:B----4-:R-:W-:Y:S04]  /*1f940*/  LDSM.16.M88.4 R20, [R0+UR5] ;  /* 0x000000050014783b */ /* 0x010fe80008000200 */
[----:B------:R-:W0:Y:S04]  /*1f950*/  LDSM.16.MT88.4 R4, [R3+0x8400] ;  /* 0x008400000304783b */ /* 0x000e280000004200 */
[----:B------:R-:W-:Y:S04]  /*1f960*/  STL [R1+0x1080], R28 ;  /* 0x0010801c01007387 */ /* 0x000fe80000100800 */
[----:B------:R-:W-:Y:S04]  /*1f970*/  STL [R1+0x1084], R3 ;  /* 0x0010840301007387 */ /* 0x000fe80000100800 */
[----:B0-----:R-:W-:Y:S04]  /*1f980*/  STL.64 [R1+0x1058], R6 ;  /* 0x0010580601007387 */ /* 0x001fe80000100a00 */
[----:B------:R-:W-:Y:S04]  /*1f990*/  STL.64 [R1+0x1050], R4 ;  /* 0x0010500401007387 */ /* 0x000fe80000100a00 */
[----:B------:R-:W0:Y:S04]  /*1f9a0*/  LDSM.16.M88.4 R4, [R0+UR5+0x1000] ;  /* 0x001000050004783b */ /* 0x000e280008000200 */
[----:B------:R-:W2:Y:S04]  /*1f9b0*/  LDL.LU R18, [R1+0x88] ;  /* 0x0000880001127983 */ /* 0x000ea80000300800 */
[----:B------:R-:W-:Y:S04]  /*1f9c0*/  STL.64 [R1+0x100], R20 ;  /* 0x0001001401007387 */ /* 0x000fe80000100a00 */
[----:B------:R1:W-:Y:S04]  /*1f9d0*/  STL.64 [R1+0x108], R22 ;  /* 0x0001081601007387 */ /* 0x0003e80000100a00 */
[----:B0-----:R-:W-:Y:S04]  /*1f9e0*/  STL.64 [R1+0x110], R4 ;  /* 0x0001100401007387 */ /* 0x001fe80000100a00 */
[----:B------:R0:W-:Y:S04]  /*1f9f0*/  STL.64 [R1+0x118], R6 ;  /* 0x0001180601007387 */ /* 0x0001e80000100a00 */
[----:B------:R-:W2:Y:S04]  /*1fa00*/  LDL.LU R19, [R1+0x8c] ;  /* 0x00008c0001137983 */ /* 0x000ea80000300800 */
[----:B-1----:R-:W3:Y:S04]  /*1fa10*/  LDL.LU R22, [R1+0x38] ;  /* 0x0000380001167983 */ /* 0x002ee80000300800 */
[----:B------:R-:W3:Y:S01]  /*1fa20*/  LDL.LU R23, [R1+0x3c] ;  /* 0x00003c0001177983 */ /* 0x000ee20000300800 */
[----:B0-----:R-:W-:Y:S03]  /*1fa30*/  HMMA.16816.F32.BF16 R4, R8, R14, R24 ;  /* 0x0000000e0804723c */ /* 0x001fe60000041818 */
[----:B---3--:R0:W-:Y:S04]  /*1fa40*/  STL.64 [R1+0x10a8], R22 ;  /* 0x0010a81601007387 */ /* 0x0081e80000100a00 */
[----:B0-----:R-:W3:Y:S04]  /*1fa50*/  LDL.LU R22, [R1+0x8] ;  /* 0x0000080001167983 */ /* 0x001ee80000300800 */
[----:B------:R-:W3:Y:S04]  /*1fa60*/  LDL.LU R23, [R1+0xc] ;  /* 0x00000c0001177983 */ /* 0x000ee80000300800 */
[----:B--2---:R0:W-:Y:S04]  /*1fa70*/  STL.64 [R1+0x1088], R18 ;  /* 0x0010881201007387 */ /* 0x0041e80000100a00 */
[----:B------:R-:W2:Y:S01]  /*1fa80*/  LDL.LU R16, [R1+0x40] ;  /* 0x0000400001107983 */ /* 0x000ea20000300800 */
[----:B0-----:R-:W-:-:S02]  /*1fa90*/  IMAD.MOV.U32 R18, RZ, RZ, R13 ;  /* 0x000000ffff127224 */ /* 0x001fc400078e000d */
[----:B------:R-:W-:Y:S02]  /*1faa0*/  IMAD.MOV.U32 R19, RZ, RZ, R12 ;  /* 0x000000ffff137224 */ /* 0x000fe400078e000c */
[----:B------:R-:W0:Y:S04]  /*1fab0*/  LDSM.16.M88.4 R12, [R0+UR5+0x2000] ;  /* 0x00200005000c783b */ /* 0x000e280008000200 */
[----:B--2---:R1:W-:Y:S04]  /*1fac0*/  STL [R1+0x1090], R16 ;  /* 0x0010901001007387 */ /* 0x0043e80000100800 */
[----:B0-----:R-:W-:Y:S04]  /*1fad0*/  STL [R1+0xf4], R13 ;  /* 0x0000f40d01007387 */ /* 0x001fe80000100800 */
[----:B------:R0:W-:Y:S01]  /*1fae0*/  STL [R1+0xf8], R14 ;  /* 0x0000f80e01007387 */ /* 0x0001e20000100800 */
[----:B-1----:R-:W-:-:S03]  /*1faf0*/  IMAD.MOV.U32 R16, RZ, RZ, R12 ;  /* 0x000000ffff107224 */ /* 0x002fc600078e000c */
[----:B0-----:R-:W2:Y:S04]  /*1fb00*/  LDL.LU R14, [R1+0x10c8] ;  /* 0x0010c800010e7983 */ /* 0x001ea80000300800 */
[----:B------:R-:W4:Y:S01]  /*1fb10*/  LDL.LU.64 R12, [R1+0x10c0] ;  /* 0x0010c000010c7983 */ /* 0x000f220000300a00 */
[----:B------:R-:W-:-:S03]  /*1fb20*/  IMAD.MOV.U32 R17, RZ, RZ, R29 ;  /* 0x000000ffff117224 */ /* 0x000fc600078e001d */
[----:B------:R0:W-:Y:S01]  /*1fb30*/  STL.64 [R1+0x10a0], R18 ;  /* 0x0010a01201007387 */ /* 0x0001e20000100a00 */
[----:B------:R-:W-:-:S03]  /*1fb40*/  IMAD.MOV.U32 R29, RZ, RZ, R15 ;  /* 0x000000ffff1d7224 */ /* 0x000fc600078e000f */
[----:B------:R2:W-:Y:S01]  /*1fb50*/  STL.64 [R1+0x1098], R16 ;  /* 0x0010981001007387 */ /* 0x0005e20000100a00 */
[----:B------:R-:W-:Y:S01]  /*1fb60*/  IMAD.MOV.U32 R25, RZ, RZ, R5 ;  /* 0x000000ffff197224 */ /* 0x000fe200078e0005 */
[----:B------:R-:W-:Y:S01]  /*1fb70*/  MOV R24, R6 ;  /* 0x0000000600187202 */ /* 0x000fe20000000f00 */
[----:B------:R-:W-:Y:S01]  /*1fb80*/  IMAD.MOV.U32 R5, RZ, RZ, R7 ;  /* 0x000000ffff057224 */ /* 0x000fe200078e0007 */
[----:B------:R-:W-:Y:S01]  /*1fb90*/  STL [R1+0xfe0], R29 ;  /* 0x000fe01d01007387 */ /* 0x000fe20000100800 */
[----:B------:R-:W-:Y:S02]  /*1fba0*/  IMAD.MOV.U32 R26, RZ, RZ, R4 ;  /* 0x000000ffff1a7224 */ /* 0x000fe400078e0004 */
[----:B0-----:R-:W-:Y:S02]  /*1fbb0*/  IMAD.MOV.U32 R19, RZ, RZ, R2 ;  /* 0x000000ffff137224 */ /* 0x001fe400078e0002 */
[----:B--2---:R-:W-:Y:S02]  /*1fbc0*/  IMAD.MOV.U32 R16, RZ, RZ, R14 ;  /* 0x000000ffff107224 */ /* 0x004fe400078e000e */
[----:B----4-:R-:W-:-:S02]  /*1fbd0*/  IMAD.MOV.U32 R17, RZ, RZ, R13 ;  /* 0x000000ffff117224 */ /* 0x010fc400078e000d */
[----:B------:R-:W-:Y:S02]  /*1fbe0*/  IMAD.MOV.U32 R18, RZ, RZ, R12 ;  /* 0x000000ffff127224 */ /* 0x000fe400078e000c */
        /* <DEDUP_REMOVED lines=9> */
[----:B0-----:R-:W-:Y:S04]  /*1fc80*/  STL.64 [R1+0x150], R12 ;  /* 0x0001500c01007387 */ /* 0x001fe80000100a00 */
[----:B------:R-:W-:Y:S04]  /*1fc90*/  STL.64 [R1+0x158], R14 ;  /* 0x0001580e01007387 */ /* 0x000fe80000100a00 */
[----:B------:R-:W0:Y:S04]  /*1fca0*/  LDSM.16.M88.4 R12, [R0+UR5+0x6000] ;  /* 0x00600005000c783b */ /* 0x000e280008000200 */
[----:B0-----:R-:W-:Y:S04]  /*1fcb0*/  STL.64 [R1+0x170], R12 ;  /* 0x0001700c01007387 */ /* 0x001fe80000100a00 */
[----:B------:R0:W-:Y:S04]  /*1fcc0*/  STL.64 [R1+0x178], R14 ;  /* 0x0001780e01007387 */ /* 0x0001e80000100a00 */
[----:B0-----:R-:W3:Y:S04]  /*1fcd0*/  LDL.LU.64 R14, [R1+0x10b8] ;  /* 0x0010b800010e7983 */ /* 0x001ee80000300a00 */
[----:B------:R-:W3:Y:S02]  /*1fce0*/  LDL.LU.64 R12, [R1+0x10b0] ;  /* 0x0010b000010c7983 */ /* 0x000ee40000300a00 */
[----:B---3--:R-:W-:Y:S02]  /*1fcf0*/  HMMA.16816.F32.BF16 R12, R8, R22, R12 ;  /* 0x00000016080c723c */ /* 0x008fe4000004180c */
[----:B------:R-:W2:-:S15]  /*1fd00*/  LDL.LU.64 R22, [R1+0x10a8] ;  /* 0x0010a80001167983 */ /* 0x000e9e0000300a00 */
[----:B------:R-:W-:Y:S02]  /*1fd10*/  NOP ;  /* 0x0000000000007918 */ /* 0x000fe40000000000 */
[----:B------:R-:W-:Y:S02]  /*1fd20*/  IMAD.MOV.U32 R29, RZ, RZ, R14 ;  /* 0x000000ffff1d7224 */ /* 0x000fe400078e000e */
[----:B------:R-:W-:Y:S01]  /*1fd30*/  IMAD.MOV.U32 R27, RZ, RZ, R15 ;  /* 0x000000ffff1b7224 */ /* 0x000fe200078e000f */
[----:B------:R-:W3:Y:S04]  /*1fd40*/  LDL.LU R14, [R1+0x58] ;  /* 0x00005800010e7983 */ /* 0x000ee80000300800 */
[----:B------:R-:W3:Y:S01]  /*1fd50*/  LDL.LU R15, [R1+0x5c] ;  /* 0x00005c00010f7983 */ /* 0x000ee20000300800 */
[----:B--2---:R-:W-:Y:S03]  /*1fd60*/  HMMA.16816.F32.BF16 R20, R8, R22, R16 ;  /* 0x000000160814723c */ /* 0x004fe60000041810 */
[----:B------:R-:W3:Y:S04]  /*1fd70*/  LDL.LU.64 R18, [R1+0x10a0] ;  /* 0x0010a00001127983 */ /* 0x000ee80000300a00 */
[----:B------:R-:W2:-:S12]  /*1fd80*/  LDL.LU.64 R16, [R1+0x1098] ;  /* 0x0010980001107983 */ /* 0x000e980000300a00 */
[----:B------:R-:W-:Y:S04]  /*1fd90*/  STL.64 [R1+0x1010], R22 ;  /* 0x0010101601007387 */ /* 0x000fe80000100a00 */
[----:B------:R2:W-:Y:S02]  /*1fda0*/  STL.64 [R1+0x1008], R20 ;  /* 0x0010081401007387 */ /* 0x0005e40000100a00 */
[----:B--2---:R-:W-:Y:S02]  /*1fdb0*/  IMAD.MOV.U32 R20, RZ, RZ, R16 ;  /* 0x000000ffff147224 */ /* 0x004fe400078e0010 */
[----:B------:R-:W3:Y:S04]  /*1fdc0*/  LDL.LU R16, [R1+0x1090] ;  /* 0x0010900001107983 */ /* 0x000ee80000300800 */
[----:B------:R-:W2:Y:S01]  /*1fdd0*/  LDL.LU R21, [R1+0xf4] ;  /* 0x0000f40001157983 */ /* 0x000ea20000300800 */
[----:B------:R-:W-:-:S02]  /*1fde0*/  IMAD.MOV.U32 R3, RZ, RZ, R12 ;  /* 0x000000ffff037224 */ /* 0x000fc400078e000c */
[----:B------:R-:W-:Y:S01]  /*1fdf0*/  IMAD.MOV.U32 R28, RZ, RZ, R13 ;  /* 0x000000ffff1c7224 */ /* 0x000fe200078e000d */
[----:B--2---:R0:W-:Y:S01]  /*1fe00*/  STL.64 [R1+0x1020], R20 ;  /* 0x0010201401007387 */ /* 0x0041e20000100a00 */
[C---:B---3--:R-:W-:Y:S03]  /*1fe10*/  HMMA.16816.F32.BF16 R12, R8.reuse, R14, R16 ;  /* 0x0000000e080c723c */ /* 0x048fe60000041810 */
[----:B0-----:R-:W2:Y:S04]  /*1fe20*/  LDL.LU R20, [R1+0x70] ;  /* 0x0000700001147983 */ /* 0x001ea80000300800 */
[----:B------:R-:W2:Y:S04]  /*1fe30*/  LDL.LU R21, [R1+0x74] ;  /* 0x0000740001157983 */ /* 0x000ea80000300800 */
[----:B------:R-:W2:Y:S04]  /*1fe40*/  LDL.LU R22, [R1+0x78] ;  /* 0x0000780001167983 */ /* 0x000ea80000300800 */
[----:B------:R-:W2:Y:S04]  /*1fe50*/  LDL.LU R23, [R1+0x7c] ;  /* 0x00007c0001177983 */ /* 0x000ea80000300800 */
[----:B------:R-:W2:Y:S04]  /*1fe60*/  LDL.LU.64 R18, [R1+0x1088] ;  /* 0x0010880001127983 */ /* 0x000ea80000300a00 */
[----:B------:R-:W-:Y:S04]  /*1fe70*/  STL.64 [R1+0x1000], R14 ;  /* 0x0010000e01007387 */ /* 0x000fe80000100a00 */
[----:B------:R-:W-:Y:S01]  /*1fe80*/  STL.64 [R1+0xff8], R12 ;  /* 0x000ff80c01007387 */ /* 0x000fe20000100a00 */
[----:B--2---:R-:W-:Y:S03]  /*1fe90*/  HMMA.16816.F32.BF16 R16, R8, R18, R20 ;  /* 0x000000120810723c */ /* 0x004fe60000041814 */
[----:B------:R-:W2:Y:S04]  /*1fea0*/  LDL.LU R20, [R1+0x110] ;  /* 0x0001100001147983 */ /* 0x000ea80000300800 */
[----:B------:R-:W2:Y:S04]  /*1feb0*/  LDL.LU R21, [R1+0x114] ;  /* 0x0001140001157983 */ /* 0x000ea80000300800 */
[----:B--2---:R0:W-:Y:S04]  /*1fec0*/  STL.64 [R1+0x1038], R20 ;  /* 0x0010381401007387 */ /* 0x0041e80000100a00 */
[----:B0-----:R-:W2:Y:S04]  /*1fed0*/  LDL.LU R20, [R1+0x100] ;  /* 0x0001000001147983 */ /* 0x001ea80000300800 */
[----:B------:R-:W2:Y:S01]  /*1fee0*/  LDL.LU R21, [R1+0x104] ;  /* 0x0001040001157983 */ /* 0x000ea20000300800 */
[----:B------:R-:W-:-:S02]  /*1fef0*/  IMAD.MOV.U32 R13, RZ, RZ, R6 ;  /* 0x000000ffff0d7224 */ /* 0x000fc400078e0006 */
[----:B------:R-:W-:Y:S01]  /*1ff00*/  IMAD.MOV.U32 R12, RZ, RZ, R7 ;  /* 0x000000ffff0c7224 */ /* 0x000fe200078e0007 */
[----:B--2---:R-:W-:Y:S04]  /*1ff10*/  STL.64 [R1+0x1060], R20 ;  /* 0x0010601401007387 */ /* 0x004fe80000100a00 */
[----:B------:R-:W2:Y:S04]  /*1ff20*/  LDL.LU R6, [R1+0xd8] ;  /* 0x0000d80001067983 */ /* 0x000ea80000300800 */
[----:B------:R-:W2:Y:S04]  /*1ff30*/  LDL.LU R7, [R1+0xdc] ;  /* 0x0000dc0001077983 */ /* 0x000ea80000300800 */
[----:B--2---:R0:W-:Y:S04]  /*1ff40*/  STL.64 [R1+0x1068], R6 ;  /* 0x0010680601007387 */ /* 0x0041e80000100a00 */
[----:B0-----:R-:W2:Y:S04]  /*1ff50*/  LDL.LU R6, [R1+0xc8] ;  /* 0x0000c80001067983 */ /* 0x001ea80000300800 */
[----:B------:R-:W2:Y:S04]  /*1ff60*/  LDL.LU R7, [R1+0xcc] ;  /* 0x0000cc0001077983 */ /* 0x000ea80000300800 */
[----:B------:R-:W3:Y:S04]  /*1ff70*/  LDL.LU R20, [R1+0xa0] ;  /* 0x0000a00001147983 */ /* 0x000ee80000300800 */
[----:B------:R-:W3:Y:S04]  /*1ff80*/  LDL.LU R21, [R1+0xa4] ;  /* 0x0000a40001157983 */ /* 0x000ee80000300800 */
[----:B------:R-:W4:Y:S04]  /*1ff90*/  LDL.LU R22, [R1+0xa8] ;  /* 0x0000a80001167983 */ /* 0x000f280000300800 */
[----:B------:R-:W4:Y:S01]  /*1ffa0*/  LDL.LU R23, [R1+0xac] ;  /* 0x0000ac0001177983 */ /* 0x000f220000300800 */
[----:B------:R-:W-:-:S02]  /*1ffb0*/  IMAD.MOV.U32 R14, RZ, RZ, R29 ;  /* 0x000000ffff0e7224 */ /* 0x000fc400078e001d */
[----:B------:R-:W-:Y:S01]  /*1ffc0*/  IMAD.MOV.U32 R15, RZ, RZ, R27 ;  /* 0x000000ffff0f7224 */ /* 0x000fe200078e001b */
[----:B----4-:R-:W-:Y:S04]  /*1ffd0*/  STL.64 [R1+0x1078], R22 ;  /* 0x0010781601007387 */ /* 0x010fe80000100a00 */
[----:B---3--:R0:W-:Y:S04]  /*1ffe0*/  STL.64 [R1+0x1070], R20 ;  /* 0x0010701401007387 */ /* 0x0081e80000100a00 */
[----:B0-----:R-:W2:Y:S04]  /*1fff0*/  LDL.LU R20, [R1+0xb0] ;  /* 0x0000b00001147983 */ /* 0x001ea80000300800 */
[----:B------:R-:W2:Y:S04]  /*20000*/  LDL.LU R21, [R1+0xb4] ;  /* 0x0000b40001157983 */ /* 0x000ea80000300800 */
[----:B------:R-:W2:Y:S04]  /*20010*/  LDL.LU R22, [R1+0xb8] ;  /* 0x0000b80001167983 */ /* 0x000ea80000300800 */
[----:B------:R-:W2:Y:S04]  /*20020*/  LDL.LU R23, [R1+0xbc] ;  /* 0x0000bc0001177983 */ /* 0x000ea80000300800 */
[----:B------:R0:W-:Y:S02]  /*20030*/  STL.64 [R1+0x1018], R12 ;  /* 0x0010180c01007387 */ /* 0x0001e40000100a00 */
[----:B0-----:R-:W-:-:S02]  /*20040*/  IMAD.MOV.U32 R12, RZ, RZ, R3 ;  /* 0x000000ffff0c7224 */ /* 0x001fc400078e0003 */
[----:B------:R-:W3:Y:S01]  /*20050*/  LDL.LU R3, [R1+0x1084] ;  /* 0x0010840001037983 */ /* 0x000ee20000300800 */
[----:B------:R-:W-:-:S03]  /*20060*/  IMAD.MOV.U32 R13, RZ, RZ, R28 ;  /* 0x000000ffff0d7224 */ /* 0x000fc600078e001c */
[----:B------:R-:W4:Y:S04]  /*20070*/  LDL.LU R28, [R1+0x1080] ;  /* 0x00108000011c7983 */ /* 0x000f280000300800 */
[----:B------:R0:W-:Y:S04]  /*20080*/  STL.64 [R1+0x1030], R14 ;  /* 0x0010300e01007387 */ /* 0x0001e80000100a00 */
[----:B------:R1:W-:Y:S01]  /*20090*/  STL.64 [R1+0x1028], R12 ;  /* 0x0010280c01007387 */ /* 0x0003e20000100a00 */
[----:B0-----:R-:W-:Y:S02]  /*200a0*/  IMAD.MOV.U32 R14, RZ, RZ, R24 ;  /* 0x000000ffff0e7224 */ /* 0x001fe400078e0018 */
[----:B-1----:R-:W-:-:S02]  /*200b0*/  IMAD.MOV.U32 R12, RZ, RZ, R26 ;  /* 0x000000ffff0c7224 */ /* 0x002fc400078e001a */
[----:B------:R-:W-:Y:S02]  /*200c0*/  IMAD.MOV.U32 R13, RZ, RZ, R25 ;  /* 0x000000ffff0d7224 */ /* 0x000fe400078e0019 */
[----:B------:R-:W0:Y:S01]  /*200d0*/  LDSM.16.M88.4 R24, [R0+UR5+0x7000] ;  /* 0x007000050018783b */ /* 0x000e220008000200 */
[----:B------:R-:W-:-:S05]  /*200e0*/  MOV R15, R5 ;  /* 0x00000005000f7202 */ /* 0x000fca0000000f00 */
[----:B------:R-:W-:Y:S04]  /*200f0*/  STL.64 [R1+0x1048], R14 ;  /* 0x0010480e01007387 */ /* 0x000fe80000100a00 */
[----:B------:R1:W-:Y:S04]  /*20100*/  STL.64 [R1+0x1040], R12 ;  /* 0x0010400c01007387 */ /* 0x0003e80000100a00 */
[----:B-1----:R-:W4:Y:S04]  /*20110*/  LDL.LU R12, [R1+0x90] ;  /* 0x00009000010c7983 */ /* 0x002f280000300800 */
[----:B------:R-:W4:Y:S04]  /*20120*/  LDL.LU R13, [R1+0x94] ;  /* 0x00009400010d7983 */ /* 0x000f280000300800 */
[----:B------:R-:W4:Y:S04]  /*20130*/  LDL.LU R14, [R1+0x98] ;  /* 0x00009800010e7983 */ /* 0x000f280000300800 */
[----:B------:R-:W-:Y:S04]  /*20140*/  STL.64 [R1+0xff0], R18 ;  /* 0x000ff01201007387 */ /* 0x000fe80000100a00 */
[----:B------:R1:W-:Y:S04]  /*20150*/  STL.64 [R1+0xfe8], R16 ;  /* 0x000fe81001007387 */ /* 0x0003e80000100a00 */
[----:B0-----:R-:W-:Y:S04]  /*20160*/  STL [R1+0xe0], R24 ;  /* 0x0000e01801007387 */ /* 0x001fe80000100800 */
[----:B------:R-:W-:Y:S01]  /*20170*/  STL.64 [R1+0xe8], R26 ;  /* 0x0000e81a01007387 */ /* 0x000fe20000100a00 */
[----:B------:R-:W-:-:S02]  /*20180*/  IMAD.MOV.U32 R29, RZ, RZ, R25 ;  /* 0x000000ffff1d7224 */ /* 0x000fc400078e0019 */
[----:B-1----:R-:W-:Y:S01]  /*20190*/  IMAD.MOV.U32 R16, RZ, RZ, R4 ;  /* 0x000000ffff107224 */ /* 0x002fe200078e0004 */
[----:B------:R-:W-:Y:S04]  /*201a0*/  STL [R1+0xf18], R0 ;  /* 0x000f180001007387 */ /* 0x000fe80000100800 */
[----:B---3--:R-:W0:Y:S01]  /*201b0*/  LDSM.16.MT88.4 R24, [R3+0x8600] ;  /* 0x008600000318783b */ /* 0x008e220000004200 */
[----:B--2---:R-:W-:-:S15]  /*201c0*/  HMMA.16816.F32.BF16 R4, R8, R6, R20 ;  /* 0x000000060804723c */ /* 0x004fde0000041814 */
[----:B------:R-:W-:-:S04]  /*201d0*/  NOP ;  /* 0x0000000000007918 */ /* 0x000fc80000000000 */
[----:B------:R-:W-:Y:S02]  /*201e0*/  IMAD.MOV.U32 R19, RZ, RZ, R6 ;  /* 0x000000ffff137224 */ /* 0x000fe400078e0006 */
[----:B------:R-:W-:Y:S01]  /*201f0*/  IMAD.MOV.U32 R18, RZ, RZ, R7 ;  /* 0x000000ffff127224 */ /* 0x000fe200078e0007 */
[----:B0-----:R-:W-:Y:S04]  /*20200*/  STL [R1+0xfbc], R26 ;  /* 0x000fbc1a01007387 */ /* 0x001fe80000100800 */
[----:B------:R-:W-:Y:S04]  /*20210*/  STL [R1+0xfb8], R27 ;  /* 0x000fb81b01007387 */ /* 0x000fe80000100800 */
[----:B------:R-:W2:Y:S04]  /*20220*/  LDL.LU.64 R22, [R1+0x1078] ;  /* 0x0010780001167983 */ /* 0x000ea80000300a00 */
[----:B------:R-:W2:Y:S04]  /*20230*/  LDL.LU.64 R20, [R1+0x1070] ;  /* 0x0010700001147983 */ /* 0x000ea80000300a00 */
[----:B------:R2:W-:Y:S04]  /*20240*/  STL.64 [R1+0x10], R4 ;  /* 0x0000100401007387 */ /* 0x0005e80000100a00 */
[----:B------:R-:W2:Y:S02]  /*20250*/  LDL.LU.64 R6, [R1+0x1068] ;  /* 0x0010680001067983 */ /* 0x000ea40000300a00 */
[----:B--2---:R-:W-:Y:S02]  /*20260*/  HMMA.16816.F32.BF16 R4, R8, R6, R20 ;  /* 0x000000060804723c */ /* 0x004fe40000041814 */
[----:B------:R-:W2:-:S15]  /*20270*/  LDL.LU.64 R20, [R1+0x1060] ;  /* 0x0010600001147983 */ /* 0x000e9e0000300a00 */
[----:B------:R-:W-:Y:S02]  /*20280*/  NOP ;  /* 0x0000000000007918 */ /* 0x000fe40000000000 */
[----:B------:R-:W-:Y:S02]  /*20290*/  IMAD.MOV.U32 R9, RZ, RZ, R6 ;  /* 0x000000ffff097224 */ /* 0x000fe400078e0006 */
[----:B------:R-:W-:Y:S02]  /*202a0*/  IMAD.MOV.U32 R8, RZ, RZ, R7 ;  /* 0x000000ffff087224 */ /* 0x000fe400078e0007 */
[----:B------:R-:W-:Y:S02]  /*202b0*/  IMAD.MOV.U32 R11, RZ, RZ, R4 ;  /* 0x000000ffff0b7224 */ /* 0x000fe400078e0004 */
[----:B------:R-:W-:Y:S01]  /*202c0*/  IMAD.MOV.U32 R10, RZ, RZ, R5 ;  /* 0x000000ffff0a7224 */ /* 0x000fe200078e0005 */
[----:B------:R-:W2:Y:S04]  /*202d0*/  LDL.LU.64 R6, [R1+0x1058] ;  /* 0x0010580001067983 */ /* 0x000ea80000300a00 */
[----:B------:R-:W2:Y:S01]  /*202e0*/  LDL.LU.64 R4, [R1+0x1050] ;  /* 0x0010500001047983 */ /* 0x000ea20000300a00 */
[----:B----4-:R-:W-:-:S07]  /*202f0*/  IMAD.MOV.U32 R15, RZ, RZ, R28 ;  /* 0x000000ffff0f7224 */ /* 0x010fce00078e001c */
[----:B--2---:R-:W-:Y:S01]  /*20300*/  HMMA.16816.F32.BF16 R20, R4, R20, R12 ;  /* 0x000000140414723c */ /* 0x004fe2000004180c */
[----:B------:R-:W2:Y:S04]  /*20310*/  LDL.LU.64 R14, [R1+0x1048] ;  /* 0x00104800010e7983 */ /* 0x000ea80000300a00 */
[----:B------:R-:W2:-:S14]  /*20320*/  LDL.LU.64 R12, [R1+0x1040] ;  /* 0x00104000010c7983 */ /* 0x000e9c0000300a00 */
[----:B------:R-:W-:Y:S02]  /*20330*/  IMAD.MOV.U32 R28, RZ, RZ, R20 ;  /* 0x000000ffff1c7224 */ /* 0x000fe400078e0014 */
[----:B------:R-:W-:Y:S02]  /*20340*/  IMAD.MOV.U32 R3, RZ, RZ, R21 ;  /* 0x000000ffff037224 */ /* 0x000fe400078e0015 */
[----:B------:R-:W2:Y:S01]  /*20350*/  LDL.LU.64 R20, [R1+0x1038] ;  /* 0x0010380001147983 */ /* 0x000ea20000300a00 */
[----:B------:R-:W-:Y:S02]  /*20360*/  IMAD.MOV.U32 R17, RZ, RZ, R2 ;  /* 0x000000ffff117224 */ /* 0x000fe400078e0002 */
[----:B------:R-:W-:Y:S02]  /*20370*/  IMAD.MOV.U32 R2, RZ, RZ, R22 ;  /* 0x000000ffff027224 */ /* 0x000fe400078e0016 */
[----:B------:R-:W-:Y:S02]  /*20380*/  IMAD.MOV.U32 R0, RZ, RZ, R23 ;  /* 0x000000ffff007224 */ /* 0x000fe400078e0017 */
[----:B--2---:R-:W-:Y:S01]  /*20390*/  HMMA.16816.F32.BF16 R20, R4, R20, R12 ;  /* 0x000000140414723c */ /* 0x004fe2000004180c */
[----:B------:R-:W2:Y:S04]  /*203a0*/  LDL.LU.64 R14, [R1+0x1030] ;  /* 0x00103000010e7983 */ /* 0x000ea80000300a00 */
[----:B------:R-:W2:-:S14]  /*203b0*/  LDL.LU.64 R12, [R1+0x1028] ;  /* 0x00102800010c7983 */ /* 0x000e9c0000300a00 */
[----:B------:R0:W-:Y:S04]  /*203c0*/  STL.64 [R1+0x50], R20 ;  /* 0x0000501401007387 */ /* 0x0001e80000100a00 */
[----:B------:R2:W-:Y:S04]  /*203d0*/  STL.64 [R1+0x58], R22 ;  /* 0x0000581601007387 */ /* 0x0005e80000100a00 */
[----:B0-----:R-:W2:Y:S02]  /*203e0*/  LDL.LU.64 R20, [R1+0x1020] ;  /* 0x0010200001147983 */ /* 0x001ea40000300a00 */
[----:B--2---:R-:W-:Y:S02]  /*203f0*/  HMMA.16816.F32.BF16 R20, R4, R20, R12 ;  /* 0x000000140414723c */ /* 0x004fe4000004180c */
[----:B------:R-:W2:-:S15]  /*20400*/  LDL.LU.64 R12, [R1+0x1018] ;  /* 0x00101800010c7983 */ /* 0x000e9e0000300a00 */
[----:B------:R-:W-:Y:S02]  /*20410*/  NOP ;  /* 0x0000000000007918 */ /* 0x000fe40000000000 */
[----:B------:R0:W-:Y:S01]  /*20420*/  STL.64 [R1+0x48], R22 ;  /* 0x0000481601007387 */ /* 0x0001e20000100a00 */
[----:B------:R-:W-:Y:S02]  /*20430*/  IMAD.MOV.U32 R26, RZ, RZ, R20 ;  /* 0x000000ffff1a7224 */ /* 0x000fe400078e0014 */
[----:B------:R-:W-:Y:S01]  /*20440*/  IMAD.MOV.U32 R27, RZ, RZ, R21 ;  /* 0x000000ffff1b7224 */ /* 0x000fe200078e0015 */
[----:B0-----:R-:W2:Y:S04]  /*20450*/  LDL.LU.64 R22, [R1+0x1010] ;  /* 0x0010100001167983 */ /* 0x001ea80000300a00 */
[----:B------:R-:W2:Y:S04]  /*20460*/  LDL.LU.64 R20, [R1+0x1008] ;  /* 0x0010080001147983 */ /* 0x000ea80000300a00 */
[----:B------:R-:W-:Y:S04]  /*20470*/  STL.64 [R1+0xfc8], R26 ;  /* 0x000fc81a01007387 */ /* 0x000fe80000100a00 */
[----:B------:R0:W-:Y:S04]  /*20480*/  STL.64 [R1+0xfc0], R24 ;  /* 0x000fc01801007387 */ /* 0x0001e80000100a00 */
[----:B0-----:R-:W3:Y:S04]  /*20490*/  LDL.LU R24, [R1+0x170] ;  /* 0x0001700001187983 */ /* 0x001ee80000300800 */
[----:B------:R-:W3:Y:S04]  /*204a0*/  LDL.LU R25, [R1+0x174] ;  /* 0x0001740001197983 */ /* 0x000ee80000300800 */
[----:B------:R-:W4:Y:S01]  /*204b0*/  LDL.LU.64 R14, [R1+0x1000] ;  /* 0x00100000010e7983 */ /* 0x000f220000300a00 */
[----:B--2---:R-:W-:Y:S03]  /*204c0*/  HMMA.16816.F32.BF16 R20, R4, R12, R20 ;  /* 0x0000000c0414723c */ /* 0x004fe60000041814 */
[----:B------:R-:W4:-:S15]  /*204d0*/  LDL.LU.64 R12, [R1+0xff8] ;  /* 0x000ff800010c7983 */ /* 0x000f1e0000300a00 */
[----:B------:R-:W-:Y:S01]  /*204e0*/  NOP ;  /* 0x0000000000007918 */ /* 0x000fe20000000000 */
[----:B------:R0:W-:Y:S04]  /*204f0*/  STL.64 [R1+0x70], R20 ;  /* 0x0000701401007387 */ /* 0x0001e80000100a00 */
[----:B------:R1:W-:Y:S04]  /*20500*/  STL.64 [R1+0x78], R22 ;  /* 0x0000781601007387 */ /* 0x0003e80000100a00 */
[----:B0-----:R-:W3:Y:S04]  /*20510*/  LDL.LU R20, [R1+0x10] ;  /* 0x0000100001147983 */ /* 0x001ee80000300800 */
[----:B------:R-:W3:Y:S01]  /*20520*/  LDL.LU R21, [R1+0x14] ;  /* 0x0000140001157983 */ /* 0x000ee20000300800 */
[----:B-1----:R-:W-:-:S02]  /*20530*/  IMAD.MOV.U32 R22, RZ, RZ, R19 ;  /* 0x000000ffff167224 */ /* 0x002fc400078e0013 */
[----:B------:R-:W-:Y:S02]  /*20540*/  IMAD.MOV.U32 R23, RZ, RZ, R18 ;  /* 0x000000ffff177224 */ /* 0x000fe400078e0012 */
[----:B------:R-:W2:Y:S01]  /*20550*/  LDL.LU.64 R18, [R1+0xff0] ;  /* 0x000ff00001127983 */ /* 0x000ea20000300a00 */
[----:B----4-:R-:W-:Y:S03]  /*20560*/  HMMA.16816.F32.BF16 R12, R4, R16, R12 ;  /* 0x00000010040c723c */ /* 0x010fe6000004180c */
[----:B------:R-:W2:-:S15]  /*20570*/  LDL.LU.64 R16, [R1+0xfe8] ;  /* 0x000fe80001107983 */ /* 0x000e9e0000300a00 */
[----:B------:R-:W-:Y:S01]  /*20580*/  NOP ;  /* 0x0000000000007918 */ /* 0x000fe20000000000 */
[----:B------:R0:W-:Y:S04]  /*20590*/  STL.64 [R1+0x60], R12 ;  /* 0x0000600c01007387 */ /* 0x0001e80000100a00 */
[----:B------:R2:W-:Y:S04]  /*205a0*/  STL.64 [R1+0x68], R14 ;  /* 0x0000680e01007387 */ /* 0x0005e80000100a00 */
[----:B0-----:R-:W2:Y:S04]  /*205b0*/  LDL.LU R12, [R1+0x150] ;  /* 0x00015000010c7983 */ /* 0x001ea80000300800 */
[----:B------:R-:W2:Y:S01]  /*205c0*/  LDL.LU R13, [R1+0x154] ;  /* 0x00015400010d7983 */ /* 0x000ea20000300800 */
[C---:B---3--:R-:W-:Y:S03]  /*205d0*/  HMMA.16816.F32.BF16 R20, R4.reuse, R24, R20 ;  /* 0x000000180414723c */ /* 0x048fe60000041814 */
[----:B------:R-:W-:Y:S05]  /*205e0*/  STL.64 [R1+0xfd8], R6 ;  /* 0x000fd80601007387 */ /* 0x000fea0000100a00 */
[----:B--2---:R-:W-:Y:S01]  /*205f0*/  HMMA.16816.F32.BF16 R12, R4, R12, R16 ;  /* 0x0000000c040c723c */ /* 0x004fe20000041810 */
[----:B------:R-:W-:-:S15]  /*20600*/  IMAD.MOV.U32 R17, RZ, RZ, R29 ;  /* 0x000000ffff117224 */ /* 0x000fde00078e001d */
[----:B------:R-:W-:-:S03]  /*20610*/  NOP ;  /* 0x0000000000007918 */ /* 0x000fc60000000000 */
[----:B------:R-:W-:Y:S04]  /*20620*/  STL.64 [R1], R12 ;  /* 0x0000000c01007387 */ /* 0x000fe80000100a00 */
[----:B------:R0:W-:Y:S04]  /*20630*/  STL.64 [R1+0x8], R14 ;  /* 0x0000080e01007387 */ /* 0x0001e80000100a00 */
[----:B------:R-:W-:Y:S04]  /*20640*/  STL.64 [R1+0xfd0], R4 ;  /* 0x000fd00401007387 */ /* 0x000fe80000100a00 */
[----:B------:R-:W2:Y:S04]  /*20650*/  LDL.LU R16, [R1+0xe0] ;  /* 0x0000e00001107983 */ /* 0x000ea80000300800 */
[----:B------:R-:W3:Y:S04]  /*20660*/  LDL.LU R29, [R1+0xfe0] ;  /* 0x000fe000011d7983 */ /* 0x000ee80000300800 */
[----:B0-----:R-:W4:Y:S04]  /*20670*/  LDL.LU R14, [R1+0x108] ;  /* 0x00010800010e7983 */ /* 0x001f280000300800 */
[----:B------:R-:W4:Y:S04]  /*20680*/  LDL.LU R15, [R1+0x10c] ;  /* 0x00010c00010f7983 */ /* 0x000f280000300800 */
[----:B------:R0:W-:Y:S04]  /*20690*/  STL.64 [R1+0xf88], R22 ;  /* 0x000f881601007387 */ /* 0x0001e80000100a00 */
[----:B0-----:R-:W2:Y:S01]  /*206a0*/  LDL R23, [R1+0x1f4] ;  /* 0x0001f40001177983 */ /* 0x001ea20000100800 */
[----:B------:R-:W-:-:S02]  /*206b0*/  IMAD.MOV.U32 R24, RZ, RZ, R11 ;  /* 0x000000ffff187224 */ /* 0x000fc400078e000b */
[----:B------:R-:W-:Y:S02]  /*206c0*/  IMAD.MOV.U32 R25, RZ, RZ, R10 ;  /* 0x000000ffff197224 */ /* 0x000fe400078e000a */
[----:B------:R-:W-:Y:S02]  /*206d0*/  IMAD.MOV.U32 R26, RZ, RZ, R9 ;  /* 0x000000ffff1a7224 */ /* 0x000fe400078e0009 */
[----:B------:R-:W-:Y:S01]  /*206e0*/  IMAD.MOV.U32 R27, RZ, RZ, R8 ;  /* 0x000000ffff1b7224 */ /* 0x000fe200078e0008 */
[----:B------:R-:W3:Y:S04]  /*206f0*/  LDL R22, [R1+0x184] ;  /* 0x0001840001167983 */ /* 0x000ee80000100800 */
[----:B------:R-:W-:Y:S04]  /*20700*/  STL.64 [R1+0xf80], R20 ;  /* 0x000f801401007387 */ /* 0x000fe80000100a00 */
[----:B--2---:R-:W0:Y:S04]  /*20710*/  LDSM.16.MT88.4 R8, [R23+0x8800] ;  /* 0x008800001708783b */ /* 0x004e280000004200 */
[----:B---3--:R-:W1:Y:S04]  /*20720*/  LDSM.16.M88.4 R4, [R22+UR5+0x80] ;  /* 0x000080051604783b */ /* 0x008e680008000200 */
[----:B0-----:R-:W-:Y:S04]  /*20730*/  STL [R1+0xf4c], R8 ;  /* 0x000f4c0801007387 */ /* 0x001fe80000100800 */
[----:B------:R-:W-:Y:S04]  /*20740*/  STL [R1+0xf48], R9 ;  /* 0x000f480901007387 */ /* 0x000fe80000100800 */
[----:B------:R0:W-:Y:S04]  /*20750*/  STL [R1+0xf44], R10 ;  /* 0x000f440a01007387 */ /* 0x0001e80000100800 */
[----:B------:R2:W-:Y:S04]  /*20760*/  STL [R1+0xf40], R11 ;  /* 0x000f400b01007387 */ /* 0x0005e80000100800 */
[----:B0-----:R-:W3:Y:S01]  /*20770*/  LDL.LU R10, [R1+0xf8] ;  /* 0x0000f800010a7983 */ /* 0x001ee20000300800 */
[----:B--2---:R-:W-:-:S02]  /*20780*/  IMAD.MOV.U32 R11, RZ, RZ, R29 ;  /* 0x000000ffff0b7224 */ /* 0x004fc400078e001d */
[----:B------:R-:W-:Y:S01]  /*20790*/  IMAD.MOV.U32 R8, RZ, RZ, R28 ;  /* 0x000000ffff087224 */ /* 0x000fe200078e001c */
[----:B------:R-:W-:Y:S02]  /*207a0*/  MOV R9, R3 ;  /* 0x0000000300097202 */ /* 0x000fe40000000f00 */
[----:B---3--:R0:W-:Y:S04]  /*207b0*/  STL.64 [R1+0xfb0], R10 ;  /* 0x000fb00a01007387 */ /* 0x0081e80000100a00 */
[----:B-1----:R-:W-:Y:S04]  /*207c0*/  STL.64 [R1+0x80], R4 ;  /* 0x0000800401007387 */ /* 0x002fe80000100a00 */
[----:B------:R-:W-:Y:S01]  /*207d0*/  STL [R1+0x88], R6 ;  /* 0x0000880601007387 */ /* 0x000fe20000100800 */
[----:B0-----:R-:W-:-:S02]  /*207e0*/  IMAD.MOV.U32 R11, RZ, RZ, R0 ;  /* 0x000000ffff0b7224 */ /* 0x001fc400078e0000 */
[----:B------:R-:W-:Y:S02]  /*207f0*/  IMAD.MOV.U32 R0, RZ, RZ, R7 ;  /* 0x000000ffff007224 */ /* 0x000fe400078e0007 */
[----:B------:R-:W0:Y:S04]  /*20800*/  LDSM.16.M88.4 R4, [R22+UR5+0x1080] ;  /* 0x001080051604783b */ /* 0x000e280008000200 */
[----:B------:R-:W-:Y:S01]  /*20810*/  STL [R1+0xf34], R0 ;  /* 0x000f340001007387 */ /* 0x000fe20000100800 */
[----:B0-----:R-:W-:-:S03]  /*20820*/  IMAD.MOV.U32 R29, RZ, RZ, R6 ;  /* 0x000000ffff1d7224 */ /* 0x001fc600078e0006 */
[----:B------:R-:W-:Y:S01]  /*20830*/  STL.64 [R1+0x90], R4 ;  /* 0x0000900401007387 */ /* 0x000fe20000100a00 */
[----:B------:R-:W-:-:S03]  /*20840*/  IMAD.MOV.U32 R28, RZ, RZ, R7 ;  /* 0x000000ffff1c7224 */ /* 0x000fc600078e0007 */
[----:B------:R-:W0:Y:S01]  /*20850*/  LDSM.16.M88.4 R4, [R22+UR5+0x2080] ;  /* 0x002080051604783b */ /* 0x000e220008000200 */
[----:B------:R-:W-:-:S03]  /*20860*/  IMAD.MOV.U32 R10, RZ, RZ, R2 ;  /* 0x000000ffff0a7224 */ /* 0x000fc600078e0002 */
[----:B------:R-:W-:Y:S04]  /*20870*/  STL [R1+0xf38], R28 ;  /* 0x000f381c01007387 */ /* 0x000fe80000100800 */
[----:B------:R-:W-:Y:S01]  /*20880*/  STL [R1+0xf30], R29 ;  /* 0x000f301d01007387 */ /* 0x000fe20000100800 */
[----:B0-----:R-:W-:-:S03]  /*20890*/  IMAD.MOV.U32 R3, RZ, RZ, R6 ;  /* 0x000000ffff037224 */ /* 0x001fc600078e0006 */
[----:B------:R0:W-:Y:S01]  /*208a0*/  STL.64 [R1+0xa0], R4 ;  /* 0x0000a00401007387 */ /* 0x0001e20000100a00 */
[----:B------:R-:W-:-:S03]  /*208b0*/  IMAD.MOV.U32 R2, RZ, RZ, R7 ;  /* 0x000000ffff027224 */ /* 0x000fc600078e0007 */
[----:B------:R-:W2:Y:S04]  /*208c0*/  LDL.LU.64 R6, [R1+0xfd8] ;  /* 0x000fd80001067983 */ /* 0x000ea80000300a00 */
[----:B0-----:R-:W2:Y:S04]  /*208d0*/  LDL.LU.64 R4, [R1+0xfd0] ;  /* 0x000fd00001047983 */ /* 0x001ea80000300a00 */
[----:B------:R-:W-:Y:S04]  /*208e0*/  STL [R1+0xf50], R2 ;  /* 0x000f500201007387 */ /* 0x000fe80000100800 */
[----:B------:R-:W-:Y:S01]  /*208f0*/  STL [R1+0xf3c], R3 ;  /* 0x000f3c0301007387 */ /* 0x000fe20000100800 */
[----:B--2---:R-:W-:Y:S03]  /*20900*/  HMMA.16816.F32.BF16 R16, R4, R16, R24 ;  /* 0x000000100410723c */ /* 0x004fe60000041818 */
[----:B------:R-:W2:Y:S04]  /*20910*/  LDL.LU.64 R26, [R1+0xfc8] ;  /* 0x000fc800011a7983 */ /* 0x000ea80000300a00 */
[----:B------:R-:W4:Y:S01]  /*20920*/  LDL.LU.64 R24, [R1+0xfc0] ;  /* 0x000fc00001187983 */ /* 0x000f220000300a00 */
[----:B--2---:R-:W-:-:S02]  /*20930*/  IMAD.MOV.U32 R4, RZ, RZ, R26 ;  /* 0x000000ffff047224 */ /* 0x004fc400078e001a */
[----:B------:R-:W-:Y:S01]  /*20940*/  IMAD.MOV.U32 R5, RZ, RZ, R27 ;  /* 0x000000ffff057224 */ /* 0x000fe200078e001b */
[----:B------:R-:W4:Y:S04]  /*20950*/  LDL.LU R26, [R1+0xfbc] ;  /* 0x000fbc00011a7983 */ /* 0x000f280000300800 */
[----:B------:R-:W4:Y:S04]  /*20960*/  LDL.LU R27, [R1+0xfb8] ;  /* 0x000fb800011b7983 */ /* 0x000f280000300800 */
[----:B------:R-:W2:Y:S04]  /*20970*/  LDL.LU R6, [R1+0x48] ;  /* 0x0000480001067983 */ /* 0x000ea80000300800 */
[----:B------:R-:W2:Y:S04]  /*20980*/  LDL.LU R7, [R1+0x4c] ;  /* 0x00004c0001077983 */ /* 0x000ea80000300800 */
[----:B------:R0:W-:Y:S04]  /*20990*/  STL.64 [R1+0xf78], R18 ;  /* 0x000f781201007387 */ /* 0x0001e80000100a00 */
[----:B------:R-:W-:Y:S04]  /*209a0*/  STL.64 [R1+0xf70], R16 ;  /* 0x000f701001007387 */ /* 0x000fe80000100a00 */
[----:B0-----:R-:W3:Y:S04]  /*209b0*/  LDL.LU R18, [R1+0x118] ;  /* 0x0001180001127983 */ /* 0x001ee80000300800 */
[----:B------:R-:W3:Y:S01]  /*209c0*/  LDL.LU R19, [R1+0x11c] ;  /* 0x00011c0001137983 */ /* 0x000ee20000300800 */
[----:B----4-:R-:W-:Y:S03]  /*209d0*/  HMMA.16816.F32.BF16 R12, R24, R14, R8 ;  /* 0x0000000e180c723c */ /* 0x010fe60000041808 */
[----:B------:R-:W2:-:S15]  /*209e0*/  LDL.LU.64 R10, [R1+0xfb0] ;  /* 0x000fb000010a7983 */ /* 0x000e9e0000300a00 */
[----:B------:R-:W-:Y:S01]  /*209f0*/  NOP ;  /* 0x0000000000007918 */ /* 0x000fe20000000000 */
[----:B------:R0:W-:Y:S04]  /*20a00*/  STL [R1+0xf60], R12 ;  /* 0x000f600c01007387 */ /* 0x0001e80000100800 */
[----:B------:R1:W-:Y:S04]  /*20a10*/  STL [R1+0xf5c], R13 ;  /* 0x000f5c0d01007387 */ /* 0x0003e80000100800 */
[----:B------:R4:W-:Y:S04]  /*20a20*/  STL [R1+0xf58], R14 ;  /* 0x000f580e01007387 */ /* 0x0009e80000100800 */
[----:B------:R3:W-:Y:S04]  /*20a30*/  STL [R1+0xf54], R15 ;  /* 0x000f540f01007387 */ /* 0x0007e80000100800 */
[----:B0-----:R-:W2:Y:S04]  /*20a40*/  LDL.LU R12, [R1+0x50] ;  /* 0x00005000010c7983 */ /* 0x001ea80000300800 */
[----:B-1----:R-:W2:Y:S04]  /*20a50*/  LDL.LU R13, [R1+0x54] ;  /* 0x00005400010d7983 */ /* 0x002ea80000300800 */
[----:B----4-:R-:W2:Y:S04]  /*20a60*/  LDL.LU R14, [R1+0x58] ;  /* 0x00005800010e7983 */ /* 0x010ea80000300800 */
[----:B---3--:R-:W2:Y:S02]  /*20a70*/  LDL.LU R15, [R1+0x5c] ;  /* 0x00005c00010f7983 */ /* 0x008ea40000300800 */
[----:B--2---:R-:W-:Y:S02]  /*20a80*/  HMMA.16816.F32.BF16 R16, R24, R18, R12 ;  /* 0x000000121810723c */ /* 0x004fe4000004180c */
[----:B------:R-:W0:-:S15]  /*20a90*/  LDSM.16.M88.4 R12, [R22+UR5+0x3080] ;  /* 0x00308005160c783b */ /* 0x000e1e0008000200 */
[----:B------:R-:W-:Y:S02]  /*20aa0*/  NOP ;  /* 0x0000000000007918 */ /* 0x000fe40000000000 */
[----:B------:R-:W-:Y:S04]  /*20ab0*/  STL.64 [R1+0x10], R16 ;  /* 0x0000101001007387 */ /* 0x000fe80000100a00 */
[----:B------:R-:W-:Y:S01]  /*20ac0*/  STL.64 [R1+0x18], R18 ;  /* 0x0000181201007387 */ /* 0x000fe20000100a00 */
[----:B0-----:R-:W-:-:S03]  /*20ad0*/  IMAD.MOV.U32 R2, RZ, RZ, R12 ;  /* 0x000000ffff027224 */ /* 0x001fc600078e000c */
[----:B------:R0:W-:Y:S01]  /*20ae0*/  STL.64 [R1+0x108], R14 ;  /* 0x0001080e01007387 */ /* 0x0001e20000100a00 */
[----:B------:R-:W-:Y:S02]  /*20af0*/  IMAD.MOV.U32 R0, RZ, RZ, R13 ;  /* 0x000000ffff007224 */ /* 0x000fe400078e000d */
[----:B0-----:R-:W-:Y:S01]  /*20b00*/  HMMA.16816.F32.BF16 R12, R24, R10, R4 ;  /* 0x0000000a180c723c */ /* 0x001fe20000041804 */
[----:B------:R-:W0:-:S15]  /*20b10*/  LDSM.16.M88.4 R4, [R22+UR5+0x4080] ;  /* 0x004080051604783b */ /* 0x000e1e0008000200 */
[----:B------:R-:W-:-:S03]  /*20b20*/  NOP ;  /* 0x0000000000007918 */ /* 0x000fc60000000000 */
[----:B------:R-:W-:Y:S04]  /*20b30*/  STL.64 [R1+0x20], R12 ;  /* 0x0000200c01007387 */ /* 0x000fe80000100a00 */
[----:B------:R-:W-:Y:S01]  /*20b40*/  STL.64 [R1+0x28], R14 ;  /* 0x0000280e01007387 */ /* 0x000fe20000100a00 */
        /* <DEDUP_REMOVED lines=15> */
[----:B------:R-:W0:Y:S04]  /*20c40*/  LDSM.16.MT88.4 R4, [R23+0x8a00] ;  /* 0x008a00001704783b */ /* 0x000e280000004200 */
[----:B0-----:R-:W-:Y:S04]  /*20c50*/  STL.64 [R1+0xea8], R6 ;  /* 0x000ea80601007387 */ /* 0x001fe80000100a00 */
[----:B------:R0:W-:Y:S04]  /*20c60*/  STL.64 [R1+0xea0], R4 ;  /* 0x000ea00401007387 */ /* 0x0001e80000100a00 */
[----:B------:R-:W2:Y:S04]  /*20c70*/  LDL.LU R22, [R1+0x158] ;  /* 0x0001580001167983 */ /* 0x000ea80000300800 */
[----:B------:R-:W2:Y:S01]  /*20c80*/  LDL.LU R23, [R1+0x15c] ;  /* 0x00015c0001177983 */ /* 0x000ea20000300800 */
[----:B0-----:R-:W-:-:S02]  /*20c90*/  IMAD.MOV.U32 R5, RZ, RZ, R10 ;  /* 0x000000ffff057224 */ /* 0x001fc400078e000a */
[----:B------:R-:W-:Y:S01]  /*20ca0*/  IMAD.MOV.U32 R4, RZ, RZ, R11 ;  /* 0x000000ffff047224 */ /* 0x000fe200078e000b */
[----:B------:R-:W3:Y:S04]  /*20cb0*/  LDL.LU R10, [R1+0x138] ;  /* 0x00013800010a7983 */ /* 0x000ee80000300800 */
[----:B------:R-:W3:Y:S04]  /*20cc0*/  LDL.LU R11, [R1+0x13c] ;  /* 0x00013c00010b7983 */ /* 0x000ee80000300800 */
[----:B---3--:R0:W-:Y:S04]  /*20cd0*/  STL.64 [R1+0xf98], R10 ;  /* 0x000f980a01007387 */ /* 0x0081e80000100a00 */
[----:B0-----:R-:W3:Y:S04]  /*20ce0*/  LDL.LU R10, [R1+0x128] ;  /* 0x00012800010a7983 */ /* 0x001ee80000300800 */
[----:B------:R-:W3:Y:S04]  /*20cf0*/  LDL.LU R11, [R1+0x12c] ;  /* 0x00012c00010b7983 */ /* 0x000ee80000300800 */
[----:B--2---:R0:W-:Y:S04]  /*20d00*/  STL.64 [R1+0xf90], R22 ;  /* 0x000f901601007387 */ /* 0x0041e80000100a00 */
[----:B------:R-:W2:Y:S04]  /*20d10*/  LDL.LU R20, [R1+0x60] ;  /* 0x0000600001147983 */ /* 0x000ea80000300800 */
[----:B------:R-:W2:Y:S04]  /*20d20*/  LDL.LU R21, [R1+0x64] ;  /* 0x0000640001157983 */ /* 0x000ea80000300800 */
[----:B0-----:R-:W4:Y:S04]  /*20d30*/  LDL.LU R22, [R1+0x68] ;  /* 0x0000680001167983 */ /* 0x001f280000300800 */
[----:B------:R-:W4:Y:S04]  /*20d40*/  LDL.LU R23, [R1+0x6c] ;  /* 0x00006c0001177983 */ /* 0x000f280000300800 */
[----:B----4-:R-:W-:Y:S04]  /*20d50*/  STL.64 [R1+0xfa8], R22 ;  /* 0x000fa81601007387 */ /* 0x010fe80000100a00 */
[----:B--2---:R0:W-:Y:S04]  /*20d60*/  STL.64 [R1+0xfa0], R20 ;  /* 0x000fa01401007387 */ /* 0x0041e80000100a00 */
[----:B0-----:R-:W3:Y:S04]  /*20d70*/  LDL.LU R20, [R1+0x70] ;  /* 0x0000700001147983 */ /* 0x001ee80000300800 */
[----:B------:R-:W3:Y:S04]  /*20d80*/  LDL.LU R21, [R1+0x74] ;  /* 0x0000740001157983 */ /* 0x000ee80000300800 */
[----:B------:R-:W3:Y:S04]  /*20d90*/  LDL.LU R22, [R1+0x78] ;  /* 0x0000780001167983 */ /* 0x000ee80000300800 */
[----:B------:R-:W3:Y:S04]  /*20da0*/  LDL.LU R23, [R1+0x7c] ;  /* 0x00007c0001177983 */ /* 0x000ee80000300800 */
[----:B------:R-:W2:Y:S04]  /*20db0*/  LDL.LU R12, [R1] ;  /* 0x00000000010c7983 */ /* 0x000ea80000300800 */
[----:B------:R-:W2:Y:S04]  /*20dc0*/  LDL.LU R13, [R1+0x4] ;  /* 0x00000400010d7983 */ /* 0x000ea80000300800 */
[----:B------:R-:W2:Y:S04]  /*20dd0*/  LDL.LU R14, [R1+0x8] ;  /* 0x00000800010e7983 */ /* 0x000ea80000300800 */
[----:B------:R-:W2:Y:S04]  /*20de0*/  LDL.LU R15, [R1+0xc] ;  /* 0x00000c00010f7983 */ /* 0x000ea80000300800 */
[----:B------:R0:W-:Y:S02]  /*20df0*/  STL.64 [R1+0xeb0], R4 ;  /* 0x000eb00401007387 */ /* 0x0001e40000100a00 */
[----:B0-----:R-:W-:-:S02]  /*20e00*/  IMAD.MOV.U32 R4, RZ, RZ, R18 ;  /* 0x000000ffff047224 */ /* 0x001fc400078e0012 */
[----:B------:R-:W-:Y:S01]  /*20e10*/  IMAD.MOV.U32 R5, RZ, RZ, R17 ;  /* 0x000000ffff057224 */ /* 0x000fe200078e0011 */
[----:B------:R-:W4:Y:S04]  /*20e20*/  LDL.LU R18, [R1+0x178] ;  /* 0x0001780001127983 */ /* 0x000f280000300800 */
[----:B------:R-:W4:Y:S04]  /*20e30*/  LDL.LU R19, [R1+0x17c] ;  /* 0x00017c0001137983 */ /* 0x000f280000300800 */
[----:B------:R0:W-:Y:S02]  /*20e40*/  STL.64 [R1+0xec8], R4 ;  /* 0x000ec80401007387 */ /* 0x0001e40000100a00 */
[----:B0-----:R-:W-:-:S02]  /*20e50*/  IMAD.MOV.U32 R4, RZ, RZ, R16 ;  /* 0x000000ffff047224 */ /* 0x001fc400078e0010 */
[----:B------:R-:W-:-:S05]  /*20e60*/  IMAD.MOV.U32 R5, RZ, RZ, R9 ;  /* 0x000000ffff057224 */ /* 0x000fca00078e0009 */
[----:B------:R0:W-:Y:S02]  /*20e70*/  STL.64 [R1+0xee0], R4 ;  /* 0x000ee00401007387 */ /* 0x0001e40000100a00 */
[----:B0-----:R-:W-:Y:S01]  /*20e80*/  MOV R4, R8 ;  /* 0x0000000800047202 */ /* 0x001fe20000000f00 */
[----:B------:R-:W-:-:S05]  /*20e90*/  IMAD.MOV.U32 R5, RZ, RZ, R3 ;  /* 0x000000ffff057224 */ /* 0x000fca00078e0003 */
[----:B------:R0:W-:Y:S02]  /*20ea0*/  STL.64 [R1+0xef8], R4 ;  /* 0x000ef80401007387 */ /* 0x0001e40000100a00 */
[----:B0-----:R-:W-:Y:S02]  /*20eb0*/  IMAD.MOV.U32 R4, RZ, RZ, R2 ;  /* 0x000000ffff047224 */ /* 0x001fe400078e0002 */
[----:B------:R-:W-:-:S05]  /*20ec0*/  IMAD.MOV.U32 R5, RZ, RZ, R0 ;  /* 0x000000ffff057224 */ /* 0x000fca00078e0000 */
[----:B------:R-:W-:Y:S04]  /*20ed0*/  STL.64 [R1+0xf10], R4 ;  /* 0x000f100401007387 */ /* 0x000fe80000100a00 */
[----:B------:R-:W2:Y:S04]  /*20ee0*/  LDL.LU R6, [R1+0xe8] ;  /* 0x0000e80001067983 */ /* 0x000ea80000300800 */
[----:B------:R-:W2:Y:S01]  /*20ef0*/  LDL.LU R7, [R1+0xec] ;  /* 0x0000ec0001077983 */ /* 0x000ea20000300800 */
[----:B---3--:R-:W-:Y:S03]  /*20f00*/  HMMA.16816.F32.BF16 R8, R24, R10, R20 ;  /* 0x0000000a1808723c */ /* 0x008fe60000041814 */
[----:B------:R-:W3:Y:S04]  /*20f10*/  LDL.LU.64 R22, [R1+0xfa8] ;  /* 0x000fa80001167983 */ /* 0x000ee80000300a00 */
[----:B------:R-:W3:-:S12]  /*20f20*/  LDL.LU.64 R20, [R1+0xfa0] ;  /* 0x000fa00001147983 */ /* 0x000ed80000300a00 */
[----:B------:R-:W-:Y:S02]  /*20f30*/  IMAD.MOV.U32 R0, RZ, RZ, R10 ;  /* 0x000000ffff007224 */ /* 0x000fe400078e000a */
[----:B------:R-:W-:Y:S02]  /*20f40*/  IMAD.MOV.U32 R29, RZ, RZ, R11 ;  /* 0x000000ffff1d7224 */ /* 0x000fe400078e000b */
[----:B------:R-:W3:Y:S01]  /*20f50*/  LDL.LU.64 R10, [R1+0xf98] ;  /* 0x000f9800010a7983 */ /* 0x000ee20000300a00 */
[----:B------:R-:W-:Y:S02]  /*20f60*/  IMAD.MOV.U32 R28, RZ, RZ, R9 ;  /* 0x000000ffff1c7224 */ /* 0x000fe400078e0009 */
[----:B------:R-:W-:Y:S01]  /*20f70*/  IMAD.MOV.U32 R3, RZ, RZ, R8 ;  /* 0x000000ffff037224 */ /* 0x000fe200078e0008 */
[----:B------:R0:W-:Y:S04]  /*20f80*/  STL [R1+0xf6c], R0 ;  /* 0x000f6c0001007387 */ /* 0x0001e80000100800 */
[----:B------:R1:W-:Y:S04]  /*20f90*/  STL [R1+0xf68], R28 ;  /* 0x000f681c01007387 */ /* 0x0003e80000100800 */
[----:B------:R0:W-:Y:S01]  /*20fa0*/  STL [R1+0xf64], R3 ;  /* 0x000f640301007387 */ /* 0x0001e20000100800 */
[----:B---3--:R-:W-:-:S15]  /*20fb0*/  HMMA.16816.F32.BF16 R20, R24, R10, R20 ;  /* 0x0000000a1814723c */ /* 0x008fde0000041814 */
[----:B------:R-:W-:-:S04]  /*20fc0*/  NOP ;  /* 0x0000000000007918 */ /* 0x000fc80000000000 */
[----:B------:R-:W-:Y:S02]  /*20fd0*/  IMAD.MOV.U32 R10, RZ, RZ, R22 ;  /* 0x000000ffff0a7224 */ /* 0x000fe400078e0016 */
[----:B------:R-:W-:Y:S02]  /*20fe0*/  IMAD.MOV.U32 R11, RZ, RZ, R23 ;  /* 0x000000ffff0b7224 */ /* 0x000fe400078e0017 */
[----:B------:R-:W2:Y:S01]  /*20ff0*/  LDL.LU.64 R22, [R1+0xf90] ;  /* 0x000f900001167983 */ /* 0x000ea20000300a00 */
[----:B------:R-:W-:Y:S02]  /*21000*/  IMAD.MOV.U32 R8, RZ, RZ, R20 ;  /* 0x000000ffff087224 */ /* 0x000fe400078e0014 */
[----:B------:R-:W-:Y:S02]  /*21010*/  IMAD.MOV.U32 R9, RZ, RZ, R21 ;  /* 0x000000ffff097224 */ /* 0x000fe400078e0015 */
[----:B--2---:R-:W-:-:S15]  /*21020*/  HMMA.16816.F32.BF16 R20, R24, R22, R12 ;  /* 0x000000161814723c */ /* 0x004fde000004180c */
[----:B------:R-:W-:-:S04]  /*21030*/  NOP ;  /* 0x0000000000007918 */ /* 0x000fc80000000000 */
[----:B------:R-:W-:Y:S02]  /*21040*/  IMAD.MOV.U32 R15, RZ, RZ, R22 ;  /* 0x000000ffff0f7224 */ /* 0x000fe400078e0016 */
[----:B------:R-:W-:Y:S02]  /*21050*/  IMAD.MOV.U32 R2, RZ, RZ, R23 ;  /* 0x000000ffff027224 */ /* 0x000fe400078e0017 */
[----:B------:R-:W-:Y:S02]  /*21060*/  IMAD.MOV.U32 R13, RZ, RZ, R20 ;  /* 0x000000ffff0d7224 */ /* 0x000fe400078e0014 */
[----:B------:R-:W-:Y:S01]  /*21070*/  IMAD.MOV.U32 R14, RZ, RZ, R21 ;  /* 0x000000ffff0e7224 */ /* 0x000fe200078e0015 */
[----:B------:R-:W4:Y:S04]  /*21080*/  LDL.LU.64 R22, [R1+0xf88] ;  /* 0x000f880001167983 */ /* 0x000f280000300a00 */
[----:B------:R-:W4:Y:S02]  /*21090*/  LDL.LU.64 R20, [R1+0xf80] ;  /* 0x000f800001147983 */ /* 0x000f240000300a00 */
[C---:B----4-:R-:W-:Y:S02]  /*210a0*/  HMMA.16816.F32.BF16 R20, R24.reuse, R18, R20 ;  /* 0x000000121814723c */ /* 0x050fe40000041814 */
[----:B------:R-:W2:Y:S04]  /*210b0*/  LDL.LU.64 R18, [R1+0xf78] ;  /* 0x000f780001127983 */ /* 0x000ea80000300a00 */
[----:B------:R-:W2:Y:S02]  /*210c0*/  LDL.LU.64 R16, [R1+0xf70] ;  /* 0x000f700001107983 */ /* 0x000ea40000300a00 */
[----:B--2---:R-:W-:Y:S02]  /*210d0*/  HMMA.16816.F32.BF16 R24, R24, R6, R16 ;  /* 0x000000061818723c */ /* 0x004fe40000041810 */
[----:B------:R-:W2:Y:S04]  /*210e0*/  LDL.LU R16, [R1+0x90] ;  /* 0x0000900001107983 */ /* 0x000ea80000300800 */
[----:B------:R-:W2:Y:S05]  /*210f0*/  LDL.LU R17, [R1+0x94] ;  /* 0x0000940001117983 */ /* 0x000eaa0000300800 */
[----:B0-----:R-:W-:-:S02]  /*21100*/  IMAD.MOV.U32 R0, RZ, RZ, R20 ;  /* 0x000000ffff007224 */ /* 0x001fc400078e0014 */
[----:B-1----:R-:W-:Y:S01]  /*21110*/  IMAD.MOV.U32 R28, RZ, RZ, R21 ;  /* 0x000000ffff1c7224 */ /* 0x002fe200078e0015 */
[----:B--2---:R0:W-:Y:S04]  /*21120*/  STL.64 [R1+0xf28], R16 ;  /* 0x000f281001007387 */ /* 0x0041e80000100a00 */
[----:B------:R-:W2:Y:S04]  /*21130*/  LDL.LU R20, [R1+0xa0] ;  /* 0x0000a00001147983 */ /* 0x000ea80000300800 */
[----:B------:R-:W2:Y:S01]  /*21140*/  LDL.LU R21, [R1+0xa4] ;  /* 0x0000a40001157983 */ /* 0x000ea20000300800 */
[----:B------:R-:W-:-:S02]  /*21150*/  IMAD.MOV.U32 R3, RZ, RZ, R22 ;  /* 0x000000ffff037224 */ /* 0x000fc400078e0016 */
[----:B------:R-:W-:Y:S01]  /*21160*/  IMAD.MOV.U32 R12, RZ, RZ, R23 ;  /* 0x000000ffff0c7224 */ /* 0x000fe200078e0017 */
[----:B0-----:R-:W3:Y:S04]  /*21170*/  LDL.LU R16, [R1+0x80] ;  /* 0x0000800001107983 */ /* 0x001ee80000300800 */
[----:B------:R-:W3:Y:S04]  /*21180*/  LDL.LU R17, [R1+0x84] ;  /* 0x0000840001117983 */ /* 0x000ee80000300800 */
[----:B--2---:R0:W-:Y:S04]  /*21190*/  STL.64 [R1+0xf20], R20 ;  /* 0x000f201401007387 */ /* 0x0041e80000100a00 */
[----:B0-----:R-:W2:Y:S04]  /*211a0*/  LDL.LU R20, [R1+0x10] ;  /* 0x0000100001147983 */ /* 0x001ea80000300800 */
[----:B------:R-:W2:Y:S04]  /*211b0*/  LDL.LU R21, [R1+0x14] ;  /* 0x0000140001157983 */ /* 0x000ea80000300800 */
[----:B------:R-:W2:Y:S04]  /*211c0*/  LDL.LU R22, [R1+0x18] ;  /* 0x0000180001167983 */ /* 0x000ea80000300800 */
[----:B------:R-:W2:Y:S04]  /*211d0*/  LDL.LU R23, [R1+0x1c] ;  /* 0x00001c0001177983 */ /* 0x000ea80000300800 */
[----:B------:R-:W4:Y:S04]  /*211e0*/  LDL.LU R4, [R1+0x20] ;  /* 0x0000200001047983 */ /* 0x000f280000300800 */
[----:B------:R-:W4:Y:S04]  /*211f0*/  LDL.LU R5, [R1+0x24] ;  /* 0x0000240001057983 */ /* 0x000f280000300800 */
[----:B------:R-:W4:Y:S04]  /*21200*/  LDL.LU R6, [R1+0x28] ;  /* 0x0000280001067983 */ /* 0x000f280000300800 */
[----:B------:R-:W4:Y:S04]  /*21210*/  LDL.LU R7, [R1+0x2c] ;  /* 0x00002c0001077983 */ /* 0x000f280000300800 */
[----:B------:R0:W-:Y:S04]  /*21220*/  STL.64 [R1+0xec0], R26 ;  /* 0x000ec01a01007387 */ /* 0x0001e80000100a00 */
[----:B------:R1:W-:Y:S01]  /*21230*/  STL.64 [R1+0xeb8], R24 ;  /* 0x000eb81801007387 */ /* 0x0003e20000100a00 */
[----:B0-----:R-:W-:-:S02]  /*21240*/  IMAD.MOV.U32 R26, RZ, RZ, R3 ;  /* 0x000000ffff1a7224 */ /* 0x001fc400078e0003 */
[----:B-1----:R-:W-:Y:S02]  /*21250*/  IMAD.MOV.U32 R24, RZ, RZ, R0 ;  /* 0x000000ffff187224 */ /* 0x002fe400078e0000 */
[----:B------:R-:W-:Y:S01]  /*21260*/  IMAD.MOV.U32 R27, RZ, RZ, R12 ;  /* 0x000000ffff1b7224 */ /* 0x000fe200078e000c */
[----:B------:R-:W2:Y:S01]  /*21270*/  LDL.LU R0, [R1+0xf6c] ;  /* 0x000f6c0001007983 */ /* 0x000ea20000300800 */
[----:B------:R-:W-:-:S03]  /*21280*/  IMAD.MOV.U32 R25, RZ, RZ, R28 ;  /* 0x000000ffff197224 */ /* 0x000fc600078e001c */
[----:B------:R-:W3:Y:S04]  /*21290*/  LDL.LU R28, [R1+0xf68] ;  /* 0x000f6800011c7983 */ /* 0x000ee80000300800 */
[----:B------:R-:W4:Y:S04]  /*212a0*/  LDL.LU R3, [R1+0xf64] ;  /* 0x000f640001037983 */ /* 0x000f280000300800 */
[----:B------:R-:W4:Y:S04]  /*212b0*/  LDL.LU R12, [R1+0xf60] ;  /* 0x000f6000010c7983 */ /* 0x000f280000300800 */
[----:B------:R0:W-:Y:S04]  /*212c0*/  STL.64 [R1+0xed8], R26 ;  /* 0x000ed81a01007387 */ /* 0x0001e80000100a00 */
[----:B------:R1:W-:Y:S01]  /*212d0*/  STL.64 [R1+0xed0], R24 ;  /* 0x000ed01801007387 */ /* 0x0003e20000100a00 */
[----:B0-----:R-:W-:Y:S01]  /*212e0*/  MOV R26, R15 ;  /* 0x0000000f001a7202 */ /* 0x001fe20000000f00 */
[----:B-1----:R-:W-:-:S02]  /*212f0*/  IMAD.MOV.U32 R24, RZ, RZ, R13 ;  /* 0x000000ffff187224 */ /* 0x002fc400078e000d */
[----:B------:R-:W-:Y:S01]  /*21300*/  IMAD.MOV.U32 R27, RZ, RZ, R2 ;  /* 0x000000ffff1b7224 */ /* 0x000fe200078e0002 */
[----:B------:R-:W4:Y:S01]  /*21310*/  LDL.LU R13, [R1+0xf5c] ;  /* 0x000f5c00010d7983 */ /* 0x000f220000300800 */
[----:B------:R-:W-:-:S03]  /*21320*/  IMAD.MOV.U32 R25, RZ, RZ, R14 ;  /* 0x000000ffff197224 */ /* 0x000fc600078e000e */
[----:B------:R-:W4:Y:S04]  /*21330*/  LDL.LU R14, [R1+0xf58] ;  /* 0x000f5800010e7983 */ /* 0x000f280000300800 */
[----:B------:R-:W4:Y:S04]  /*21340*/  LDL.LU R15, [R1+0xf54] ;  /* 0x000f5400010f7983 */ /* 0x000f280000300800 */
[----:B------:R-:W4:Y:S04]  /*21350*/  LDL.LU R2, [R1+0xf50] ;  /* 0x000f500001027983 */ /* 0x000f280000300800 */
[----:B------:R-:W-:Y:S04]  /*21360*/  STL.64 [R1+0xef0], R26 ;  /* 0x000ef01a01007387 */ /* 0x000fe80000100a00 */
[----:B------:R0:W-:Y:S02]  /*21370*/  STL.64 [R1+0xee8], R24 ;  /* 0x000ee81801007387 */ /* 0x0001e40000100a00 */
[----:B0-----:R-:W-:-:S02]  /*21380*/  IMAD.MOV.U32 R24, RZ, RZ, R8 ;  /* 0x000000ffff187224 */ /* 0x001fc400078e0008 */
[----:B------:R-:W-:Y:S01]  /*21390*/  IMAD.MOV.U32 R25, RZ, RZ, R9 ;  /* 0x000000ffff197224 */ /* 0x000fe200078e0009 */
[----:B------:R-:W4:Y:S04]  /*213a0*/  LDL.LU R8, [R1+0xf4c] ;  /* 0x000f4c0001087983 */ /* 0x000f280000300800 */
[----:B------:R-:W4:Y:S01]  /*213b0*/  LDL.LU R9, [R1+0xf48] ;  /* 0x000f480001097983 */ /* 0x000f220000300800 */
[----:B------:R-:W-:Y:S02]  /*213c0*/  IMAD.MOV.U32 R26, RZ, RZ, R10 ;  /* 0x000000ffff1a7224 */ /* 0x000fe400078e000a */
[----:B------:R-:W-:Y:S01]  /*213d0*/  IMAD.MOV.U32 R27, RZ, RZ, R11 ;  /* 0x000000ffff1b7224 */ /* 0x000fe200078e000b */
[----:B------:R-:W4:Y:S04]  /*213e0*/  LDL.LU R10, [R1+0xf44] ;  /* 0x000f4400010a7983 */ /* 0x000f280000300800 */
[----:B------:R-:W4:Y:S04]  /*213f0*/  LDL.LU R11, [R1+0xf40] ;  /* 0x000f4000010b7983 */ /* 0x000f280000300800 */
[----:B------:R0:W-:Y:S04]  /*21400*/  STL.64 [R1+0xf08], R26 ;  /* 0x000f081a01007387 */ /* 0x0001e80000100a00 */
[----:B------:R3:W-:Y:S01]  /*21410*/  STL.64 [R1+0xf00], R24 ;  /* 0x000f001801007387 */ /* 0x0007e20000100a00 */
[----:B0-----:R-:W-:-:S02]  /*21420*/  IMAD.MOV.U32 R27, RZ, RZ, R29 ;  /* 0x000000ffff1b7224 */ /* 0x001fc400078e001d */
[----:B--2---:R-:W-:Y:S02]  /*21430*/  IMAD.MOV.U32 R26, RZ, RZ, R0 ;  /* 0x000000ffff1a7224 */ /* 0x004fe400078e0000 */
[----:B---3--:R-:W-:Y:S02]  /*21440*/  IMAD.MOV.U32 R25, RZ, RZ, R28 ;  /* 0x000000ffff197224 */ /* 0x008fe400078e001c */
[----:B----4-:R-:W-:Y:S02]  /*21450*/  IMAD.MOV.U32 R24, RZ, RZ, R3 ;  /* 0x000000ffff187224 */ /* 0x010fe400078e0003 */
[----:B------:R-:W2:Y:S04]  /*21460*/  LDL.LU R3, [R1+0xf3c] ;  /* 0x000f3c0001037983 */ /* 0x000ea80000300800 */
[----:B------:R-:W3:Y:S04]  /*21470*/  LDL.LU R28, [R1+0xf38] ;  /* 0x000f3800011c7983 */ /* 0x000ee80000300800 */
[----:B------:R-:W4:Y:S04]  /*21480*/  LDL.LU R0, [R1+0xf34] ;  /* 0x000f340001007983 */ /* 0x000f280000300800 */
[----:B------:R-:W2:Y:S01]  /*21490*/  LDL.LU R29, [R1+0xf30] ;  /* 0x000f3000011d7983 */ /* 0x000ea20000300800 */
[C---:B------:R-:W-:Y:S03]  /*214a0*/  HMMA.16816.F32.BF16 R12, R8.reuse, R16, R12 ;  /* 0x00000010080c723c */ /* 0x040fe6000004180c */
[----:B------:R-:W2:Y:S05]  /*214b0*/  LDL.LU.64 R16, [R1+0xf28] ;  /* 0x000f280001107983 */ /* 0x000eaa0000300a00 */
[----:B--2---:R-:W-:Y:S01]  /*214c0*/  HMMA.16816.F32.BF16 R16, R8, R16, R20 ;  /* 0x000000100810723c */ /* 0x004fe20000041814 */
[----:B------:R-:W2:-:S15]  /*214d0*/  LDL.LU.64 R20, [R1+0xf20] ;  /* 0x000f200001147983 */ /* 0x000e9e0000300a00 */
[----:B------:R-:W-:-:S03]  /*214e0*/  NOP ;  /* 0x0000000000007918 */ /* 0x000fc60000000000 */
[----:B------:R0:W-:Y:S04]  /*214f0*/  STL.64 [R1+0xe98], R18 ;  /* 0x000e981201007387 */ /* 0x0001e80000100a00 */
[----:B------:R-:W-:Y:S04]  /*21500*/  STL.64 [R1+0xe90], R16 ;  /* 0x000e901001007387 */ /* 0x000fe80000100a00 */
[----:B0-----:R-:W3:Y:S01]  /*21510*/  LDL.LU R18, [R1+0x88] ;  /* 0x0000880001127983 */ /* 0x001ee20000300800 */
[----:B----4-:R-:W-:-:S03]  /*21520*/  IMAD.MOV.U32 R19, RZ, RZ, R0 ;  /* 0x000000ffff137224 */ /* 0x010fc600078e0000 */
[----:B------:R-:W4:Y:S01]  /*21530*/  LDL.LU R0, [R1+0xf18] ;  /* 0x000f180001007983 */ /* 0x000f220000300800 */
[C---:B--2---:R-:W-:Y:S03]  /*21540*/  HMMA.16816.F32.BF16 R20, R8.reuse, R20, R4 ;  /* 0x000000140814723c */ /* 0x044fe60000041804 */
[----:B------:R-:W2:Y:S05]  /*21550*/  LDL.LU.64 R4, [R1+0xf10] ;  /* 0x000f100001047983 */ /* 0x000eaa0000300a00 */
[----:B--2---:R-:W-:Y:S01]  /*21560*/  HMMA.16816.F32.BF16 R4, R8, R4, R24 ;  /* 0x000000040804723c */ /* 0x004fe20000041818 */
[----:B------:R-:W2:Y:S04]  /*21570*/  LDL.LU.64 R26, [R1+0xf08] ;  /* 0x000f0800011a7983 */ /* 0x000ea80000300a00 */
[----:B------:R-:W2:-:S14]  /*21580*/  LDL.LU.64 R24, [R1+0xf00] ;  /* 0x000f000001187983 */ /* 0x000e9c0000300a00 */
[----:B------:R0:W-:Y:S04]  /*21590*/  STL.64 [R1+0x30], R4 ;  /* 0x0000300401007387 */ /* 0x0001e80000100a00 */
[----:B------:R2:W-:Y:S04]  /*215a0*/  STL.64 [R1+0x38], R6 ;  /* 0x0000380601007387 */ /* 0x0005e80000100a00 */
[----:B0-----:R-:W2:Y:S02]  /*215b0*/  LDL.LU.64 R4, [R1+0xef8] ;  /* 0x000ef80001047983 */ /* 0x001ea40000300a00 */
[----:B--2---:R-:W-:Y:S02]  /*215c0*/  HMMA.16816.F32.BF16 R4, R8, R4, R24 ;  /* 0x000000040804723c */ /* 0x004fe40000041818 */
[----:B------:R-:W2:Y:S04]  /*215d0*/  LDL.LU.64 R26, [R1+0xef0] ;  /* 0x000ef000011a7983 */ /* 0x000ea80000300a00 */
[----:B------:R-:W2:-:S13]  /*215e0*/  LDL.LU.64 R24, [R1+0xee8] ;  /* 0x000ee80001187983 */ /* 0x000e9a0000300a00 */
        /* <DEDUP_REMOVED lines=14> */
[----:B0-----:R-:W2:Y:S04]  /*216d0*/  LDL.LU.64 R4, [R1+0xeb0] ;  /* 0x000eb00001047983 */ /* 0x001ea80000300a00 */
[----:B-1----:R-:W3:Y:S01]  /*216e0*/  LDL.LU.64 R6, [R1+0xea8] ;  /* 0x000ea80001067983 */ /* 0x002ee20000300a00 */
[----:B--2---:R-:W-:Y:S03]  /*216f0*/  HMMA.16816.F32.BF16 R24, R8, R4, R24 ;  /* 0x000000040818723c */ /* 0x004fe60000041818 */
[----:B------:R-:W3:-:S15]  /*21700*/  LDL.LU.64 R4, [R1+0xea0] ;  /* 0x000ea00001047983 */ /* 0x000ede0000300a00 */
[----:B------:R-:W-:Y:S01]  /*21710*/  NOP ;  /* 0x0000000000007918 */ /* 0x000fe20000000000 */
[----:B------:R-:W-:Y:S04]  /*21720*/  STL.64 [R1+0x20], R24 ;  /* 0x0000201801007387 */ /* 0x000fe80000100a00 */
[----:B------:R0:W-:Y:S04]  /*21730*/  STL.64 [R1+0x28], R26 ;  /* 0x0000281a01007387 */ /* 0x0001e80000100a00 */
[----:B0-----:R-:W2:Y:S01]  /*21740*/  LDL R27, [R1+0x1f4] ;  /* 0x0001f400011b7983 */ /* 0x001ea20000100800 */
[----:B---3--:R-:W-:Y:S03]  /*21750*/  HMMA.16816.F32.BF16 R12, R4, R18, R12 ;  /* 0x00000012040c723c */ /* 0x008fe6000004180c */
[----:B------:R-:W3:Y:S04]  /*21760*/  LDL.LU.64 R18, [R1+0xe98] ;  /* 0x000e980001127983 */ /* 0x000ee80000300a00 */
[----:B------:R-:W3:Y:S01]  /*21770*/  LDL.LU.64 R16, [R1+0xe90] ;  /* 0x000e900001107983 */ /* 0x000ee20000300a00 */
[----:B------:R-:W-:-:S02]  /*21780*/  IMAD.MOV.U32 R10, RZ, RZ, R3 ;  /* 0x000000ffff0a7224 */ /* 0x000fc400078e0003 */
[----:B------:R-:W-:-:S09]  /*21790*/  IMAD.MOV.U32 R11, RZ, RZ, R2 ;  /* 0x000000ffff0b7224 */ /* 0x000fd200078e0002 */
[----:B------:R-:W-:Y:S02]  /*217a0*/  IMAD.MOV.U32 R3, RZ, RZ, R14 ;  /* 0x000000ffff037224 */ /* 0x000fe400078e000e */
[----:B------:R-:W-:Y:S02]  /*217b0*/  IMAD.MOV.U32 R2, RZ, RZ, R15 ;  /* 0x000000ffff027224 */ /* 0x000fe400078e000f */
[----:B------:R-:W-:Y:S02]  /*217c0*/  IMAD.MOV.U32 R14, RZ, RZ, R29 ;  /* 0x000000ffff0e7224 */ /* 0x000fe400078e001d */
[----:B------:R-:W-:Y:S01]  /*217d0*/  IMAD.MOV.U32 R15, RZ, RZ, R28 ;  /* 0x000000ffff0f7224 */ /* 0x000fe200078e001c */
[----:B------:R3:W-:Y:S01]  /*217e0*/  STL.64 [R1+0x10], R12 ;  /* 0x0000100c01007387 */ /* 0x0007e20000100a00 */
[C---:B------:R-:W-:Y:S03]  /*217f0*/  HMMA.16816.F32.BF16 R8, R4.reuse, R10, R20 ;  /* 0x0000000a0408723c */ /* 0x040fe60000041814 */
[----:B----4-:R-:W-:Y:S05]  /*21800*/  LDSM.16.M88.4 R20, [R0+UR5+0x3080] ;  /* 0x003080050014783b */ /* 0x010fea0008000200 */
[----:B---3--:R-:W-:Y:S01]  /*21810*/  HMMA.16816.F32.BF16 R12, R4, R14, R16 ;  /* 0x0000000e040c723c */ /* 0x008fe20000041810 */
[----:B------:R-:W-:-:S15]  /*21820*/  LDSM.16.M88.4 R16, [R0+UR5+0x80] ;  /* 0x000080050010783b */ /* 0x000fde0008000200 */
[----:B------:R-:W-:-:S03]  /*21830*/  NOP ;  /* 0x0000000000007918 */ /* 0x000fc60000000000 */
[----:B------:R-:W-:Y:S04]  /*21840*/  STL.64 [R1], R12 ;  /* 0x0000000c01007387 */ /* 0x000fe80000100a00 */
[----:B------:R-:W-:Y:S01]  /*21850*/  STL [R1+0x8], R14 ;  /* 0x0000080e01007387 */ /* 0x000fe20000100800 */
[----:B------:R-:W-:-:S03]  /*21860*/  IMAD.MOV.U32 R28, RZ, RZ, R15 ;  /* 0x000000ffff1c7224 */ /* 0x000fc600078e000f */
[----:B--2---:R-:W0:Y:S04]  /*21870*/  LDSM.16.MT88.4 R12, [R27+0x8c00] ;  /* 0x008c00001b0c783b */ /* 0x004e280000004200 */
[----:B------:R-:W-:Y:S04]  /*21880*/  STL.64 [R1+0xe88], R6 ;  /* 0x000e880601007387 */ /* 0x000fe80000100a00 */
[----:B------:R-:W-:Y:S04]  /*21890*/  STL.64 [R1+0xe80], R4 ;  /* 0x000e800401007387 */ /* 0x000fe80000100a00 */
[----:B------:R-:W-:Y:S04]  /*218a0*/  STL.64 [R1+0xe20], R10 ;  /* 0x000e200a01007387 */ /* 0x000fe80000100a00 */
[----:B------:R-:W-:Y:S04]  /*218b0*/  STL.64 [R1+0xe18], R8 ;  /* 0x000e180801007387 */ /* 0x000fe80000100a00 */
[----:B------:R-:W-:Y:S04]  /*218c0*/  STL [R1+0xe60], R27 ;  /* 0x000e601b01007387 */ /* 0x000fe80000100800 */
[----:B------:R-:W-:Y:S04]  /*218d0*/  LDSM.16.M88.4 R8, [R0+UR5+0x1080] ;  /* 0x001080050008783b */ /* 0x000fe80008000200 */
[----:B0-----:R-:W-:Y:S04]  /*218e0*/  STL.64 [R1+0xe48], R14 ;  /* 0x000e480e01007387 */ /* 0x001fe80000100a00 */
[----:B------:R-:W-:Y:S04]  /*218f0*/  STL.64 [R1+0xe40], R12 ;  /* 0x000e400c01007387 */ /* 0x000fe80000100a00 */
[----:B------:R-:W0:Y:S04]  /*21900*/  LDSM.16.M88.4 R12, [R0+UR5+0x2080] ;  /* 0x00208005000c783b */ /* 0x000e280008000200 */
[----:B------:R1:W-:Y:S04]  /*21910*/  STL.64 [R1+0xe8], R18 ;  /* 0x0000e81201007387 */ /* 0x0003e80000100a00 */
[----:B0-----:R-:W-:Y:S04]  /*21920*/  STL [R1+0xc0], R12 ;  /* 0x0000c00c01007387 */ /* 0x001fe80000100800 */
[----:B------:R-:W-:Y:S01]  /*21930*/  STL.64 [R1+0xc8], R14 ;  /* 0x0000c80e01007387 */ /* 0x000fe20000100a00 */
[----:B------:R-:W-:-:S03]  /*21940*/  IMAD.MOV.U32 R29, RZ, RZ, R13 ;  /* 0x000000ffff1d7224 */ /* 0x000fc600078e000d */
[----:B-1----:R-:W2:Y:S04]  /*21950*/  LDL.LU R18, [R1+0x108] ;  /* 0x0001080001127983 */ /* 0x002ea80000300800 */
[----:B------:R-:W0:Y:S04]  /*21960*/  LDSM.16.M88.4 R12, [R0+UR5+0x4080] ;  /* 0x00408005000c783b */ /* 0x000e280008000200 */
[----:B------:R-:W-:Y:S04]  /*21970*/  STL.64 [R1+0xb0], R20 ;  /* 0x0000b01401007387 */ /* 0x000fe80000100a00 */
[----:B------:R-:W-:Y:S04]  /*21980*/  STL.64 [R1+0xb8], R22 ;  /* 0x0000b81601007387 */ /* 0x000fe80000100a00 */
[----:B0-----:R-:W-:Y:S04]  /*21990*/  STL.64 [R1+0xa0], R12 ;  /* 0x0000a00c01007387 */ /* 0x001fe80000100a00 */
[----:B------:R0:W-:Y:S04]  /*219a0*/  STL.64 [R1+0xa8], R14 ;  /* 0x0000a80e01007387 */ /* 0x0001e80000100a00 */
[----:B------:R-:W2:Y:S04]  /*219b0*/  LDL.LU R19, [R1+0x10c] ;  /* 0x00010c0001137983 */ /* 0x000ea80000300800 */
[----:B------:R-:W3:Y:S04]  /*219c0*/  LDL.LU R26, [R1+0x118] ;  /* 0x00011800011a7983 */ /* 0x000ee80000300800 */
[----:B------:R-:W3:Y:S04]  /*219d0*/  LDL.LU R27, [R1+0x11c] ;  /* 0x00011c00011b7983 */ /* 0x000ee80000300800 */
[----:B---3--:R-:W-:Y:S04]  /*219e0*/  STL.64 [R1+0xe70], R26 ;  /* 0x000e701a01007387 */ /* 0x008fe80000100a00 */
[----:B0-----:R-:W3:Y:S04]  /*219f0*/  LDL.LU R14, [R1+0x168] ;  /* 0x00016800010e7983 */ /* 0x001ee80000300800 */
[----:B------:R-:W3:Y:S04]  /*21a00*/  LDL.LU R15, [R1+0x16c] ;  /* 0x00016c00010f7983 */ /* 0x000ee80000300800 */
[----:B------:R-:W4:Y:S04]  /*21a10*/  LDL.LU R22, [R1+0xf8] ;  /* 0x0000f80001167983 */ /* 0x000f280000300800 */
[----:B------:R-:W4:Y:S04]  /*21a20*/  LDL.LU R23, [R1+0xfc] ;  /* 0x0000fc0001177983 */ /* 0x000f280000300800 */
[----:B----4-:R0:W-:Y:S04]  /*21a30*/  STL.64 [R1+0xe78], R22 ;  /* 0x000e781601007387 */ /* 0x0101e80000100a00 */
[----:B------:R-:W2:Y:S04]  /*21a40*/  LDL.LU R20, [R1+0x30] ;  /* 0x0000300001147983 */ /* 0x000ea80000300800 */
[----:B------:R-:W2:Y:S04]  /*21a50*/  LDL.LU R21, [R1+0x34] ;  /* 0x0000340001157983 */ /* 0x000ea80000300800 */
[----:B0-----:R-:W2:Y:S04]  /*21a60*/  LDL.LU R22, [R1+0x38] ;  /* 0x0000380001167983 */ /* 0x001ea80000300800 */
[----:B------:R-:W2:Y:S04]  /*21a70*/  LDL.LU R23, [R1+0x3c] ;  /* 0x00003c0001177983 */ /* 0x000ea80000300800 */
[----:B------:R-:W4:Y:S04]  /*21a80*/  LDL.LU R24, [R1+0x40] ;  /* 0x0000400001187983 */ /* 0x000f280000300800 */
[----:B------:R-:W4:Y:S04]  /*21a90*/  LDL.LU R25, [R1+0x44] ;  /* 0x0000440001197983 */ /* 0x000f280000300800 */
[----:B------:R-:W4:Y:S04]  /*21aa0*/  LDL.LU R26, [R1+0x48] ;  /* 0x00004800011a7983 */ /* 0x000f280000300800 */
[----:B------:R-:W4:Y:S04]  /*21ab0*/  LDL.LU R27, [R1+0x4c] ;  /* 0x00004c00011b7983 */ /* 0x000f280000300800 */
[----:B---3--:R0:W-:Y:S04]  /*21ac0*/  STL.64 [R1+0xe58], R14 ;  /* 0x000e580e01007387 */ /* 0x0081e80000100a00 */
[----:B0-----:R-:W3:Y:S04]  /*21ad0*/  LDL.LU R14, [R1+0x148] ;  /* 0x00014800010e7983 */ /* 0x001ee80000300800 */
[----:B------:R-:W3:Y:S01]  /*21ae0*/  LDL.LU R15, [R1+0x14c] ;  /* 0x00014c00010f7983 */ /* 0x000ee20000300800 */
[----:B------:R-:W-:-:S02]  /*21af0*/  IMAD.MOV.U32 R5, RZ, RZ, R16 ;  /* 0x000000ffff057224 */ /* 0x000fc400078e0010 */
[----:B------:R-:W-:Y:S01]  /*21b00*/  IMAD.MOV.U32 R4, RZ, RZ, R17 ;  /* 0x000000ffff047224 */ /* 0x000fe200078e0011 */
[----:B---3--:R0:W-:Y:S04]  /*21b10*/  STL.64 [R1+0xe68], R14 ;  /* 0x000e680e01007387 */ /* 0x0081e80000100a00 */
[----:B------:R-:W3:Y:S04]  /*21b20*/  LDL.LU R12, [R1+0x50] ;  /* 0x00005000010c7983 */ /* 0x000ee80000300800 */
[----:B------:R-:W3:Y:S04]  /*21b30*/  LDL.LU R13, [R1+0x54] ;  /* 0x00005400010d7983 */ /* 0x000ee80000300800 */
[----:B0-----:R-:W3:Y:S04]  /*21b40*/  LDL.LU R14, [R1+0x58] ;  /* 0x00005800010e7983 */ /* 0x001ee80000300800 */
[----:B------:R-:W3:Y:S04]  /*21b50*/  LDL.LU R15, [R1+0x5c] ;  /* 0x00005c00010f7983 */ /* 0x000ee80000300800 */
[----:B------:R-:W-:Y:S04]  /*21b60*/  STL.64 [R1+0xd8], R10 ;  /* 0x0000d80a01007387 */ /* 0x000fe80000100a00 */
[----:B------:R0:W-:Y:S02]  /*21b70*/  STL.64 [R1+0xe38], R8 ;  /* 0x000e380801007387 */ /* 0x0001e40000100a00 */
[----:B0-----:R-:W-:-:S02]  /*21b80*/  IMAD.MOV.U32 R8, RZ, RZ, R5 ;  /* 0x000000ffff087224 */ /* 0x001fc400078e0005 */
[----:B------:R-:W-:Y:S02]  /*21b90*/  IMAD.MOV.U32 R9, RZ, RZ, R4 ;  /* 0x000000ffff097224 */ /* 0x000fe400078e0004 */
[----:B------:R-:W0:Y:S04]  /*21ba0*/  LDSM.16.M88.4 R4, [R0+UR5+0x5080] ;  /* 0x005080050004783b */ /* 0x000e280008000200 */
[----:B------:R1:W-:Y:S04]  /*21bb0*/  STL.64 [R1+0xe50], R8 ;  /* 0x000e500801007387 */ /* 0x0003e80000100a00 */
[----:B-1----:R-:W2:Y:S04]  /*21bc0*/  LDL.LU R8, [R1+0x20] ;  /* 0x0000200001087983 */ /* 0x002ea80000300800 */
[----:B------:R-:W2:Y:S04]  /*21bd0*/  LDL.LU R9, [R1+0x24] ;  /* 0x0000240001097983 */ /* 0x000ea80000300800 */
[----:B------:R-:W2:Y:S04]  /*21be0*/  LDL.LU R10, [R1+0x28] ;  /* 0x00002800010a7983 */ /* 0x000ea80000300800 */
[----:B------:R-:W2:Y:S04]  /*21bf0*/  LDL.LU R11, [R1+0x2c] ;  /* 0x00002c00010b7983 */ /* 0x000ea80000300800 */
[----:B0-----:R-:W-:Y:S04]  /*21c00*/  STL.64 [R1+0x90], R4 ;  /* 0x0000900401007387 */ /* 0x001fe80000100a00 */
[----:B------:R-:W-:Y:S04]  /*21c10*/  STL.64 [R1+0x98], R6 ;  /* 0x0000980601007387 */ /* 0x000fe80000100a00 */
[----:B------:R-:W0:Y:S04]  /*21c20*/  LDSM.16.M88.4 R4, [R0+UR5+0x6080] ;  /* 0x006080050004783b */ /* 0x000e280008000200 */
[----:B0-----:R-:W-:Y:S04]  /*21c30*/  STL.64 [R1+0x80], R4 ;  /* 0x0000800401007387 */ /* 0x001fe80000100a00 */
[----:B------:R0:W-:Y:S04]  /*21c40*/  STL.64 [R1+0x88], R6 ;  /* 0x0000880601007387 */ /* 0x0001e80000100a00 */
[----:B0-----:R-:W2:Y:S04]  /*21c50*/  LDL.LU.64 R6, [R1+0xe88] ;  /* 0x000e880001067983 */ /* 0x001ea80000300a00 */
[----:B------:R-:W2:Y:S02]  /*21c60*/  LDL.LU.64 R4, [R1+0xe80] ;  /* 0x000e800001047983 */ /* 0x000ea40000300a00 */
[----:B--2---:R-:W-:Y:S02]  /*21c70*/  HMMA.16816.F32.BF16 R16, R4, R18, R20 ;  /* 0x000000120410723c */ /* 0x004fe40000041814 */
[----:B------:R-:W0:-:S15]  /*21c80*/  LDSM.16.M88.4 R20, [R0+UR5+0x7080] ;  /* 0x007080050014783b */ /* 0x000e1e0008000200 */
[----:B------:R-:W-:Y:S02]  /*21c90*/  NOP ;  /* 0x0000000000007918 */ /* 0x000fe40000000000 */
[----:B------:R-:W-:Y:S04]  /*21ca0*/  STL.64 [R1+0xe30], R18 ;  /* 0x000e301201007387 */ /* 0x000fe80000100a00 */
[----:B------:R1:W-:Y:S04]  /*21cb0*/  STL.64 [R1+0xe28], R16 ;  /* 0x000e281001007387 */ /* 0x0003e80000100a00 */
[----:B-1----:R-:W2:Y:S04]  /*21cc0*/  LDL.LU R16, [R1] ;  /* 0x0000000001107983 */ /* 0x002ea80000300800 */
[----:B------:R-:W2:Y:S04]  /*21cd0*/  LDL.LU R17, [R1+0x4] ;  /* 0x0000040001117983 */ /* 0x000ea80000300800 */
[----:B------:R-:W2:Y:S01]  /*21ce0*/  LDL.LU R18, [R1+0x8] ;  /* 0x0000080001127983 */ /* 0x000ea20000300800 */
[----:B------:R-:W-:-:S02]  /*21cf0*/  IMAD.MOV.U32 R19, RZ, RZ, R28 ;  /* 0x000000ffff137224 */ /* 0x000fc400078e001c */
[----:B0-----:R-:W-:Y:S01]  /*21d00*/  IMAD.MOV.U32 R0, RZ, RZ, R22 ;  /* 0x000000ffff007224 */ /* 0x001fe200078e0016 */
[----:B------:R4:W-:Y:S01]  /*21d10*/  STL.64 [R1+0x70], R20 ;  /* 0x0000701401007387 */ /* 0x0009e20000100a00 */
[----:B------:R-:W-:-:S03]  /*21d20*/  IMAD.MOV.U32 R28, RZ, RZ, R23 ;  /* 0x000000ffff1c7224 */ /* 0x000fc600078e0017 */
[----:B------:R-:W4:Y:S04]  /*21d30*/  LDL.LU.64 R22, [R1+0xe78] ;  /* 0x000e780001167983 */ /* 0x000f280000300a00 */
[----:B------:R-:W-:Y:S04]  /*21d40*/  STL [R1+0xdec], R28 ;  /* 0x000dec1c01007387 */ /* 0x000fe80000100800 */
[----:B------:R-:W-:Y:S01]  /*21d50*/  STL [R1+0xde8], R0 ;  /* 0x000de80001007387 */ /* 0x000fe20000100800 */
[----:B----4-:R-:W-:Y:S03]  /*21d60*/  HMMA.16816.F32.BF16 R20, R4, R22, R24 ;  /* 0x000000160414723c */ /* 0x010fe60000041818 */
[----:B------:R-:W3:-:S15]  /*21d70*/  LDL.LU.64 R26, [R1+0xe70] ;  /* 0x000e7000011a7983 */ /* 0x000ede0000300a00 */
[----:B------:R-:W-:Y:S01]  /*21d80*/  NOP ;  /* 0x0000000000007918 */ /* 0x000fe20000000000 */
[----:B------:R-:W-:Y:S04]  /*21d90*/  STL [R1+0xe14], R22 ;  /* 0x000e141601007387 */ /* 0x000fe80000100800 */
[----:B------:R-:W-:Y:S01]  /*21da0*/  STL [R1+0xe10], R23 ;  /* 0x000e101701007387 */ /* 0x000fe20000100800 */
[----:B---3--:R-:W-:Y:S03]  /*21db0*/  HMMA.16816.F32.BF16 R24, R4, R26, R12 ;  /* 0x0000001a0418723c */ /* 0x008fe6000004180c */
[----:B------:R-:W3:-:S15]  /*21dc0*/  LDL.LU.64 R14, [R1+0xe68] ;  /* 0x000e6800010e7983 */ /* 0x000ede0000300a00 */
[----:B------:R-:W-:Y:S01]  /*21dd0*/  NOP ;  /* 0x0000000000007918 */ /* 0x000fe20000000000 */
[----:B------:R-:W-:Y:S04]  /*21de0*/  STL.64 [R1+0x40], R24 ;  /* 0x0000401801007387 */ /* 0x000fe80000100a00 */
[----:B------:R0:W-:Y:S04]  /*21df0*/  STL.64 [R1+0x48], R26 ;  /* 0x0000481a01007387 */ /* 0x0001e80000100a00 */
[----:B0-----:R-:W4:Y:S04]  /*21e00*/  LDL.LU R27, [R1+0xe60] ;  /* 0x000e6000011b7983 */ /* 0x001f280000300800 */
[----:B----4-:R-:W0:Y:S04]  /*21e10*/  LDSM.16.MT88.4 R24, [R27+0x8e00] ;  /* 0x008e00001b18783b */ /* 0x010e280000004200 */
[----:B0-----:R-:W-:Y:S04]  /*21e20*/  STL.64 [R1+0xdc8], R26 ;  /* 0x000dc81a01007387 */ /* 0x001fe80000100a00 */
[----:B------:R0:W-:Y:S04]  /*21e30*/  STL.64 [R1+0xdc0], R24 ;  /* 0x000dc01801007387 */ /* 0x0001e80000100a00 */
[----:B0-----:R-:W3:Y:S04]  /*21e40*/  LDL.LU R24, [R1+0x60] ;  /* 0x0000600001187983 */ /* 0x001ee80000300800 */
[----:B------:R-:W3:Y:S04]  /*21e50*/  LDL.LU R25, [R1+0x64] ;  /* 0x0000640001197983 */ /* 0x000ee80000300800 */
[----:B------:R-:W3:Y:S04]  /*21e60*/  LDL.LU R26, [R1+0x68] ;  /* 0x00006800011a7983 */ /* 0x000ee80000300800 */
[----:B------:R-:W3:Y:S02]  /*21e70*/  LDL.LU R27, [R1+0x6c] ;  /* 0x00006c00011b7983 */ /* 0x000ee40000300800 */
[----:B---3--:R-:W-:-:S15]  /*21e80*/  HMMA.16816.F32.BF16 R12, R4, R14, R24 ;  /* 0x0000000e040c723c */ /* 0x008fde0000041818 */
[----:B------:R-:W-:-:S04]  /*21e90*/  NOP ;  /* 0x0000000000007918 */ /* 0x000fc80000000000 */
[----:B------:R-:W-:Y:S02]  /*21ea0*/  IMAD.MOV.U32 R26, RZ, RZ, R14 ;  /* 0x000000ffff1a7224 */ /* 0x000fe400078e000e */
[----:B------:R-:W-:Y:S02]  /*21eb0*/  IMAD.MOV.U32 R27, RZ, RZ, R15 ;  /* 0x000000ffff1b7224 */ /* 0x000fe400078e000f */
[----:B------:R-:W3:Y:S01]  /*21ec0*/  LDL.LU.64 R14, [R1+0xe58] ;  /* 0x000e5800010e7983 */ /* 0x000ee20000300a00 */
[----:B------:R-:W-:Y:S01]  /*21ed0*/  MOV R22, R12 ;  /* 0x0000000c00167202 */ /* 0x000fe20000000f00 */
[----:B------:R-:W-:Y:S01]  /*21ee0*/  IMAD.MOV.U32 R23, RZ, RZ, R13 ;  /* 0x000000ffff177224 */ /* 0x000fe200078e000d */
[----:B---3--:R-:W-:Y:S01]  /*21ef0*/  HMMA.16816.F32.BF16 R4, R4, R14, R8 ;  /* 0x0000000e0404723c */ /* 0x008fe20000041808 */
[----:B------:R-:W3:Y:S04]  /*21f00*/  LDL.LU.64 R8, [R1+0xe50] ;  /* 0x000e500001087983 */ /* 0x000ee80000300a00 */
[----:B------:R-:W3:Y:S04]  /*21f10*/  LDL.LU.64 R14, [R1+0xe48] ;  /* 0x000e4800010e7983 */ /* 0x000ee80000300a00 */
[----:B------:R-:W3:Y:S10]  /*21f20*/  LDL.LU.64 R12, [R1+0xe40] ;  /* 0x000e4000010c7983 */ /* 0x000ef40000300a00 */
[----:B------:R0:W-:Y:S04]  /*21f30*/  STL.64 [R1+0x30], R4 ;  /* 0x0000300401007387 */ /* 0x0001e80000100a00 */
[----:B------:R1:W-:Y:S04]  /*21f40*/  STL.64 [R1+0x38], R6 ;  /* 0x0000380601007387 */ /* 0x0003e80000100a00 */
[----:B0-----:R-:W3:Y:S04]  /*21f50*/  LDL.LU R4, [R1+0x10] ;  /* 0x0000100001047983 */ /* 0x001ee80000300800 */
[----:B------:R-:W3:Y:S01]  /*21f60*/  LDL.LU R5, [R1+0x14] ;  /* 0x0000140001057983 */ /* 0x000ee20000300800 */
[----:B-1----:R-:W-:-:S02]  /*21f70*/  IMAD.MOV.U32 R6, RZ, RZ, R3 ;  /* 0x000000ffff067224 */ /* 0x002fc400078e0003 */
[----:B------:R-:W-:-:S07]  /*21f80*/  IMAD.MOV.U32 R7, RZ, RZ, R2 ;  /* 0x000000ffff077224 */ /* 0x000fce00078e0002 */
[----:B---3--:R-:W-:-:S15]  /*21f90*/  HMMA.16816.F32.BF16 R8, R12, R8, R4 ;  /* 0x000000080c08723c */ /* 0x008fde0000041804 */
[----:B------:R-:W-:-:S04]  /*21fa0*/  NOP ;  /* 0x0000000000007918 */ /* 0x000fc80000000000 */
[----:B------:R-:W-:Y:S02]  /*21fb0*/  IMAD.MOV.U32 R7, RZ, RZ, R8 ;  /* 0x000000ffff077224 */ /* 0x000fe400078e0008 */
[----:B------:R-:W-:Y:S02]  /*21fc0*/  IMAD.MOV.U32 R6, RZ, RZ, R9 ;  /* 0x000000ffff067224 */ /* 0x000fe400078e0009 */
[----:B------:R-:W2:Y:S01]  /*21fd0*/  LDL.LU.64 R8, [R1+0xe38] ;  /* 0x000e380001087983 */ /* 0x000ea20000300a00 */
[----:B------:R-:W-:Y:S02]  /*21fe0*/  IMAD.MOV.U32 R3, RZ, RZ, R10 ;  /* 0x000000ffff037224 */ /* 0x000fe400078e000a */
[----:B------:R-:W-:-:S05]  /*21ff0*/  IMAD.MOV.U32 R2, RZ, RZ, R11 ;  /* 0x000000ffff027224 */ /* 0x000fca00078e000b */
[----:B------:R-:W-:Y:S04]  /*22000*/  STL [R1+0xdfc], R2 ;  /* 0x000dfc0201007387 */ /* 0x000fe80000100800 */
[----:B------:R-:W-:Y:S04]  /*22010*/  STL [R1+0xdf8], R3 ;  /* 0x000df80301007387 */ /* 0x000fe80000100800 */
[----:B------:R-:W-:Y:S04]  /*22020*/  STL [R1+0xdf4], R6 ;  /* 0x000df40601007387 */ /* 0x000fe80000100800 */
[----:B------:R-:W-:Y:S04]  /*22030*/  STL [R1+0xdf0], R7 ;  /* 0x000df00701007387 */ /* 0x000fe80000100800 */
[----:B------:R-:W3:Y:S01]  /*22040*/  LDL.LU R4, [R1+0xc0] ;  /* 0x0000c00001047983 */ /* 0x000ee20000300800 */
[----:B------:R-:W-:Y:S01]  /*22050*/  IMAD.MOV.U32 R5, RZ, RZ, R29 ;  /* 0x000000ffff057224 */ /* 0x000fe200078e001d */
[----:B--2---:R-:W-:Y:S02]  /*22060*/  HMMA.16816.F32.BF16 R8, R12, R8, R16 ;  /* 0x000000080c08723c */ /* 0x004fe40000041810 */
[----:B------:R-:W2:Y:S04]  /*22070*/  LDL.LU.64 R18, [R1+0xe30] ;  /* 0x000e300001127983 */ /* 0x000ea80000300a00 */
[----:B------:R-:W2:-:S13]  /*22080*/  LDL.LU.64 R16, [R1+0xe28] ;  /* 0x000e280001107983 */ /* 0x000e9a0000300a00 */
[----:B------:R-:W-:Y:S01]  /*22090*/  IMAD.MOV.U32 R0, RZ, RZ, R10 ;  /* 0x000000ffff007224 */ /* 0x000fe200078e000a */
[----:B------:R0:W-:Y:S01]  /*220a0*/  STL [R1+0x10], R8 ;  /* 0x0000100801007387 */ /* 0x0001e20000100800 */
[----:B------:R-:W-:Y:S02]  /*220b0*/  IMAD.MOV.U32 R29, RZ, RZ, R11 ;  /* 0x000000ffff1d7224 */ /* 0x000fe400078e000b */
[----:B------:R-:W-:Y:S01]  /*220c0*/  IMAD.MOV.U32 R28, RZ, RZ, R9 ;  /* 0x000000ffff1c7224 */ /* 0x000fe200078e0009 */
[----:B------:R-:W3:Y:S04]  /*220d0*/  LDL.LU.64 R10, [R1+0xe20] ;  /* 0x000e2000010a7983 */ /* 0x000ee80000300a00 */
[----:B0-----:R-:W3:Y:S02]  /*220e0*/  LDL.LU.64 R8, [R1+0xe18] ;  /* 0x000e180001087983 */ /* 0x001ee40000300a00 */
[----:B---3--:R-:W-:-:S15]  /*220f0*/  HMMA.16816.F32.BF16 R8, R12, R4, R8 ;  /* 0x000000040c08723c */ /* 0x008fde0000041808 */
[----:B------:R-:W-:-:S04]  /*22100*/  NOP ;  /* 0x0000000000007918 */ /* 0x000fc80000000000 */
[----:B------:R-:W-:Y:S02]  /*22110*/  IMAD.MOV.U32 R2, RZ, RZ, R8 ;  /* 0x000000ffff027224 */ /* 0x000fe400078e0008 */
[----:B------:R-:W-:Y:S01]  /*22120*/  IMAD.MOV.U32 R3, RZ, RZ, R9 ;  /* 0x000000ffff037224 */ /* 0x000fe200078e0009 */
[----:B------:R-:W2:Y:S04]  /*22130*/  LDL.LU R8, [R1+0xb0] ;  /* 0x0000b00001087983 */ /* 0x000ea80000300800 */
[----:B------:R-:W2:Y:S02]  /*22140*/  LDL.LU R9, [R1+0xb4] ;  /* 0x0000b40001097983 */ /* 0x000ea40000300800 */
[----:B--2---:R-:W-:-:S15]  /*22150*/  HMMA.16816.F32.BF16 R16, R12, R8, R16 ;  /* 0x000000080c10723c */ /* 0x004fde0000041810 */
[----:B------:R-:W-:-:S04]  /*22160*/  NOP ;  /* 0x0000000000007918 */ /* 0x000fc80000000000 */
[----:B------:R0:W-:Y:S04]  /*22170*/  STL.64 [R1+0xd80], R18 ;  /* 0x000d801201007387 */ /* 0x0001e80000100a00 */
[----:B------:R-:W-:Y:S04]  /*22180*/  STL.64 [R1+0xd78], R16 ;  /* 0x000d781001007387 */ /* 0x000fe80000100a00 */
[----:B0-----:R-:W2:Y:S04]  /*22190*/  LDL.LU R18, [R1+0xc8] ;  /* 0x0000c80001127983 */ /* 0x001ea80000300800 */
[----:B------:R-:W2:Y:S04]  /*221a0*/  LDL.LU R19, [R1+0xcc] ;  /* 0x0000cc0001137983 */ /* 0x000ea80000300800 */
[----:B------:R-:W3:Y:S04]  /*221b0*/  LDL.LU R24, [R1+0x70] ;  /* 0x0000700001187983 */ /* 0x000ee80000300800 */
[----:B------:R-:W3:Y:S04]  /*221c0*/  LDL.LU R25, [R1+0x74] ;  /* 0x0000740001197983 */ /* 0x000ee80000300800 */
[----:B---3--:R-:W-:Y:S04]  /*221d0*/  STL.64 [R1+0xdd8], R24 ;  /* 0x000dd81801007387 */ /* 0x008fe80000100a00 */
[----:B--2---:R0:W-:Y:S04]  /*221e0*/  STL.64 [R1+0xd90], R18 ;  /* 0x000d901201007387 */ /* 0x0041e80000100a00 */
[----:B0-----:R-:W2:Y:S04]  /*221f0*/  LDL.LU R18, [R1+0xd8] ;  /* 0x0000d80001127983 */ /* 0x001ea80000300800 */
[----:B------:R-:W2:Y:S04]  /*22200*/  LDL.LU R19, [R1+0xdc] ;  /* 0x0000dc0001137983 */ /* 0x000ea80000300800 */
[----:B------:R-:W3:Y:S04]  /*22210*/  LDL.LU R8, [R1+0x80] ;  /* 0x0000800001087983 */ /* 0x000ee80000300800 */
[----:B------:R-:W3:Y:S01]  /*22220*/  LDL.LU R9, [R1+0x84] ;  /* 0x0000840001097983 */ /* 0x000ee20000300800 */
[----:B------:R-:W-:-:S02]  /*22230*/  IMAD.MOV.U32 R24, RZ, RZ, R22 ;  /* 0x000000ffff187224 */ /* 0x000fc400078e0016 */
[----:B------:R-:W-:Y:S02]  /*22240*/  IMAD.MOV.U32 R25, RZ, RZ, R23 ;  /* 0x000000ffff197224 */ /* 0x000fe400078e0017 */
[----:B------:R-:W-:Y:S02]  /*22250*/  IMAD.MOV.U32 R6, RZ, RZ, R10 ;  /* 0x000000ffff067224 */ /* 0x000fe400078e000a */
[----:B------:R-:W-:Y:S01]  /*22260*/  IMAD.MOV.U32 R7, RZ, RZ, R11 ;  /* 0x000000ffff077224 */ /* 0x000fe200078e000b */
[----:B---3--:R-:W-:Y:S04]  /*22270*/  STL.64 [R1+0xde0], R8 ;  /* 0x000de00801007387 */ /* 0x008fe80000100a00 */
[----:B------:R-:W3:Y:S04]  /*22280*/  LDL.LU R22, [R1+0xe14] ;  /* 0x000e140001167983 */ /* 0x000ee80000300800 */
[----:B------:R-:W3:Y:S04]  /*22290*/  LDL.LU R23, [R1+0xe10] ;  /* 0x000e100001177983 */ /* 0x000ee80000300800 */
[----:B------:R-:W-:Y:S04]  /*222a0*/  STL.64 [R1+0xe08], R26 ;  /* 0x000e081a01007387 */ /* 0x000fe80000100a00 */
[----:B------:R0:W-:Y:S04]  /*222b0*/  STL.64 [R1+0xe00], R24 ;  /* 0x000e001801007387 */ /* 0x0001e80000100a00 */
[----:B0-----:R-:W3:Y:S04]  /*222c0*/  LDL.LU R24, [R1+0xa0] ;  /* 0x0000a00001187983 */ /* 0x001ee80000300800 */
[----:B------:R-:W3:Y:S04]  /*222d0*/  LDL.LU R25, [R1+0xa4] ;  /* 0x0000a40001197983 */ /* 0x000ee80000300800 */
[----:B------:R-:W4:Y:S04]  /*222e0*/  LDL.LU R4, [R1+0x90] ;  /* 0x0000900001047983 */ /* 0x000f280000300800 */
[----:B------:R-:W4:Y:S04]  /*222f0*/  LDL.LU R5, [R1+0x94] ;  /* 0x0000940001057983 */ /* 0x000f280000300800 */
[----:B------:R-:W4:Y:S04]  /*22300*/  LDL.LU R8, [R1+0x40] ;  /* 0x0000400001087983 */ /* 0x000f280000300800 */
[----:B------:R-:W4:Y:S04]  /*22310*/  LDL.LU R9, [R1+0x44] ;  /* 0x0000440001097983 */ /* 0x000f280000300800 */
[----:B------:R-:W4:Y:S04]  /*22320*/  LDL.LU R10, [R1+0x48] ;  /* 0x00004800010a7983 */ /* 0x000f280000300800 */
[----:B------:R-:W4:Y:S04]  /*22330*/  LDL.LU R11, [R1+0x4c] ;  /* 0x00004c00010b7983 */ /* 0x000f280000300800 */
[----:B--2---:R0:W-:Y:S04]  /*22340*/  STL.64 [R1+0xda8], R18 ;  /* 0x000da81201007387 */ /* 0x0041e80000100a00 */
[----:B0-----:R-:W2:Y:S04]  /*22350*/  LDL.LU R18, [R1+0xe8] ;  /* 0x0000e80001127983 */ /* 0x001ea80000300800 */
[----:B------:R-:W2:Y:S01]  /*22360*/  LDL.LU R19, [R1+0xec] ;  /* 0x0000ec0001137983 */ /* 0x000ea20000300800 */
[----:B---3--:R-:W-:Y:S03]  /*22370*/  HMMA.16816.F32.BF16 R20, R12, R24, R20 ;  /* 0x000000180c14723c */ /* 0x008fe60000041814 */
[----:B--2---:R0:W-:Y:S04]  /*22380*/  STL.64 [R1+0xdd0], R18 ;  /* 0x000dd01201007387 */ /* 0x0041e80000100a00 */
[----:B------:R-:W2:Y:S04]  /*22390*/  LDL.LU R16, [R1+0x30] ;  /* 0x0000300001107983 */ /* 0x000ea80000300800 */
[----:B------:R-:W2:Y:S04]  /*223a0*/  LDL.LU R17, [R1+0x34] ;  /* 0x0000340001117983 */ /* 0x000ea80000300800 */
[----:B0-----:R-:W2:Y:S04]  /*223b0*/  LDL.LU R18, [R1+0x38] ;  /* 0x0000380001127983 */ /* 0x001ea80000300800 */
[----:B------:R-:W2:Y:S04]  /*223c0*/  LDL.LU R19, [R1+0x3c] ;  /* 0x00003c0001137983 */ /* 0x000ea80000300800 */
[----:B------:R-:W3:Y:S04]  /*223d0*/  LDL.LU.64 R26, [R1+0xe08] ;  /* 0x000e0800011a7983 */ /* 0x000ee80000300a00 */
[----:B------:R-:W3:Y:S04]  /*223e0*/  LDL.LU.64 R24, [R1+0xe00] ;  /* 0x000e000001187983 */ /* 0x000ee80000300a00 */
[----:B------:R0:W-:Y:S04]  /*223f0*/  STL.64 [R1+0xd70], R22 ;  /* 0x000d701601007387 */ /* 0x0001e80000100a00 */
[----:B------:R1:W-:Y:S04]  /*22400*/  STL.64 [R1+0xd68], R20 ;  /* 0x000d681401007387 */ /* 0x0003e80000100a00 */
[----:B0-----:R-:W2:Y:S04]  /*22410*/  LDL.LU R22, [R1+0xb8] ;  /* 0x0000b80001167983 */ /* 0x001ea80000300800 */
[----:B------:R-:W2:Y:S01]  /*22420*/  LDL.LU R23, [R1+0xbc] ;  /* 0x0000bc0001177983 */ /* 0x000ea20000300800 */
[----:B-1----:R-:W-:-:S02]  /*22430*/  IMAD.MOV.U32 R20, RZ, RZ, R2 ;  /* 0x000000ffff147224 */ /* 0x002fc400078e0002 */
[----:B------:R-:W-:Y:S01]  /*22440*/  IMAD.MOV.U32 R21, RZ, RZ, R3 ;  /* 0x000000ffff157224 */ /* 0x000fe200078e0003 */
[----:B--2---:R0:W-:Y:S04]  /*22450*/  STL.64 [R1+0xd88], R22 ;  /* 0x000d881601007387 */ /* 0x0041e80000100a00 */
[----:B------:R-:W2:Y:S04]  /*22460*/  LDL.LU R2, [R1+0xdfc] ;  /* 0x000dfc0001027983 */ /* 0x000ea80000300800 */
[----:B------:R-:W2:Y:S01]  /*22470*/  LDL.LU R3, [R1+0xdf8] ;  /* 0x000df80001037983 */ /* 0x000ea20000300800 */
[----:B0-----:R-:W-:-:S02]  /*22480*/  IMAD.MOV.U32 R22, RZ, RZ, R6 ;  /* 0x000000ffff167224 */ /* 0x001fc400078e0006 */
[----:B------:R-:W-:Y:S01]  /*22490*/  IMAD.MOV.U32 R23, RZ, RZ, R7 ;  /* 0x000000ffff177224 */ /* 0x000fe200078e0007 */
[----:B------:R-:W2:Y:S04]  /*224a0*/  LDL.LU R6, [R1+0xdf4] ;  /* 0x000df40001067983 */ /* 0x000ea80000300800 */
[----:B------:R-:W2:Y:S04]  /*224b0*/  LDL.LU R7, [R1+0xdf0] ;  /* 0x000df00001077983 */ /* 0x000ea80000300800 */
[----:B------:R-:W-:Y:S04]  /*224c0*/  STL.64 [R1+0xda0], R22 ;  /* 0x000da01601007387 */ /* 0x000fe80000100a00 */
[----:B------:R0:W-:Y:S04]  /*224d0*/  STL.64 [R1+0xd98], R20 ;  /* 0x000d981401007387 */ /* 0x0001e80000100a00 */
[----:B0-----:R-:W2:Y:S01]  /*224e0*/  LDL.LU R20, [R1+0x10] ;  /* 0x0000100001147983 */ /* 0x001ea20000300800 */
[----:B------:R-:W-:Y:S01]  /*224f0*/  IMAD.MOV.U32 R22, RZ, RZ, R0 ;  /* 0x000000ffff167224 */ /* 0x000fe200078e0000 */
[----:B------:R-:W-:Y:S01]  /*22500*/  MOV R23, R29 ;  /* 0x0000001d00177202 */ /* 0x000fe20000000f00 */
[----:B------:R-:W-:-:S02]  /*22510*/  IMAD.MOV.U32 R21, RZ, RZ, R28 ;  /* 0x000000ffff157224 */ /* 0x000fc400078e001c */
[----:B------:R-:W3:Y:S04]  /*22520*/  LDL.LU R28, [R1+0xdec] ;  /* 0x000dec00011c7983 */ /* 0x000ee80000300800 */
[----:B------:R-:W3:Y:S04]  /*22530*/  LDL.LU R0, [R1+0xde8] ;  /* 0x000de80001007983 */ /* 0x000ee80000300800 */
[----:B------:R-:W-:Y:S04]  /*22540*/  STL.64 [R1+0xdb8], R22 ;  /* 0x000db81601007387 */ /* 0x000fe80000100a00 */
[----:B--2---:R0:W-:Y:S02]  /*22550*/  STL.64 [R1+0xdb0], R20 ;  /* 0x000db01401007387 */ /* 0x0041e40000100a00 */
[----:B0-----:R-:W-:-:S02]  /*22560*/  IMAD.MOV.U32 R20, RZ, RZ, R7 ;  /* 0x000000ffff147224 */ /* 0x001fc400078e0007 */
[----:B------:R-:W-:Y:S02]  /*22570*/  IMAD.MOV.U32 R21, RZ, RZ, R6 ;  /* 0x000000ffff157224 */ /* 0x000fe400078e0006 */
[C---:B----4-:R-:W-:Y:S01]  /*22580*/  HMMA.16816.F32.BF16 R4, R12.reuse, R4, R8 ;  /* 0x000000040c04723c */ /* 0x050fe20000041808 */
[----:B------:R-:W3:Y:S07]  /*22590*/  LDL.LU.64 R8, [R1+0xde0] ;  /* 0x000de00001087983 */ /* 0x000eee0000300a00 */
[----:B---3--:R-:W-:Y:S01]  /*225a0*/  HMMA.16816.F32.BF16 R8, R12, R8, R24 ;  /* 0x000000080c08723c */ /* 0x008fe20000041818 */
[----:B------:R-:W2:Y:S01]  /*225b0*/  LDL.LU.64 R24, [R1+0xdd8] ;  /* 0x000dd80001187983 */ /* 0x000ea20000300a00 */
[----:B------:R-:W-:-:S02]  /*225c0*/  IMAD.MOV.U32 R22, RZ, RZ, R3 ;  /* 0x000000ffff167224 */ /* 0x000fc400078e0003 */
[----:B------:R-:W-:-:S04]  /*225d0*/  IMAD.MOV.U32 R23, RZ, RZ, R2 ;  /* 0x000000ffff177224 */ /* 0x000fc800078e0002 */
[----:B--2---:R-:W-:Y:S01]  /*225e0*/  HMMA.16816.F32.BF16 R12, R12, R24, R16 ;  /* 0x000000180c0c723c */ /* 0x004fe20000041810 */
[----:B------:R-:W2:Y:S04]  /*225f0*/  LDL.LU.64 R18, [R1+0xdd0] ;  /* 0x000dd00001127983 */ /* 0x000ea80000300a00 */
[----:B------:R-:W2:Y:S04]  /*22600*/  LDL.LU.64 R26, [R1+0xdc8] ;  /* 0x000dc800011a7983 */ /* 0x000ea80000300a00 */
[----:B------:R-:W2:Y:S02]  /*22610*/  LDL.LU.64 R24, [R1+0xdc0] ;  /* 0x000dc00001187983 */ /* 0x000ea40000300a00 */
[----:B--2---:R-:W-:Y:S02]  /*22620*/  HMMA.16816.F32.BF16 R16, R24, R18, R20 ;  /* 0x000000121810723c */ /* 0x004fe40000041814 */
[----:B------:R-:W2:Y:S04]  /*22630*/  LDL.LU.64 R22, [R1+0xdb8] ;  /* 0x000db80001167983 */ /* 0x000ea80000300a00 */
[----:B------:R-:W2:-:S13]  /*22640*/  LDL.LU.64 R20, [R1+0xdb0] ;  /* 0x000db00001147983 */ /* 0x000e9a0000300a00 */
[----:B------:R-:W-:Y:S04]  /*22650*/  STL.64 [R1+0x270], R16 ;  /* 0x0002701001007387 */ /* 0x000fe80000100a00 */
[----:B------:R0:W-:Y:S04]  /*22660*/  STL.64 [R1+0x278], R18 ;  /* 0x0002781201007387 */ /* 0x0001e80000100a00 */
[----:B0-----:R-:W2:Y:S01]  /*22670*/  LDL.LU.64 R18, [R1+0xda8] ;  /* 0x000da80001127983 */ /* 0x001ea20000300a00 */
[----:B------:R-:W-:-:S05]  /*22680*/  IMAD.MOV.U32 R2, RZ, RZ, R16 ;  /* 0x000000ffff027224 */ /* 0x000fca00078e0010 */
[----:B------:R-:W-:Y:S01]  /*22690*/  STL [R1+0xc20], R2 ;  /* 0x000c200201007387 */ /* 0x000fe20000100800 */
[----:B--2---:R-:W-:Y:S03]  /*226a0*/  HMMA.16816.F32.BF16 R16, R24, R18, R20 ;  /* 0x000000121810723c */ /* 0x004fe60000041814 */
[----:B------:R-:W2:Y:S04]  /*226b0*/  LDL.LU.64 R22, [R1+0xda0] ;  /* 0x000da00001167983 */ /* 0x000ea80000300a00 */
[----:B------:R-:W2:-:S12]  /*226c0*/  LDL.LU.64 R20, [R1+0xd98] ;  /* 0x000d980001147983 */ /* 0x000e980000300a00 */
[----:B------:R-:W-:Y:S04]  /*226d0*/  STL.64 [R1+0x260], R16 ;  /* 0x0002601001007387 */ /* 0x000fe80000100a00 */
[----:B------:R0:W-:Y:S04]  /*226e0*/  STL.64 [R1+0x268], R18 ;  /* 0x0002681201007387 */ /* 0x0001e80000100a00 */
[----:B0-----:R-:W2:Y:S01]  /*226f0*/  LDL.LU.64 R18, [R1+0xd90] ;  /* 0x000d900001127983 */ /* 0x001ea20000300a00 */
[----:B------:R-:W-:-:S05]  /*22700*/  IMAD.MOV.U32 R3, RZ, RZ, R16 ;  /* 0x000000ffff037224 */ /* 0x000fca00078e0010 */
[----:B------:R-:W-:Y:S01]  /*22710*/  STL [R1+0xc24], R3 ;  /* 0x000c240301007387 */ /* 0x000fe20000100800 */
[----:B--2---:R-:W-:Y:S03]  /*22720*/  HMMA.16816.F32.BF16 R16, R24, R18, R20 ;  /* 0x000000121810723c */ /* 0x004fe60000041814 */
[----:B------:R-:W2:-:S15]  /*22730*/  LDL.LU.64 R22, [R1+0xd88] ;  /* 0x000d880001167983 */ /* 0x000e9e0000300a00 */
[----:B------:R-:W-:Y:S01]  /*22740*/  NOP ;  /* 0x0000000000007918 */ /* 0x000fe20000000000 */
[----:B------:R-:W-:Y:S04]  /*22750*/  STL.64 [R1+0x250], R16 ;  /* 0x0002501001007387 */ /* 0x000fe80000100a00 */
[----:B------:R0:W-:Y:S01]  /*22760*/  STL.64 [R1+0x258], R18 ;  /* 0x0002581201007387 */ /* 0x0001e20000100a00 */
[----:B------:R-:W-:-:S03]  /*22770*/  IMAD.MOV.U32 R29, RZ, RZ, R16 ;  /* 0x000000ffff1d7224 */ /* 0x000fc600078e0010 */
[----:B0-----:R-:W2:Y:S04]  /*22780*/  LDL.LU.64 R18, [R1+0xd80] ;  /* 0x000d800001127983 */ /* 0x001ea80000300a00 */
[----:B------:R-:W2:Y:S04]  /*22790*/  LDL.LU.64 R16, [R1+0xd78] ;  /* 0x000d780001107983 */ /* 0x000ea80000300a00 */
[----:B------:R-:W-:Y:S01]  /*227a0*/  STL [R1+0xc28], R29 ;  /* 0x000c281d01007387 */ /* 0x000fe20000100800 */
[----:B--2---:R-:W-:Y:S03]  /*227b0*/  HMMA.16816.F32.BF16 R16, R24, R22, R16 ;  /* 0x000000161810723c */ /* 0x004fe60000041810 */
[----:B------:R-:W2:Y:S04]  /*227c0*/  LDL.LU.64 R22, [R1+0xd70] ;  /* 0x000d700001167983 */ /* 0x000ea80000300a00 */
[----:B------:R-:W2:-:S12]  /*227d0*/  LDL.LU.64 R20, [R1+0xd68] ;  /* 0x000d680001147983 */ /* 0x000e980000300a00 */
[----:B------:R-:W-:Y:S04]  /*227e0*/  STL.64 [R1+0x240], R16 ;  /* 0x0002401001007387 */ /* 0x000fe80000100a00 */
[----:B------:R0:W-:Y:S04]  /*227f0*/  STL.64 [R1+0x248], R18 ;  /* 0x0002481201007387 */ /* 0x0001e80000100a00 */
[----:B------:R-:W-:Y:S04]  /*22800*/  STL [R1+0xc2c], R16 ;  /* 0x000c2c1001007387 */ /* 0x000fe80000100800 */
[----:B0-----:R-:W2:Y:S04]  /*22810*/  LDL.LU R18, [R1+0xa8] ;  /* 0x0000a80001127983 */ /* 0x001ea80000300800 */
[----:B------:R-:W2:Y:S02]  /*22820*/  LDL.LU R19, [R1+0xac] ;  /* 0x0000ac0001137983 */ /* 0x000ea40000300800 */
[----:B--2---:R-:W-:-:S15]  /*22830*/  HMMA.16816.F32.BF16 R20, R24, R18, R20 ;  /* 0x000000121814723c */ /* 0x004fde0000041814 */
[----:B------:R-:W-:-:S04]  /*22840*/  NOP ;  /* 0x0000000000007918 */ /* 0x000fc80000000000 */
[----:B------:R-:W-:Y:S01]  /*22850*/  IMAD.MOV.U32 R17, RZ, RZ, R20 ;  /* 0x000000ffff117224 */ /* 0x000fe200078e0014 */
[----:B------:R-:W-:Y:S04]  /*22860*/  STL.64 [R1+0x230], R20 ;  /* 0x0002301401007387 */ /* 0x000fe80000100a00 */
[----:B------:R0:W-:Y:S04]  /*22870*/  STL.64 [R1+0x238], R22 ;  /* 0x0002381601007387 */ /* 0x0001e80000100a00 */
[----:B0-----:R-:W2:Y:S04]  /*22880*/  LDL.LU R22, [R1+0x88] ;  /* 0x0000880001167983 */ /* 0x001ea80000300800 */
[----:B------:R-:W2:Y:S04]  /*22890*/  LDL.LU R23, [R1+0x8c] ;  /* 0x00008c0001177983 */ /* 0x000ea80000300800 */
[----:B------:R-:W-:Y:S04]  /*228a0*/  STL [R1+0xc30], R17 ;  /* 0x000c301101007387 */ /* 0x000fe80000100800 */
[----:B------:R-:W3:Y:S04]  /*228b0*/  LDL.LU R18, [R1+0x98] ;  /* 0x0000980001127983 */ /* 0x000ee80000300800 */
[----:B------:R-:W3:Y:S02]  /*228c0*/  LDL.LU R19, [R1+0x9c] ;  /* 0x00009c0001137983 */ /* 0x000ee40000300800 */
[C---:B---3--:R-:W-:Y:S08]  /*228d0*/  HMMA.16816.F32.BF16 R4, R24.reuse, R18, R4 ;  /* 0x000000121804723c */ /* 0x048ff00000041804 */
[----:B--2---:R-:W-:Y:S11]  /*228e0*/  HMMA.16816.F32.BF16 R20, R24, R22, R8 ;  /* 0x000000161814723c */ /* 0x004ff60000041808 */
[----:B------:R-:W-:Y:S01]  /*228f0*/  IMAD.MOV.U32 R18, RZ, RZ, R4 ;  /* 0x000000ffff127224 */ /* 0x000fe200078e0004 */
[----:B------:R-:W-:Y:S04]  /*22900*/  STL.64 [R1+0x220], R4 ;  /* 0x0002200401007387 */ /* 0x000fe80000100a00 */
[----:B------:R-:W-:Y:S04]  /*22910*/  STL.64 [R1+0x228], R6 ;  /* 0x0002280601007387 */ /* 0x000fe80000100a00 */
[----:B------:R0:W-:Y:S04]  /*22920*/  STL [R1+0xc34], R18 ;  /* 0x000c341201007387 */ /* 0x0001e80000100800 */
[----:B------:R1:W-:Y:S04]  /*22930*/  STL.64 [R1+0x210], R20 ;  /* 0x0002101401007387 */ /* 0x0003e80000100a00 */
[----:B------:R2:W-:Y:S04]  /*22940*/  STL.64 [R1+0x218], R22 ;  /* 0x0002181601007387 */ /* 0x0005e80000100a00 */
[----:B------:R-:W3:Y:S04]  /*22950*/  LDL.LU R8, [R1+0xaac] ;  /* 0x000aac0001087983 */ /* 0x000ee80000300800 */
[----:B------:R-:W4:Y:S04]  /*22960*/  LDL.LU R9, [R1+0xaa4] ;  /* 0x000aa40001097983 */ /* 0x000f280000300800 */
[----:B------:R-:W3:Y:S01]  /*22970*/  LDL.LU R10, [R1+0xa9c] ;  /* 0x000a9c00010a7983 */ /* 0x000ee20000300800 */
[----:B------:R-:W-:-:S03]  /*22980*/  IMAD.MOV.U32 R11, RZ, RZ, R22 ;  /* 0x000000ffff0b7224 */ /* 0x000fc600078e0016 */
[----:B0-----:R-:W3:Y:S04]  /*22990*/  LDL.LU R18, [R1+0xa7c] ;  /* 0x000a7c0001127983 */ /* 0x001ee80000300800 */
[----:B------:R-:W3:Y:S04]  /*229a0*/  LDL.LU R5, [R1+0xac4] ;  /* 0x000ac40001057983 */ /* 0x000ee80000300800 */
[----:B------:R-:W3:Y:S04]  /*229b0*/  LDL.LU R6, [R1+0xa88] ;  /* 0x000a880001067983 */ /* 0x000ee80000300800 */
[----:B------:R-:W3:Y:S04]  /*229c0*/  LDL.LU R17, [R1+0xae0] ;  /* 0x000ae00001117983 */ /* 0x000ee80000300800 */
[----:B-1----:R-:W3:Y:S01]  /*229d0*/  LDL.LU R21, [R1+0xa84] ;  /* 0x000a840001157983 */ /* 0x002ee20000300800 */
[----:B------:R-:W-:-:S03]  /*229e0*/  IMAD.MOV.U32 R7, RZ, RZ, R23 ;  /* 0x000000ffff077224 */ /* 0x000fc600078e0017 */
[----:B--2---:R-:W2:Y:S04]  /*229f0*/  LDL.LU R22, [R1+0xae8] ;  /* 0x000ae80001167983 */ /* 0x004ea80000300800 */
[----:B------:R-:W2:Y:S01]  /*22a00*/  LDL.LU R23, [R1+0xa80] ;  /* 0x000a800001177983 */ /* 0x000ea20000300800 */
[----:B------:R-:W-:-:S03]  /*22a10*/  IMAD.MOV.U32 R19, RZ, RZ, R20 ;  /* 0x000000ffff137224 */ /* 0x000fc600078e0014 */
[----:B--2---:R0:W-:Y:S02]  /*22a20*/  STL.64 [R1+0xd58], R22 ;  /* 0x000d581601007387 */ /* 0x0041e40000100a00 */
[----:B0-----:R-:W-:Y:S02]  /*22a30*/  IMAD.MOV.U32 R22, RZ, RZ, R0 ;  /* 0x000000ffff167224 */ /* 0x001fe400078e0000 */
[----:B------:R-:W-:Y:S01]  /*22a40*/  IMAD.MOV.U32 R23, RZ, RZ, R28 ;  /* 0x000000ffff177224 */ /* 0x000fe200078e001c */
[----:B---3--:R-:W-:Y:S04]  /*22a50*/  STL [R1+0xd54], R21 ;  /* 0x000d541501007387 */ /* 0x008fe80000100800 */
[----:B------:R-:W2:Y:S04]  /*22a60*/  LDL.LU R0, [R1+0xd60] ;  /* 0x000d600001007983 */ /* 0x000ea80000300800 */
[----:B------:R-:W3:Y:S04]  /*22a70*/  LDL.LU R3, [R1+0xaf0] ;  /* 0x000af00001037983 */ /* 0x000ee80000300800 */
[----:B------:R-:W2:Y:S04]  /*22a80*/  LDL.LU R2, [R1+0xaa8] ;  /* 0x000aa80001027983 */ /* 0x000ea80000300800 */
[----:B------:R-:W3:Y:S04]  /*22a90*/  LDL.LU R16, [R1+0xaf8] ;  /* 0x000af80001107983 */ /* 0x000ee80000300800 */
[----:B------:R-:W3:Y:S01]  /*22aa0*/  LDL.LU R28, [R1+0xaa0] ;  /* 0x000aa000011c7983 */ /* 0x000ee20000300800 */
[----:B------:R-:W-:Y:S03]  /*22ab0*/  HMMA.16816.F32.BF16 R12, R24, R22, R12 ;  /* 0x00000016180c723c */ /* 0x000fe6000004180c */
[----:B------:R0:W-:Y:S04]  /*22ac0*/  STL [R1+0xc40], R19 ;  /* 0x000c401301007387 */ /* 0x0001e80000100800 */
[----:B0-----:R-:W3:Y:S04]  /*22ad0*/  LDL.LU R19, [R1+0xab0] ;  /* 0x000ab00001137983 */ /* 0x001ee80000300800 */
[----:B------:R0:W-:Y:S04]  /*22ae0*/  STL [R1+0xc3c], R11 ;  /* 0x000c3c0b01007387 */ /* 0x0001e80000100800 */
[----:B0-----:R-:W3:Y:S04]  /*22af0*/  LDL.LU R11, [R1+0xab4] ;  /* 0x000ab400010b7983 */ /* 0x001ee80000300800 */
[----:B------:R0:W-:Y:S01]  /*22b00*/  STL [R1+0xc38], R7 ;  /* 0x000c380701007387 */ /* 0x0001e20000100800 */
[----:B------:R-:W-:-:S03]  /*22b10*/  IMAD.MOV.U32 R4, RZ, RZ, R15 ;  /* 0x000000ffff047224 */ /* 0x000fc600078e000f */
[----:B0-----:R-:W3:Y:S04]  /*22b20*/  LDL.LU R7, [R1+0xab8] ;  /* 0x000ab80001077983 */ /* 0x001ee80000300800 */
[----:B------:R-:W3:Y:S04]  /*22b30*/  LDL.LU.64 R22, [R1+0xd58] ;  /* 0x000d580001167983 */ /* 0x000ee80000300a00 */
[----:B------:R-:W3:Y:S04]  /*22b40*/  LDL.LU R21, [R1+0xd54] ;  /* 0x000d540001157983 */ /* 0x000ee80000300800 */
[----:B------:R-:W-:Y:S04]  /*22b50*/  STL.64 [R1+0x200], R12 ;  /* 0x0002000c01007387 */ /* 0x000fe80000100a00 */
[----:B------:R0:W-:Y:S04]  /*22b60*/  STL.64 [R1+0x208], R14 ;  /* 0x0002080e01007387 */ /* 0x0001e80000100a00 */
[----:B0-----:R-:W3:Y:S04]  /*22b70*/  LDL.LU R15, [R1+0xa8c] ;  /* 0x000a8c00010f7983 */ /* 0x001ee80000300800 */
[----:B------:R-:W3:Y:S01]  /*22b80*/  LDL.LU R29, [R1+0xb00] ;  /* 0x000b0000011d7983 */ /* 0x000ee20000300800 */
[----:B------:R-:W-:-:S02]  /*22b90*/  IMAD.MOV.U32 R20, RZ, RZ, R12 ;  /* 0x000000ffff147224 */ /* 0x000fc400078e000c */
[----:B------:R-:W-:Y:S01]  /*22ba0*/  IMAD.MOV.U32 R24, RZ, RZ, R13 ;  /* 0x000000ffff187224 */ /* 0x000fe200078e000d */
[----:B------:R-:W-:Y:S02]  /*22bb0*/  IADD3 R8, P3, PT, R8, UR10, RZ ;  /* 0x0000000a08087c10 */ /* 0x000fe4000ff7e0ff */
[----:B------:R-:W-:Y:S04]  /*22bc0*/  STL [R1+0xc4c], R20 ;  /* 0x000c4c1401007387 */ /* 0x000fe80000100800 */
[----:B------:R-:W-:Y:S04]  /*22bd0*/  STL [R1+0xc48], R24 ;  /* 0x000c481801007387 */ /* 0x000fe80000100800 */
[----:B------:R-:W-:Y:S01]  /*22be0*/  STL [R1+0xc44], R4 ;  /* 0x000c440401007387 */ /* 0x000fe20000100800 */
[----:B----4-:R-:W-:-:S02]  /*22bf0*/  IADD3 R9, P4, PT, R9, UR10, RZ ;  /* 0x0000000a09097c10 */ /* 0x010fc4000ff9e0ff */
[----:B------:R-:W-:Y:S02]  /*22c00*/  IADD3 R10, P5, PT, R10, UR10, RZ ;  /* 0x0000000a0a0a7c10 */ /* 0x000fe4000ffbe0ff */
[----:B--2---:R-:W-:Y:S02]  /*22c10*/  IADD3.X R2, PT, PT, R2, UR6, RZ, P3, !PT ;  /* 0x0000000602027c10 */ /* 0x004fe40009ffe4ff */
[----:B---3--:R-:W-:Y:S02]  /*22c20*/  IADD3 R19, P2, PT, R19, UR10, RZ ;  /* 0x0000000a13137c10 */ /* 0x008fe4000ff5e0ff */
[----:B------:R-:W-:Y:S02]  /*22c30*/  IADD3 R11, P1, PT, R11, UR10, RZ ;  /* 0x0000000a0b0b7c10 */ /* 0x000fe4000ff3e0ff */
[----:B------:R-:W-:Y:S02]  /*22c40*/  IADD3 R7, P0, PT, R7, UR10, RZ ;  /* 0x0000000a07077c10 */ /* 0x000fe4000ff1e0ff */
[----:B------:R-:W-:-:S02]  /*22c50*/  IADD3.X R23, PT, PT, R23, UR6, RZ, P2, !PT ;  /* 0x0000000617177c10 */ /* 0x000fc400097fe4ff */
[----:B------:R-:W-:Y:S02]  /*22c60*/  IADD3.X R21, PT, PT, R21, UR6, RZ, P1, !PT ;  /* 0x0000000615157c10 */ /* 0x000fe40008ffe4ff */
[----:B------:R-:W-:Y:S02]  /*22c70*/  IADD3.X R6, PT, PT, R6, UR6, RZ, P0, !PT ;  /* 0x0000000606067c10 */ /* 0x000fe400087fe4ff */
[----:B------:R-:W-:Y:S02]  /*22c80*/  IADD3 R17, P0, PT, R17, UR10, RZ ;  /* 0x0000000a11117c10 */ /* 0x000fe4000ff1e0ff */
[----:B------:R-:W-:-:S05]  /*22c90*/  IADD3 R15, P6, PT, R15, UR10, RZ ;  /* 0x0000000a0f0f7c10 */ /* 0x000fca000ffde0ff */
[----:B------:R-:W-:Y:S04]  /*22ca0*/  STL [R1+0xa8c], R15 ;  /* 0x000a8c0f01007387 */ /* 0x000fe80000100800 */
[----:B------:R-:W-:Y:S04]  /*22cb0*/  STL [R1+0xab8], R7 ;  /* 0x000ab80701007387 */ /* 0x000fe80000100800 */
[----:B------:R-:W-:Y:S01]  /*22cc0*/  STL [R1+0xab4], R11 ;  /* 0x000ab40b01007387 */ /* 0x000fe20000100800 */
[----:B------:R-:W-:-:S03]  /*22cd0*/  IADD3.X R18, PT, PT, R18, UR6, RZ, P6, !PT ;  /* 0x0000000612127c10 */ /* 0x000fc6000b7fe4ff */
[----:B------:R-:W-:Y:S01]  /*22ce0*/  STL [R1+0xab0], R19 ;  /* 0x000ab01301007387 */ /* 0x000fe20000100800 */
[----:B------:R-:W-:-:S03]  /*22cf0*/  IADD3 R5, P6, PT, R5, UR10, RZ ;  /* 0x0000000a05057c10 */ /* 0x000fc6000ffde0ff */
[----:B------:R-:W-:Y:S04]  /*22d00*/  STL [R1+0xaac], R8 ;  /* 0x000aac0801007387 */ /* 0x000fe80000100800 */
[----:B------:R-:W-:Y:S04]  /*22d10*/  STL [R1+0xaa4], R9 ;  /* 0x000aa40901007387 */ /* 0x000fe80000100800 */
[----:B------:R-:W-:Y:S04]  /*22d20*/  STL [R1+0xa9c], R10 ;  /* 0x000a9c0a01007387 */ /* 0x000fe80000100800 */
[----:B------:R-:W-:Y:S01]  /*22d30*/  STL [R1+0xa7c], R18 ;  /* 0x000a7c1201007387 */ /* 0x000fe20000100800 */
[----:B------:R-:W-:-:S03]  /*22d40*/  IADD3 R22, P1, PT, R22, UR10, RZ ;  /* 0x0000000a16167c10 */ /* 0x000fc6000ff3e0ff */
[----:B------:R-:W-:Y:S01]  /*22d50*/  STL [R1+0xac4], R5 ;  /* 0x000ac40501007387 */ /* 0x000fe20000100800 */
[----:B------:R-:W-:-:S03]  /*22d60*/  IADD3 R3, P2, PT, R3, UR10, RZ ;  /* 0x0000000a03037c10 */ /* 0x000fc6000ff5e0ff */
[----:B------:R-:W-:Y:S04]  /*22d70*/  STL [R1+0xa88], R6 ;  /* 0x000a880601007387 */ /* 0x000fe80000100800 */
[----:B------:R-:W-:Y:S04]  /*22d80*/  STL [R1+0xae0], R17 ;  /* 0x000ae01101007387 */ /* 0x000fe80000100800 */
[----:B------:R-:W-:Y:S04]  /*22d90*/  STL [R1+0xa84], R21 ;  /* 0x000a841501007387 */ /* 0x000fe80000100800 */
[----:B------:R-:W-:Y:S04]  /*22da0*/  STL [R1+0xae8], R22 ;  /* 0x000ae81601007387 */ /* 0x000fe80000100800 */
[----:B------:R0:W-:Y:S04]  /*22db0*/  STL [R1+0xaf0], R3 ;  /* 0x000af00301007387 */ /* 0x0001e80000100800 */
[----:B------:R-:W-:Y:S01]  /*22dc0*/  STL [R1+0xa80], R23 ;  /* 0x000a801701007387 */ /* 0x000fe20000100800 */
[----:B------:R-:W-:-:S02]  /*22dd0*/  IADD3 R16, P3, PT, R16, UR10, RZ ;  /* 0x0000000a10107c10 */ /* 0x000fc4000ff7e0ff */
[----:B------:R-:W-:Y:S01]  /*22de0*/  IADD3.X R28, PT, PT, R28, UR6, RZ, P4, !PT ;  /* 0x000000061c1c7c10 */ /* 0x000fe2000a7fe4ff */
[----:B0-----:R-:W2:Y:S04]  /*22df0*/  LDL.LU R3, [R1+0xa98] ;  /* 0x000a980001037983 */ /* 0x001ea80000300800 */
[----:B------:R0:W-:Y:S04]  /*22e00*/  STL [R1+0xaa8], R2 ;  /* 0x000aa80201007387 */ /* 0x0001e80000100800 */
[----:B0-----:R-:W3:Y:S04]  /*22e10*/  LDL.LU R2, [R1+0xb08] ;  /* 0x000b080001027983 */ /* 0x001ee80000300800 */
[----:B------:R-:W4:Y:S04]  /*22e20*/  LDL.LU R4, [R1+0xa94] ;  /* 0x000a940001047983 */ /* 0x000f280000300800 */
[----:B------:R-:W4:Y:S04]  /*22e30*/  LDL.LU R24, [R1+0xb78] ;  /* 0x000b780001187983 */ /* 0x000f280000300800 */
[----:B------:R-:W-:Y:S04]  /*22e40*/  STL [R1+0xaf8], R16 ;  /* 0x000af81001007387 */ /* 0x000fe80000100800 */
[----:B------:R-:W4:Y:S04]  /*22e50*/  LDL.LU R20, [R1+0xa90] ;  /* 0x000a900001147983 */ /* 0x000f280000300800 */
[----:B------:R0:W-:Y:S04]  /*22e60*/  STL [R1+0xaa0], R28 ;  /* 0x000aa01c01007387 */ /* 0x0001e80000100800 */
[----:B------:R-:W4:Y:S04]  /*22e70*/  LDL.LU R25, [R1+0xb10] ;  /* 0x000b100001197983 */ /* 0x000f280000300800 */
[----:B------:R-:W4:Y:S04]  /*22e80*/  LDL.LU R26, [R1+0xac0] ;  /* 0x000ac000011a7983 */ /* 0x000f280000300800 */
[----:B------:R-:W4:Y:S04]  /*22e90*/  LDL.LU R27, [R1+0xb18] ;  /* 0x000b1800011b7983 */ /* 0x000f280000300800 */
[----:B------:R-:W4:Y:S01]  /*22ea0*/  LDL.LU R12, [R1+0xac8] ;  /* 0x000ac800010c7983 */ /* 0x000f220000300800 */
[----:B------:R-:W-:-:S03]  /*22eb0*/  IADD3 R29, P4, PT, R29, UR10, RZ ;  /* 0x0000000a1d1d7c10 */ /* 0x000fc6000ff9e0ff */
[----:B0-----:R-:W4:Y:S04]  /*22ec0*/  LDL.LU R28, [R1+0xb20] ;  /* 0x000b2000011c7983 */ /* 0x001f280000300800 */
[----:B------:R-:W4:Y:S04]  /*22ed0*/  LDL.LU R13, [R1+0xacc] ;  /* 0x000acc00010d7983 */ /* 0x000f280000300800 */
[----:B------:R-:W4:Y:S04]  /*22ee0*/  LDL.LU R14, [R1+0xb28] ;  /* 0x000b2800010e7983 */ /* 0x000f280000300800 */
[----:B------:R-:W4:Y:S04]  /*22ef0*/  LDL.LU R15, [R1+0xad0] ;  /* 0x000ad000010f7983 */ /* 0x000f280000300800 */
[----:B------:R0:W-:Y:S04]  /*22f00*/  STL [R1+0xb00], R29 ;  /* 0x000b001d01007387 */ /* 0x0001e80000100800 */
        /* <DEDUP_REMOVED lines=14> */
[----:B0-----:R-:W4:Y:S01]  /*22ff0*/  LDL.LU R29, [R1+0xb74] ;  /* 0x000b7400011d7983 */ /* 0x001f220000300800 */
[----:B--2---:R-:W-:-:S05]  /*23000*/  IADD3.X R3, PT, PT, R3, UR6, RZ, P5, !PT ;  /* 0x0000000603037c10 */ /* 0x004fca000affe4ff */
[----:B------:R0:W-:Y:S01]  /*23010*/  STL [R1+0xa98], R3 ;  /* 0x000a980301007387 */ /* 0x0001e20000100800 */
[----:B---3--:R-:W-:Y:S02]  /*23020*/  IADD3 R2, P5, PT, R2, UR10, RZ ;  /* 0x0000000a02027c10 */ /* 0x008fe4000ffbe0ff */
[----:B----4-:R-:W-:Y:S02]  /*23030*/  IADD3.X R4, PT, PT, R4, UR6, RZ, P6, !PT ;  /* 0x0000000604047c10 */ /* 0x010fe4000b7fe4ff */
[----:B------:R-:W-:Y:S01]  /*23040*/  IADD3 R24, P6, PT, R24, UR10, RZ ;  /* 0x0000000a18187c10 */ /* 0x000fe2000ffde0ff */
[----:B0-----:R-:W2:Y:S01]  /*23050*/  LDL.LU R3, [R1+0xb04] ;  /* 0x000b040001037983 */ /* 0x001ea20000300800 */
[----:B------:R-:W-:-:S03]  /*23060*/  IADD3.X R20, PT, PT, R20, UR6, RZ, P0, !PT ;  /* 0x0000000614147c10 */ /* 0x000fc600087fe4ff */
[----:B------:R0:W-:Y:S01]  /*23070*/  STL [R1+0xb08], R2 ;  /* 0x000b080201007387 */ /* 0x0001e20000100800 */
[----:B------:R-:W-:Y:S02]  /*23080*/  IADD3 R25, P0, PT, R25, UR10, RZ ;  /* 0x0000000a19197c10 */ /* 0x000fe4000ff1e0ff */
[----:B------:R-:W-:Y:S02]  /*23090*/  IADD3.X R26, PT, PT, R26, UR6, RZ, P1, !PT ;  /* 0x000000061a1a7c10 */ /* 0x000fe40008ffe4ff */
[----:B------:R-:W-:Y:S02]  /*230a0*/  IADD3.X R12, PT, PT, R12, UR6, RZ, P2, !PT ;  /* 0x000000060c0c7c10 */ /* 0x000fe400097fe4ff */
[----:B------:R-:W-:Y:S02]  /*230b0*/  IADD3 R27, P1, PT, R27, UR10, RZ ;  /* 0x0000000a1b1b7c10 */ /* 0x000fe4000ff3e0ff */
[----:B------:R-:W-:Y:S01]  /*230c0*/  IADD3 R28, P2, PT, R28, UR10, RZ ;  /* 0x0000000a1c1c7c10 */ /* 0x000fe2000ff5e0ff */
[----:B0-----:R-:W3:Y:S04]  /*230d0*/  LDL.LU R2, [R1+0xb70] ;  /* 0x000b700001027983 */ /* 0x001ee80000300800 */
[----:B------:R-:W-:Y:S04]  /*230e0*/  STL [R1+0xa94], R4 ;  /* 0x000a940401007387 */ /* 0x000fe80000100800 */
[----:B------:R-:W-:Y:S04]  /*230f0*/  STL [R1+0xb78], R24 ;  /* 0x000b781801007387 */ /* 0x000fe80000100800 */
[----:B------:R-:W-:Y:S04]  /*23100*/  STL [R1+0xa90], R20 ;  /* 0x000a901401007387 */ /* 0x000fe80000100800 */
[----:B------:R-:W-:Y:S04]  /*23110*/  STL [R1+0xb10], R25 ;  /* 0x000b101901007387 */ /* 0x000fe80000100800 */
[----:B------:R-:W-:Y:S01]  /*23120*/  STL [R1+0xac0], R26 ;  /* 0x000ac01a01007387 */ /* 0x000fe20000100800 */
[----:B------:R-:W-:-:S03]  /*23130*/  IADD3.X R13, PT, PT, R13, UR6, RZ, P3, !PT ;  /* 0x000000060d0d7c10 */ /* 0x000fc60009ffe4ff */
[----:B------:R0:W-:Y:S01]  /*23140*/  STL [R1+0xb20], R28 ;  /* 0x000b201c01007387 */ /* 0x0001e20000100800 */
[----:B------:R-:W-:-:S03]  /*23150*/  IADD3 R14, P3, PT, R14, UR10, RZ ;  /* 0x0000000a0e0e7c10 */ /* 0x000fc6000ff7e0ff */
[----:B------:R-:W-:Y:S01]  /*23160*/  STL [R1+0xb18], R27 ;  /* 0x000b181b01007387 */ /* 0x000fe20000100800 */
[----:B------:R-:W-:Y:S02]  /*23170*/  IADD3.X R15, PT, PT, R15, UR6, RZ, P4, !PT ;  /* 0x000000060f0f7c10 */ /* 0x000fe4000a7fe4ff */
[----:B------:R-:W-:Y:S02]  /*23180*/  IADD3 R7, P4, PT, R7, UR10, RZ ;  /* 0x0000000a07077c10 */ /* 0x000fe4000ff9e0ff */
[----:B------:R-:W-:Y:S02]  /*23190*/  IADD3.X R11, PT, PT, R11, UR6, RZ, P5, !PT ;  /* 0x000000060b0b7c10 */ /* 0x000fe4000affe4ff */
[----:B------:R-:W-:Y:S02]  /*231a0*/  IADD3 R19, P5, PT, R19, UR10, RZ ;  /* 0x0000000a13137c10 */ /* 0x000fe4000ffbe0ff */
[----:B------:R-:W-:Y:S01]  /*231b0*/  IADD3.X R8, PT, PT, R8, UR6, RZ, P6, !PT ;  /* 0x0000000608087c10 */ /* 0x000fe2000b7fe4ff */
[----:B0-----:R-:W4:Y:S04]  /*231c0*/  LDL.LU R28, [R1+0xb0c] ;  /* 0x000b0c00011c7983 */ /* 0x001f280000300800 */
[----:B------:R0:W-:Y:S04]  /*231d0*/  STL [R1+0xac8], R12 ;  /* 0x000ac80c01007387 */ /* 0x0001e80000100800 */
[----:B------:R1:W-:Y:S04]  /*231e0*/  STL [R1+0xacc], R13 ;  /* 0x000acc0d01007387 */ /* 0x0003e80000100800 */
[----:B------:R0:W-:Y:S04]  /*231f0*/  STL [R1+0xb28], R14 ;  /* 0x000b280e01007387 */ /* 0x0001e80000100800 */
[----:B------:R0:W-:Y:S01]  /*23200*/  STL [R1+0xad0], R15 ;  /* 0x000ad00f01007387 */ /* 0x0001e20000100800 */
[----:B------:R-:W-:-:S03]  /*23210*/  IADD3 R9, P6, PT, R9, UR10, RZ ;  /* 0x0000000a09097c10 */ /* 0x000fc6000ffde0ff */
[----:B------:R0:W-:Y:S01]  /*23220*/  STL [R1+0xb30], R7 ;  /* 0x000b300701007387 */ /* 0x0001e20000100800 */
[----:B------:R-:W-:-:S03]  /*23230*/  IADD3.X R10, PT, PT, R10, UR6, RZ, P0, !PT ;  /* 0x000000060a0a7c10 */ /* 0x000fc600087fe4ff */
        /* <DEDUP_REMOVED lines=12> */
[----:B------:R0:W-:Y:S04]  /*23300*/  STL [R1+0xae4], R5 ;  /* 0x000ae40501007387 */ /* 0x0001e80000100800 */
[----:B------:R0:W-:Y:S01]  /*23310*/  STL [R1+0xb54], R6 ;  /* 0x000b540601007387 */ /* 0x0001e20000100800 */
[----:B------:R-:W-:-:S03]  /*23320*/  IADD3 R23, P3, PT, R23, UR10, RZ ;  /* 0x0000000a17177c10 */ /* 0x000fc6000ff7e0ff */
[----:B------:R0:W-:Y:S04]  /*23330*/  STL [R1+0xaec], R17 ;  /* 0x000aec1101007387 */ /* 0x0001e80000100800 */
[----:B------:R0:W-:Y:S04]  /*23340*/  STL [R1+0xb50], R21 ;  /* 0x000b501501007387 */ /* 0x0001e80000100800 */
[----:B------:R0:W-:Y:S04]  /*23350*/  STL [R1+0xaf4], R22 ;  /* 0x000af41601007387 */ /* 0x0001e80000100800 */
[----:B------:R-:W4:Y:S04]  /*23360*/  LDL.LU R4, [R1+0xb6c] ;  /* 0x000b6c0001047983 */ /* 0x000f280000300800 */
[----:B------:R1:W-:Y:S04]  /*23370*/  STL [R1+0xb60], R23 ;  /* 0x000b601701007387 */ /* 0x0003e80000100800 */
[----:B------:R-:W4:Y:S01]  /*23380*/  LDL.LU R24, [R1+0xb14] ;  /* 0x000b140001187983 */ /* 0x000f220000300800 */
[----:B------:R-:W-:-:S02]  /*23390*/  IADD3.X R16, PT, PT, R16, UR6, RZ, P4, !PT ;  /* 0x0000000610107c10 */ /* 0x000fc4000a7fe4ff */
[----:B------:R-:W-:Y:S01]  /*233a0*/  IADD3 R29, P4, PT, R29, UR10, RZ ;  /* 0x0000000a1d1d7c10 */ /* 0x000fe2000ff9e0ff */
[----:B0-----:R-:W0:Y:S02]  /*233b0*/  LDC R12, c[0x0][0x3ac] ;  /* 0x0000eb00ff0c7b82 */ /* 0x001e240000000800 */
[----:B------:R0:W-:Y:S04]  /*233c0*/  STL [R1+0xafc], R16 ;  /* 0x000afc1001007387 */ /* 0x0001e80000100800 */
[----:B------:R0:W-:Y:S04]  /*233d0*/  STL [R1+0xb74], R29 ;  /* 0x000b741d01007387 */ /* 0x0001e80000100800 */
[----:B------:R-:W4:Y:S04]  /*233e0*/  LDL.LU R20, [R1+0xb1c] ;  /* 0x000b1c0001147983 */ /* 0x000f280000300800 */
[----:B------:R-:W4:Y:S01]  /*233f0*/  LDL.LU R25, [R1+0xb64] ;  /* 0x000b640001197983 */ /* 0x000f220000300800 */
[----:B--2---:R-:W-:-:S05]  /*23400*/  IADD3.X R3, PT, PT, R3, UR6, RZ, P5, !PT ;  /* 0x0000000603037c10 */ /* 0x004fca000affe4ff */
[----:B------:R2:W-:Y:S04]  /*23410*/  STL [R1+0xb04], R3 ;  /* 0x000b040301007387 */ /* 0x0005e80000100800 */
[----:B------:R-:W4:Y:S01]  /*23420*/  LDL.LU R26, [R1+0xb24] ;  /* 0x000b2400011a7983 */ /* 0x000f220000300800 */
[----:B---3--:R-:W-:-:S05]  /*23430*/  IADD3 R2, P5, PT, R2, UR10, RZ ;  /* 0x0000000a02027c10 */ /* 0x008fca000ffbe0ff */
[----:B------:R3:W-:Y:S04]  /*23440*/  STL [R1+0xb70], R2 ;  /* 0x000b700201007387 */ /* 0x0007e80000100800 */
[----:B------:R-:W4:Y:S04]  /*23450*/  LDL.LU R27, [R1+0xa70] ;  /* 0x000a7000011b7983 */ /* 0x000f280000300800 */
[----:B-1----:R-:W4:Y:S04]  /*23460*/  LDL.LU R13, [R1+0xb2c] ;  /* 0x000b2c00010d7983 */ /* 0x002f280000300800 */
[----:B------:R-:W4:Y:S04]  /*23470*/  LDL.LU R14, [R1+0xa68] ;  /* 0x000a6800010e7983 */ /* 0x000f280000300800 */
[----:B------:R-:W4:Y:S04]  /*23480*/  LDL.LU R15, [R1+0xb34] ;  /* 0x000b3400010f7983 */ /* 0x000f280000300800 */
[----:B------:R-:W4:Y:S04]  /*23490*/  LDL.LU R7, [R1+0xa60] ;  /* 0x000a600001077983 */ /* 0x000f280000300800 */
[----:B------:R-:W4:Y:S04]  /*234a0*/  LDL.LU R11, [R1+0xa58] ;  /* 0x000a5800010b7983 */ /* 0x000f280000300800 */
[----:B------:R-:W4:Y:S04]  /*234b0*/  LDL.LU R19, [R1+0xb3c] ;  /* 0x000b3c0001137983 */ /* 0x000f280000300800 */
[----:B------:R-:W4:Y:S02]  /*234c0*/  LDL.LU R8, [R1+0xa50] ;  /* 0x000a500001087983 */ /* 0x000f240000300800 */
[----:B----4-:R-:W-:-:S05]  /*234d0*/  IADD3.X R28, PT, PT, R28, UR6, RZ, P6, !PT ;  /* 0x000000061c1c7c10 */ /* 0x010fca000b7fe4ff */
        /* <DEDUP_REMOVED lines=10> */
[----:B0-----:R-:W4:Y:S04]  /*23580*/  LDL.LU R16, [R1+0xa28] ;  /* 0x000a280001107983 */ /* 0x001f280000300800 */
[----:B------:R-:W4:Y:S04]  /*23590*/  LDL.LU R29, [R1+0xa54] ;  /* 0x000a5400011d7983 */ /* 0x000f280000300800 */
[----:B--2---:R-:W2:Y:S04]  /*235a0*/  LDL.LU R3, [R1+0xa20] ;  /* 0x000a200001037983 */ /* 0x004ea80000300800 */
[----:B---3--:R-:W3:Y:S04]  /*235b0*/  LDL.LU R2, [R1+0xa4c] ;  /* 0x000a4c0001027983 */ /* 0x008ee80000300800 */
[----:B-1----:R-:W2:Y:S01]  /*235c0*/  LDL.LU R28, [R1+0xa18] ;  /* 0x000a1800011c7983 */ /* 0x002ea20000300800 */
[----:B------:R-:W-:-:S02]  /*235d0*/  IADD3 R4, P6, PT, R4, UR10, RZ ;  /* 0x0000000a04047c10 */ /* 0x000fc4000ffde0ff */
[----:B------:R-:W-:Y:S02]  /*235e0*/  IADD3.X R24, PT, PT, R24, UR6, RZ, P0, !PT ;  /* 0x0000000618187c10 */ /* 0x000fe400087fe4ff */
[----:B------:R-:W-:-:S05]  /*235f0*/  IADD3 R0, P0, PT, R0, UR10, RZ ;  /* 0x0000000a00007c10 */ /* 0x000fca000ff1e0ff */
[----:B------:R0:W-:Y:S04]  /*23600*/  STL [R1+0xb68], R0 ;  /* 0x000b680001007387 */ /* 0x0001e80000100800 */
[----:B------:R-:W-:Y:S04]  /*23610*/  STL [R1+0xb6c], R4 ;  /* 0x000b6c0401007387 */ /* 0x000fe80000100800 */
[----:B0-----:R-:W2:Y:S01]  /*23620*/  LDL.LU R0, [R1+0xd50] ;  /* 0x000d500001007983 */ /* 0x001ea20000300800 */
[----:B------:R-:W-:Y:S01]  /*23630*/  IMAD.SHL.U32 R12, R12, 0x80, RZ ;  /* 0x000000800c0c7824 */ /* 0x000fe200078e00ff */
[----:B------:R-:W-:-:S03]  /*23640*/  IADD3.X R20, PT, PT, R20, UR6, RZ, P1, !PT ;  /* 0x0000000614147c10 */ /* 0x000fc60008ffe4ff */
[----:B------:R-:W-:Y:S01]  /*23650*/  IMAD.SHL.U32 R12, R12, 0x2, RZ ;  /* 0x000000020c0c7824 */ /* 0x000fe200078e00ff */
[----:B------:R-:W-:Y:S01]  /*23660*/  IADD3 R25, P1, PT, R25, UR10, RZ ;  /* 0x0000000a19197c10 */ /* 0x000fe2000ff3e0ff */
[----:B------:R-:W-:Y:S04]  /*23670*/  STL [R1+0xb14], R24 ;  /* 0x000b141801007387 */ /* 0x000fe80000100800 */
[----:B------:R-:W-:Y:S04]  /*23680*/  STL [R1+0xb1c], R20 ;  /* 0x000b1c1401007387 */ /* 0x000fe80000100800 */
[----:B------:R-:W-:Y:S01]  /*23690*/  STL [R1+0xb64], R25 ;  /* 0x000b641901007387 */ /* 0x000fe20000100800 */
[----:B------:R-:W-:-:S05]  /*236a0*/  IADD3.X R26, PT, PT, R26, UR6, RZ, P2, !PT ;  /* 0x000000061a1a7c10 */ /* 0x000fca00097fe4ff */
[----:B------:R-:W-:Y:S01]  /*236b0*/  STL [R1+0xb24], R26 ;  /* 0x000b241a01007387 */ /* 0x000fe20000100800 */
[-C--:B------:R-:W-:Y:S02]  /*236c0*/  IADD3 R27, P2, PT, R27, R12.reuse, RZ ;  /* 0x0000000c1b1b7210 */ /* 0x080fe40007f5e0ff */
[----:B------:R-:W-:Y:S02]  /*236d0*/  IADD3.X R13, PT, PT, R13, UR6, RZ, P3, !PT ;  /* 0x000000060d0d7c10 */ /* 0x000fe40009ffe4ff */
[----:B------:R-:W-:Y:S02]  /*236e0*/  IADD3 R14, P3, PT, R14, R12, RZ ;  /* 0x0000000c0e0e7210 */ /* 0x000fe40007f7e0ff */
[----:B------:R-:W-:Y:S01]  /*236f0*/  IADD3.X R15, PT, PT, R15, UR6, RZ, P4, !PT ;  /* 0x000000060f0f7c10 */ /* 0x000fe2000a7fe4ff */
[----:B------:R-:W-:Y:S04]  /*23700*/  STL [R1+0xa70], R27 ;  /* 0x000a701b01007387 */ /* 0x000fe80000100800 */
[----:B------:R-:W-:Y:S04]  /*23710*/  STL [R1+0xb2c], R13 ;  /* 0x000b2c0d01007387 */ /* 0x000fe80000100800 */
[----:B------:R-:W-:Y:S01]  /*23720*/  STL [R1+0xa68], R14 ;  /* 0x000a680e01007387 */ /* 0x000fe20000100800 */
[----:B--2---:R-:W-:-:S05]  /*23730*/  IADD3.X R0, PT, PT, R0, UR6, RZ, P5, !PT ;  /* 0x0000000600007c10 */ /* 0x004fca000affe4ff */
[----:B------:R0:W-:Y:S04]  /*23740*/  STL [R1+0xb40], R0 ;  /* 0x000b400001007387 */ /* 0x0001e80000100800 */
[----:B------:R-:W-:Y:S04]  /*23750*/  STL [R1+0xb34], R15 ;  /* 0x000b340f01007387 */ /* 0x000fe80000100800 */
[----:B0-----:R-:W2:Y:S01]  /*23760*/  LDL.LU R0, [R1+0xd4c] ;  /* 0x000d4c0001007983 */ /* 0x001ea20000300800 */
[-C--:B------:R-:W-:Y:S02]  /*23770*/  IADD3 R7, P4, PT, R7, R12.reuse, RZ ;  /* 0x0000000c07077210 */ /* 0x080fe40007f9e0ff */
[----:B------:R-:W-:-:S02]  /*23780*/  IADD3 R11, P5, PT, R11, R12, RZ ;  /* 0x0000000c0b0b7210 */ /* 0x000fc40007fbe0ff */
[----:B------:R-:W-:Y:S02]  /*23790*/  IADD3.X R19, PT, PT, R19, UR6, RZ, P6, !PT ;  /* 0x0000000613137c10 */ /* 0x000fe4000b7fe4ff */
[-C--:B------:R-:W-:Y:S02]  /*237a0*/  IADD3 R8, P6, PT, R8, R12.reuse, RZ ;  /* 0x0000000c08087210 */ /* 0x080fe40007fde0ff */
[----:B----4-:R-:W-:Y:S01]  /*237b0*/  IADD3.X R9, PT, PT, R9, UR6, RZ, P0, !PT ;  /* 0x0000000609097c10 */ /* 0x010fe200087fe4ff */
[----:B------:R-:W-:Y:S01]  /*237c0*/  STL [R1+0xa60], R7 ;  /* 0x000a600701007387 */ /* 0x000fe20000100800 */
[----:B------:R-:W-:-:S03]  /*237d0*/  IADD3 R10, P0, PT, R10, R12, RZ ;  /* 0x0000000c0a0a7210 */ /* 0x000fc60007f1e0ff */
[----:B------:R-:W-:Y:S01]  /*237e0*/  STL [R1+0xa58], R11 ;  /* 0x000a580b01007387 */ /* 0x000fe20000100800 */
[----:B------:R-:W-:-:S03]  /*237f0*/  IADD3.X R18, PT, PT, R18, UR6, RZ, P1, !PT ;  /* 0x0000000612127c10 */ /* 0x000fc60008ffe4ff */
[----:B------:R-:W-:Y:S01]  /*23800*/  STL [R1+0xb3c], R19 ;  /* 0x000b3c1301007387 */ /* 0x000fe20000100800 */
[----:B------:R-:W-:-:S03]  /*23810*/  IADD3 R5, P1, PT, R5, R12, RZ ;  /* 0x0000000c05057210 */ /* 0x000fc60007f3e0ff */
[----:B------:R-:W-:Y:S04]  /*23820*/  STL [R1+0xa50], R8 ;  /* 0x000a500801007387 */ /* 0x000fe80000100800 */
[----:B------:R-:W-:Y:S04]  /*23830*/  STL [R1+0xb4c], R9 ;  /* 0x000b4c0901007387 */ /* 0x000fe80000100800 */
[----:B------:R-:W-:Y:S04]  /*23840*/  STL [R1+0xa48], R10 ;  /* 0x000a480a01007387 */ /* 0x000fe80000100800 */
[----:B------:R-:W-:Y:S04]  /*23850*/  STL [R1+0xb5c], R18 ;  /* 0x000b5c1201007387 */ /* 0x000fe80000100800 */
[----:B------:R-:W-:Y:S01]  /*23860*/  STL [R1+0xa40], R5 ;  /* 0x000a400501007387 */ /* 0x000fe20000100800 */
[--C-:B--2---:R-:W-:Y:S01]  /*23870*/  IMAD.X R6, R6, 0x1, R0.reuse, P2 ;  /* 0x0000000106067824 */ /* 0x104fe200010e0600 */
[-C--:B------:R-:W-:Y:S01]  /*23880*/  IADD3 R17, P2, PT, R17, R12.reuse, RZ ;  /* 0x0000000c11117210 */ /* 0x080fe20007f5e0ff */
[--C-:B------:R-:W-:Y:S01]  /*23890*/  IMAD.X R21, R21, 0x1, R0.reuse, P3 ;  /* 0x0000000115157824 */ /* 0x100fe200018e0600 */
[-C--:B------:R-:W-:Y:S01]  /*238a0*/  IADD3 R22, P3, PT, R22, R12.reuse, RZ ;  /* 0x0000000c16167210 */ /* 0x080fe20007f7e0ff */
[----:B------:R-:W-:Y:S01]  /*238b0*/  IMAD.X R23, R23, 0x1, R0, P4 ;  /* 0x0000000117177824 */ /* 0x000fe200020e0600 */
[----:B------:R-:W-:Y:S01]  /*238c0*/  STL [R1+0xa6c], R6 ;  /* 0x000a6c0601007387 */ /* 0x000fe20000100800 */
[----:B------:R-:W-:-:S03]  /*238d0*/  IADD3 R16, P4, PT, R16, R12, RZ ;  /* 0x0000000c10107210 */ /* 0x000fc60007f9e0ff */
[----:B------:R-:W-:Y:S01]  /*238e0*/  STL [R1+0xa38], R17 ;  /* 0x000a381101007387 */ /* 0x000fe20000100800 */
[----:B------:R-:W-:-:S03]  /*238f0*/  IMAD.X R29, R29, 0x1, R0, P5 ;  /* 0x000000011d1d7824 */ /* 0x000fc600028e0600 */
[----:B------:R-:W-:Y:S04]  /*23900*/  STL [R1+0xa64], R21 ;  /* 0x000a641501007387 */ /* 0x000fe80000100800 */
[----:B------:R-:W-:Y:S01]  /*23910*/  STL [R1+0xa30], R22 ;  /* 0x000a301601007387 */ /* 0x000fe20000100800 */
[----:B------:R-:W-:-:S03]  /*23920*/  IADD3 R3, P5, PT, R3, R12, RZ ;  /* 0x0000000c03037210 */ /* 0x000fc60007fbe0ff */
[----:B------:R-:W-:Y:S01]  /*23930*/  STL [R1+0xa5c], R23 ;  /* 0x000a5c1701007387 */ /* 0x000fe20000100800 */
[----:B---3--:R-:W-:-:S03]  /*23940*/  IMAD.X R2, R2, 0x1, R0, P6 ;  /* 0x0000000102027824 */ /* 0x008fc600030e0600 */
[----:B------:R-:W-:Y:S04]  /*23950*/  STL [R1+0xa28], R16 ;  /* 0x000a281001007387 */ /* 0x000fe80000100800 */
[----:B------:R-:W-:Y:S04]  /*23960*/  STL [R1+0xa54], R29 ;  /* 0x000a541d01007387 */ /* 0x000fe80000100800 */
[----:B------:R0:W-:Y:S01]  /*23970*/  STL [R1+0xd48], R12 ;  /* 0x000d480c01007387 */ /* 0x0001e20000100800 */
[----:B------:R-:W-:-:S03]  /*23980*/  IADD3 R28, P6, PT, R28, R12, RZ ;  /* 0x0000000c1c1c7210 */ /* 0x000fc60007fde0ff */
[----:B------:R-:W-:Y:S04]  /*23990*/  STL [R1+0xa20], R3 ;  /* 0x000a200301007387 */ /* 0x000fe80000100800 */
[----:B0-----:R-:W2:Y:S04]  /*239a0*/  LDL.LU R12, [R1+0xa44] ;  /* 0x000a4400010c7983 */ /* 0x001ea80000300800 */
[----:B------:R-:W-:Y:S04]  /*239b0*/  STL [R1+0xa4c], R2 ;  /* 0x000a4c0201007387 */ /* 0x000fe80000100800 */
[----:B------:R-:W3:Y:S04]  /*239c0*/  LDL.LU R4, [R1+0xa34] ;  /* 0x000a340001047983 */ /* 0x000ee80000300800 */
[----:B------:R-:W-:Y:S04]  /*239d0*/  STL [R1+0xa18], R28 ;  /* 0x000a181c01007387 */ /* 0x000fe80000100800 */
[----:B---3--:R0:W-:Y:S04]  /*239e0*/  STL [R1+0xd3c], R4 ;  /* 0x000d3c0401007387 */ /* 0x0081e80000100800 */
[----:B0-----:R-:W3:Y:S04]  /*239f0*/  LDL.LU R4, [R1+0xa08] ;  /* 0x000a080001047983 */ /* 0x001ee80000300800 */
[----:B---3--:R0:W-:Y:S04]  /*23a00*/  STL [R1+0xd40], R4 ;  /* 0x000d400401007387 */ /* 0x0081e80000100800 */
[----:B0-----:R-:W3:Y:S01]  /*23a10*/  LDL.LU R4, [R1+0xa3c] ;  /* 0x000a3c0001047983 */ /* 0x001ee20000300800 */
[----:B--2---:R-:W-:-:S03]  /*23a20*/  IMAD.X R12, R12, 0x1, R0, P0 ;  /* 0x000000010c0c7824 */ /* 0x004fc600000e0600 */
[----:B---3--:R0:W-:Y:S04]  /*23a30*/  STL [R1+0xd44], R4 ;  /* 0x000d440401007387 */ /* 0x0081e80000100800 */
[----:B0-----:R-:W2:Y:S04]  /*23a40*/  LDL.LU R4, [R1+0xa10] ;  /* 0x000a100001047983 */ /* 0x001ea80000300800 */
[----:B------:R-:W3:Y:S04]  /*23a50*/  LDL.LU R24, [R1+0xa00] ;  /* 0x000a000001187983 */ /* 0x000ee80000300800 */
[----:B------:R-:W4:Y:S04]  /*23a60*/  LDL.LU R20, [R1+0xa2c] ;  /* 0x000a2c0001147983 */ /* 0x000f280000300800 */
        /* <DEDUP_REMOVED lines=24> */
[----:B------:R0:W-:Y:S04]  /*23bf0*/  STL [R1+0xa44], R12 ;  /* 0x000a440c01007387 */ /* 0x0001e80000100800 */
[----:B0-----:R-:W2:Y:S02]  /*23c00*/  LDL.LU R12, [R1+0xd48] ;  /* 0x000d4800010c7983 */ /* 0x001ea40000300800 */
[----:B--2---:R-:W-:-:S05]  /*23c10*/  IADD3 R4, P0, PT, R4, R12, RZ ;  /* 0x0000000c04047210 */ /* 0x004fca0007f1e0ff */
[----:B------:R0:W-:Y:S04]  /*23c20*/  STL [R1+0xa10], R4 ;  /* 0x000a100401007387 */ /* 0x0001e80000100800 */
[----:B0-----:R-:W2:Y:S02]  /*23c30*/  LDL.LU R4, [R1+0xd44] ;  /* 0x000d440001047983 */ /* 0x001ea40000300800 */
[----:B--2---:R-:W-:-:S05]  /*23c40*/  IADD3.X R4, PT, PT, R4, R0, RZ, P1, !PT ;  /* 0x0000000004047210 */ /* 0x004fca0000ffe4ff */
[----:B------:R0:W-:Y:S04]  /*23c50*/  STL [R1+0xa3c], R4 ;  /* 0x000a3c0401007387 */ /* 0x0001e80000100800 */
[----:B0-----:R-:W2:Y:S02]  /*23c60*/  LDL.LU R4, [R1+0xd40] ;  /* 0x000d400001047983 */ /* 0x001ea40000300800 */
[----:B--2---:R-:W-:-:S05]  /*23c70*/  IADD3 R4, P1, PT, R4, R12, RZ ;  /* 0x0000000c04047210 */ /* 0x004fca0007f3e0ff */
[----:B------:R0:W-:Y:S04]  /*23c80*/  STL [R1+0xa08], R4 ;  /* 0x000a080401007387 */ /* 0x0001e80000100800 */
[----:B0-----:R-:W2:Y:S01]  /*23c90*/  LDL.LU R4, [R1+0xd3c] ;  /* 0x000d3c0001047983 */ /* 0x001ea20000300800 */
[--C-:B----4-:R-:W-:Y:S01]  /*23ca0*/  IMAD.X R20, R20, 0x1, R0.reuse, P3 ;  /* 0x0000000114147824 */ /* 0x110fe200018e0600 */
[-C--:B------:R-:W-:Y:S01]  /*23cb0*/  IADD3 R25, P3, PT, R25, R12.reuse, RZ ;  /* 0x0000000c19197210 */ /* 0x080fe20007f7e0ff */
[--C-:B------:R-:W-:Y:S01]  /*23cc0*/  IMAD.X R26, R26, 0x1, R0.reuse, P4 ;  /* 0x000000011a1a7824 */ /* 0x100fe200020e0600 */
        /* <DEDUP_REMOVED lines=18> */
[----:B------:R-:W-:Y:S01]  /*23df0*/  IADD3 R2, P0, PT, R2, R12, RZ ;  /* 0x0000000c02027210 */ /* 0x000fe20007f1e0ff */
[----:B------:R-:W-:-:S02]  /*23e00*/  IMAD.X R28, R28, 0x1, R0, P1 ;  /* 0x000000011c1c7824 */ /* 0x000fc400008e0600 */
[----:B--2---:R-:W-:Y:S01]  /*23e10*/  IMAD.X R4, R4, 0x1, R0, P2 ;  /* 0x0000000104047824 */ /* 0x004fe200010e0600 */
[----:B---3--:R-:W-:-:S04]  /*23e20*/  IADD3 R24, P2, PT, R24, R12, RZ ;  /* 0x0000000c18187210 */ /* 0x008fc80007f5e0ff */
        /* <DEDUP_REMOVED lines=10> */
[----:B------:R-:W-:-:S03]  /*23ed0*/  IMAD.X R10, R10, 0x1, R0, P2 ;  /* 0x000000010a0a7824 */ /* 0x000fc600010e0600 */
[----:B------:R-:W-:Y:S01]  /*23ee0*/  STL [R1+0xa0c], R11 ;  /* 0x000a0c0b01007387 */ /* 0x000fe20000100800 */
[----:B------:R-:W-:-:S03]  /*23ef0*/  IADD3 R18, P2, PT, R18, R12, RZ ;  /* 0x0000000c12127210 */ /* 0x000fc60007f5e0ff */
        /* <DEDUP_REMOVED lines=23> */
[----:B--2---:R-:W-:-:S03]  /*24070*/  IADD3 R0, P1, PT, R0, R12, RZ ;  /* 0x0000000c00007210 */ /* 0x004fc60007f3e0ff */
        /* <DEDUP_REMOVED lines=30> */
[----:B--2---:R-:W-:-:S05]  /*24260*/  IMAD.X R4, R4, 0x1, R0, P2 ;  /* 0x0000000104047824 */ /* 0x004fca00010e0600 */
[----:B------:R0:W-:Y:S04]  /*24270*/  STL [R1+0x9c4], R4 ;  /* 0x0009c40401007387 */ /* 0x0001e80000100800 */
[----:B0-----:R-:W2:Y:S02]  /*24280*/  LDL.LU R4, [R1+0xd34] ;  /* 0x000d340001047983 */ /* 0x001ea40000300800 */
[----:B--2---:R-:W-:-:S05]  /*24290*/  IADD3 R4, P2, PT, R4, R12, RZ ;  /* 0x0000000c04047210 */ /* 0x004fca0007f5e0ff */
[----:B------:R0:W-:Y:S04]  /*242a0*/  STL [R1+0x990], R4 ;  /* 0x0009900401007387 */ /* 0x0001e80000100800 */
[----:B0-----:R-:W2:Y:S02]  /*242b0*/  LDL.LU R4, [R1+0xd30] ;  /* 0x000d300001047983 */ /* 0x001ea40000300800 */
[----:B--2---:R-:W-:-:S05]  /*242c0*/  IMAD.X R4, R4, 0x1, R0, P3 ;  /* 0x0000000104047824 */ /* 0x004fca00018e0600 */
[----:B------:R0:W-:Y:S04]  /*242d0*/  STL [R1+0x9bc], R4 ;  /* 0x0009bc0401007387 */ /* 0x0001e80000100800 */
[----:B0-----:R-:W2:Y:S01]  /*242e0*/  LDL.LU R4, [R1+0xd2c] ;  /* 0x000d2c0001047983 */ /* 0x001ea20000300800 */
[--C-:B---3--:R-:W-:Y:S01]  /*242f0*/  IMAD.X R24, R24, 0x1, R0.reuse, P4 ;  /* 0x0000000118187824 */ /* 0x108fe200020e0600 */
[-C--:B----4-:R-:W-:Y:S01]  /*24300*/  IADD3 R20, P4, PT, R20, R12.reuse, RZ ;  /* 0x0000000c14147210 */ /* 0x090fe20007f9e0ff */
        /* <DEDUP_REMOVED lines=12> */
[----:B------:R-:W-:Y:S01]  /*243d0*/  IMAD.X R6, R6, 0x1, R0, P5 ;  /* 0x0000000106067824 */ /* 0x000fe200028e0600 */
[----:B------:R-:W-:-:S02]  /*243e0*/  IADD3 R17, P5, PT, R17, R12, RZ ;  /* 0x0000000c11117210 */ /* 0x000fc40007fbe0ff */
[----:B------:R-:W-:Y:S02]  /*243f0*/  IADD3.X R21, PT, PT, R21, R0, RZ, P6, !PT ;  /* 0x0000000015157210 */ /* 0x000fe400037fe4ff */
[-C--:B------:R-:W-:Y:S01]  /*24400*/  IADD3 R22, P6, PT, R22, R12.reuse, RZ ;  /* 0x0000000c16167210 */ /* 0x080fe20007fde0ff */
[--C-:B------:R-:W-:Y:S01]  /*24410*/  IMAD.X R23, R23, 0x1, R0.reuse, P0 ;  /* 0x0000000117177824 */ /* 0x100fe200000e0600 */
[-C--:B------:R-:W-:Y:S01]  /*24420*/  IADD3 R16, P0, PT, R16, R12.reuse, RZ ;  /* 0x0000000c10107210 */ /* 0x080fe20007f1e0ff */
[--C-:B------:R-:W-:Y:S01]  /*24430*/  IMAD.X R29, R29, 0x1, R0.reuse, P1 ;  /* 0x000000011d1d7824 */ /* 0x100fe200008e0600 */
[-C--:B------:R-:W-:Y:S01]  /*24440*/  IADD3 R3, P1, PT, R3, R12.reuse, RZ ;  /* 0x0000000c03037210 */ /* 0x080fe20007f3e0ff */
[----:B------:R-:W-:Y:S01]  /*24450*/  IMAD.X R2, R2, 0x1, R0, P2 ;  /* 0x0000000102027824 */ /* 0x000fe200010e0600 */
[-C--:B------:R-:W-:Y:S02]  /*24460*/  IADD3 R28, P2, PT, R28, R12.reuse, RZ ;  /* 0x0000000c1c1c7210 */ /* 0x080fe40007f5e0ff */
[----:B--2---:R-:W-:-:S05]  /*24470*/  IADD3 R4, P3, PT, R4, R12, RZ ;  /* 0x0000000c04047210 */ /* 0x004fca0007f7e0ff */
        /* <DEDUP_REMOVED lines=70> */
[----:B--2---:R-:W-:-:S05]  /*248e0*/  IMAD.X R4, R4, 0x1, R0, P4 ;  /* 0x0000000104047824 */ /* 0x004fca00020e0600 */
        /* <DEDUP_REMOVED lines=305> */
[----:B--2---:R-:W-:-:S05]  /*25c00*/  IADD3.X R4, PT, PT, R4, R0, RZ, P2, !PT ;  /* 0x0000000004047210 */ /* 0x004fca00017fe4ff */
        /* <DEDUP_REMOVED lines=125> */
[--C-:B------:R-:W-:Y:S02]  /*263e0*/  IMAD.X R28, R28, 0x1, R0.reuse, P3 ;  /* 0x000000011c1c7824 */ /* 0x100fe400018e0600 */
        /* <DEDUP_REMOVED lines=403> */
[----:B------:R-:W-:Y:S01]  /*27d20*/  IMAD.X R28, R28, 0x1, R0, P2 ;  /* 0x000000011c1c7824 */ /* 0x000fe200010e0600 */
[----:B--2---:R-:W-:-:S02]  /*27d30*/  IADD3.X R4, PT, PT, R4, R0, RZ, P3, !PT ;  /* 0x0000000004047210 */ /* 0x004fc40001ffe4ff */
[----:B---3--:R-:W-:-:S03]  /*27d40*/  IADD3 R24, P3, PT, R24, R12, RZ ;  /* 0x0000000c18187210 */ /* 0x008fc60007f7e0ff */
        /* <DEDUP_REMOVED lines=427> */
[----:B------:R-:W-:Y:S04]  /*29800*/  STL [R1+0x2e0], R29 ;  /* 0x0002e01d01007387 */ /* 0x000fe80000100800 */
[----:B0-----:R-:W2:Y:S04]  /*29810*/  LDL.LU R23, [R1+0x2d0] ;  /* 0x0002d00001177983 */ /* 0x001ea80000300800 */
[----:B------:R-:W-:Y:S04]  /*29820*/  STL [R1+0x30c], R3 ;  /* 0x00030c0301007387 */ /* 0x000fe80000100800 */
[----:B------:R-:W3:Y:S01]  /*29830*/  LDL.LU R20, [R1+0x2c0] ;  /* 0x0002c00001147983 */ /* 0x000ee20000300800 */
[----:B------:R-:W-:Y:S01]  /*29840*/  IADD3 R2, P0, PT, R2, R12, RZ ;  /* 0x0000000c02027210 */ /* 0x000fe20007f1e0ff */
[----:B------:R-:W-:-:S04]  /*29850*/  IMAD.X R28, R28, 0x1, R0, P1 ;  /* 0x000000011c1c7824 */ /* 0x000fc800008e0600 */
[----:B------:R-:W-:Y:S04]  /*29860*/  STL [R1+0x2d8], R2 ;  /* 0x0002d80201007387 */ /* 0x000fe80000100800 */
[----:B---3--:R0:W-:Y:S04]  /*29870*/  STL [R1+0xc50], R20 ;  /* 0x000c501401007387 */ /* 0x0081e80000100800 */
[----:B------:R-:W-:Y:S04]  /*29880*/  STL [R1+0x304], R28 ;  /* 0x0003041c01007387 */ /* 0x000fe80000100800 */
        /* <DEDUP_REMOVED lines=31> */
[----:B------:R0:W-:Y:S04]  /*29a80*/  STL [R1+0x2d0], R23 ;  /* 0x0002d01701007387 */ /* 0x0001e80000100800 */
[----:B0-----:R-:W3:Y:S01]  /*29a90*/  LDL.LU R23, [R1+0xabc] ;  /* 0x000abc0001177983 */ /* 0x001ee20000300800 */
        /* <DEDUP_REMOVED lines=9> */
[----:B---3--:R-:W-:Y:S02]  /*29b30*/  IADD3.X R24, PT, PT, R24, R0, RZ, P4, !PT ;  /* 0x0000000018187210 */ /* 0x008fe400027fe4ff */
        /* <DEDUP_REMOVED lines=12> */
[----:B------:R0:W-:Y:S04]  /*29c00*/  STL [R1+0x2c0], R20 ;  /* 0x0002c01401007387 */ /* 0x0001e80000100800 */
[----:B0-----:R0:W5:Y:S04]  /*29c10*/  LDL.LU R20, [R1+0xc4c] ;  /* 0x000c4c0001147983 */ /* 0x0011680000300800 */
[----:B------:R1:W-:Y:S04]  /*29c20*/  STL [R1+0x2ec], R24 ;  /* 0x0002ec1801007387 */ /* 0x0003e80000100800 */
[----:B-1----:R0:W5:Y:S04]  /*29c30*/  LDL.LU R24, [R1+0xc48] ;  /* 0x000c480001187983 */ /* 0x0021680000300800 */
        /* <DEDUP_REMOVED lines=21> */
[----:B-1----:R-:W2:Y:S01]  /*29d90*/  LDL.LU R28, [R1+0xc1c] ;  /* 0x000c1c00011c7983 */ /* 0x002ea20000300800 */
[--C-:B------:R-:W-:Y:S01]  /*29da0*/  IMAD.X R25, R25, 0x1, R0.reuse, P3 ;  /* 0x0000000119197824 */ /* 0x100fe200018e0600 */
        /* <DEDUP_REMOVED lines=8> */
[----:B------:R-:W-:Y:S01]  /*29e30*/  STL [R1+0x2b4], R27 ;  /* 0x0002b41b01007387 */ /* 0x000fe20000100800 */
[----:B------:R-:W-:-:S03]  /*29e40*/  IMAD.X R9, R9, 0x1, R0, P0 ;  /* 0x0000000109097824 */ /* 0x000fc600000e0600 */
[----:B------:R-:W-:Y:S01]  /*29e50*/  STL [R1+0x288], R13 ;  /* 0x0002880d01007387 */ /* 0x000fe20000100800 */
[----:B------:R-:W-:-:S03]  /*29e60*/  IADD3 R10, P0, PT, R10, UR10, RZ ;  /* 0x0000000a0a0a7c10 */ /* 0x000fc6000ff1e0ff */
[----:B------:R-:W-:Y:S01]  /*29e70*/  STL [R1+0x2ac], R14 ;  /* 0x0002ac0e01007387 */ /* 0x000fe20000100800 */
[----:B------:R-:W-:-:S03]  /*29e80*/  IMAD.X R5, R5, 0x1, R0, P1 ;  /* 0x0000000105057824 */ /* 0x000fc600008e0600 */
[----:B------:R-:W-:Y:S01]  /*29e90*/  STL [R1+0x280], R15 ;  /* 0x0002800f01007387 */ /* 0x000fe20000100800 */
[----:B------:R-:W-:-:S03]  /*29ea0*/  IMAD.X R6, R6, 0x1, R0, P2 ;  /* 0x0000000106067824 */ /* 0x000fc600010e0600 */
[----:B------:R-:W-:Y:S04]  /*29eb0*/  STL [R1+0x2a4], R8 ;  /* 0x0002a40801007387 */ /* 0x000fe80000100800 */
[----:B------:R-:W-:Y:S04]  /*29ec0*/  STL [R1+0x29c], R9 ;  /* 0x00029c0901007387 */ /* 0x000fe80000100800 */
[----:B------:R-:W-:Y:S04]  /*29ed0*/  STL [R1+0xad8], R10 ;  /* 0x000ad80a01007387 */ /* 0x000fe80000100800 */
[----:B------:R-:W-:Y:S04]  /*29ee0*/  STL [R1+0x298], R5 ;  /* 0x0002980501007387 */ /* 0x000fe80000100800 */
[----:B------:R-:W-:Y:S01]  /*29ef0*/  STL [R1+0x294], R6 ;  /* 0x0002940601007387 */ /* 0x000fe20000100800 */
[----:B------:R-:W-:-:S02]  /*29f00*/  IMAD.X R21, R21, 0x1, R0, P3 ;  /* 0x0000000115157824 */ /* 0x000fc400018e0600 */
[----:B------:R-:W-:Y:S01]  /*29f10*/  IMAD.X R22, R22, 0x1, R0, P4 ;  /* 0x0000000116167824 */ /* 0x000fe200020e0600 */
[----:B------:R-:W-:Y:S01]  /*29f20*/  IADD3.X R23, PT, PT, R23, UR6, RZ, P0, !PT ;  /* 0x0000000617177c10 */ /* 0x000fe200087fe4ff */
[----:B------:R-:W-:-:S04]  /*29f30*/  UIADD3 UR4, UPT, UPT, UR4, 0x1, URZ ;  /* 0x0000000104047890 */ /* 0x000fc8000fffe0ff */
[----:B------:R-:W-:Y:S01]  /*29f40*/  UISETP.NE.U32.AND UP0, UPT, UR4, UR7, UPT ;  /* 0x000000070400728c */ /* 0x000fe2000bf05070 */
[----:B--2---:R-:W-:-:S05]  /*29f50*/  IMAD.X R28, R28, 0x1, R0, P5 ;  /* 0x000000011c1c7824 */ /* 0x004fca00028e0600 */
[----:B------:R1:W-:Y:S02]  /*29f60*/  STL [R1+0x1fc], R28 ;  /* 0x0001fc1c01007387 */ /* 0x0003e40000100800 */
[----:B-1----:R-:W1:Y:S02]  /*29f70*/  S2R R28, SR_TID.X ;  /* 0x00000000001c7919 */ /* 0x002e640000002100 */
[----:B------:R0:W-:Y:S04]  /*29f80*/  STL [R1+0x28c], R21 ;  /* 0x00028c1501007387 */ /* 0x0001e80000100800 */
[----:B------:R0:W-:Y:S04]  /*29f90*/  STL [R1+0x284], R22 ;  /* 0x0002841601007387 */ /* 0x0001e80000100800 */
[----:B------:R0:W-:Y:S01]  /*29fa0*/  STL [R1+0xabc], R23 ;  /* 0x000abc1701007387 */ /* 0x0001e20000100800 */
[----:B-1----:R-:W-:-:S05]  /*29fb0*/  LOP3.LUT R28, R28, 0x3f, RZ, 0xc0, !PT ;  /* 0x0000003f1c1c7812 */ /* 0x002fca00078ec0ff */
[----:B------:R-:W-:Y:S01]  /*29fc0*/  IMAD.SHL.U32 R28, R28, 0x2, RZ ;  /* 0x000000021c1c7824 */ /* 0x000fe200078e00ff */
[----:B0-----:R-:W-:Y:S06]  /*29fd0*/  BRA.U UP0, `(.L_x_2) ;  /* 0xfffffe8500b07547 */ /* 0x001fec000b83ffff */
[----:B-----5:R0:W-:Y:S04]  /*29fe0*/  STL [R1+0xc24], R16 ;  /* 0x000c241001007387 */ /* 0x0201e80000100800 */
[----:B------:R1:W-:Y:S01]  /*29ff0*/  STL [R1+0xc20], R2 ;  /* 0x000c200201007387 */ /* 0x0003e20000100800 */
[----:B0-----:R-:W-:-:S03]  /*2a000*/  IMAD.MOV.U32 R16, RZ, RZ, R4 ;  /* 0x000000ffff107224 */ /* 0x001fc600078e0004 */
[----:B-1----:R-:W2:Y:S04]  /*2a010*/  LDL.LU R2, [R1+0x22c] ;  /* 0x00022c0001027983 */ /* 0x002ea80000300800 */
[----:B------:R-:W2:Y:S04]  /*2a020*/  LDL.LU R6, [R1+0x23c] ;  /* 0x00023c0001067983 */ /* 0x000ea80000300800 */
[----:B------:R0:W-:Y:S04]  /*2a030*/  STL [R1+0xc1c], R3 ;  /* 0x000c1c0301007387 */ /* 0x0001e80000100800 */
        /* <DEDUP_REMOVED lines=14> */
[----:B------:R-:W-:-:S03]  /*2a120*/  F2FP.BF16.F32.PACK_AB R7, R16, R7 ;  /* 0x000000071007723e */ /* 0x000fc600000010ff */
[----:B------:R-:W4:Y:S04]  /*2a130*/  LDL.LU R13, [R1+0x244] ;  /* 0x00024400010d7983 */ /* 0x000f280000300800 */
[----:B------:R-:W4:Y:S04]  /*2a140*/  LDL.LU R21, [R1+0x254] ;  /* 0x0002540001157983 */ /* 0x000f280000300800 */
[----:B------:R-:W4:Y:S04]  /*2a150*/  LDL.LU R22, [R1+0x264] ;  /* 0x0002640001167983 */ /* 0x000f280000300800 */
[----:B------:R-:W4:Y:S04]  /*2a160*/  LDL.LU R23, [R1+0x274] ;  /* 0x0002740001177983 */ /* 0x000f280000300800 */
[----:B------:R-:W4:Y:S01]  /*2a170*/  LDL.LU R16, [R1+0xc24] ;  /* 0x000c240001107983 */ /* 0x000f220000300800 */
[----:B--2---:R-:W-:-:S03]  /*2a180*/  F2FP.BF16.F32.PACK_AB R6, R2, R6 ;  /* 0x000000060206723e */ /* 0x004fc600000010ff */
[----:B------:R-:W2:Y:S01]  /*2a190*/  LDL.LU R2, [R1+0xc20] ;  /* 0x000c200001027983 */ /* 0x000ea20000300800 */
[----:B---3--:R-:W-:-:S03]  /*2a1a0*/  F2FP.BF16.F32.PACK_AB R5, R3, R5 ;  /* 0x000000050305723e */ /* 0x008fc600000010ff */
[----:B------:R-:W2:Y:S01]  /*2a1b0*/  LDL.LU R3, [R1+0xc1c] ;  /* 0x000c1c0001037983 */ /* 0x000ea20000300800 */
[----:B------:R-:W-:Y:S02]  /*2a1c0*/  F2FP.BF16.F32.PACK_AB R18, R18, R17 ;  /* 0x000000111212723e */ /* 0x000fe400000010ff */
[----:B------:R-:W-:Y:S02]  /*2a1d0*/  F2FP.BF16.F32.PACK_AB R19, R20, R19 ;  /* 0x000000131413723e */ /* 0x000fe400000010ff */
[----:B----4-:R-:W-:Y:S02]  /*2a1e0*/  F2FP.BF16.F32.PACK_AB R4, R0, R4 ;  /* 0x000000040004723e */ /* 0x010fe400000010ff */
[----:B------:R-:W-:Y:S02]  /*2a1f0*/  F2FP.BF16.F32.PACK_AB R11, R28, R11 ;  /* 0x0000000b1c0b723e */ /* 0x000fe400000010ff */
[----:B------:R-:W-:Y:S02]  /*2a200*/  F2FP.BF16.F32.PACK_AB R10, R25, R10 ;  /* 0x0000000a190a723e */ /* 0x000fe400000010ff */
[----:B------:R-:W-:-:S02]  /*2a210*/  F2FP.BF16.F32.PACK_AB R9, R26, R9 ;  /* 0x000000091a09723e */ /* 0x000fc400000010ff */
[----:B------:R-:W-:Y:S02]  /*2a220*/  F2FP.BF16.F32.PACK_AB R8, R27, R8 ;  /* 0x000000081b08723e */ /* 0x000fe400000010ff */
[----:B------:R-:W-:Y:S02]  /*2a230*/  F2FP.BF16.F32.PACK_AB R15, R24, R15 ;  /* 0x0000000f180f723e */ /* 0x000fe400000010ff */
[----:B------:R-:W-:Y:S02]  /*2a240*/  F2FP.BF16.F32.PACK_AB R14, R12, R14 ;  /* 0x0000000e0c0e723e */ /* 0x000fe400000010ff */
[----:B------:R-:W-:Y:S02]  /*2a250*/  F2FP.BF16.F32.PACK_AB R13, R13, R21 ;  /* 0x000000150d0d723e */ /* 0x000fe400000010ff */
[----:B------:R-:W-:Y:S02]  /*2a260*/  F2FP.BF16.F32.PACK_AB R12, R22, R23 ;  /* 0x00000017160c723e */ /* 0x000fe400000010ff */
[----:B------:R-:W-:-:S02]  /*2a270*/  F2FP.BF16.F32.PACK_AB R17, R16, R29 ;  /* 0x0000001d1011723e */ /* 0x000fc400000010ff */
[----:B--2---:R-:W-:-:S07]  /*2a280*/  F2FP.BF16.F32.PACK_AB R16, R3, R2 ;  /* 0x000000020310723e */ /* 0x004fce00000010ff */
.L_x_1:
[----:B------:R-:W2:Y:S01]  /*2a290*/  LDL.LU R3, [R1+0xc18] ;  /* 0x000c180001037983 */ /* 0x000ea20000300800 */
[----:B0-----:R-:W0:Y:S01]  /*2a2a0*/  S2R R0, SR_TID.X ;  /* 0x0000000000007919 */ /* 0x001e220000002100 */
[----:B------:R-:W1:Y:S01]  /*2a2b0*/  S2R R22, SR_CgaCtaId ;  /* 0x0000000000167919 */ /* 0x000e620000008800 */
[----:B------:R-:W-:Y:S01]  /*2a2c0*/  MOV R21, 0x400 ;  /* 0x0000040000157802 */ /* 0x000fe20000000f00 */
[----:B------:R-:W3:Y:S01]  /*2a2d0*/  LDCU.128 UR12, c[0x0][0x390] ;  /* 0x00007200ff0c77ac */ /* 0x000ee20008000c00 */
[----:B------:R-:W4:Y:S01]  /*2a2e0*/  LDL.LU R23, [R1+0xc10] ;  /* 0x000c100001177983 */ /* 0x000f220000300800 */
[----:B------:R-:W5:Y:S03]  /*2a2f0*/  LDCU UR4, c[0x0][0x3b4] ;  /* 0x00007680ff0477ac */ /* 0x000f660008000800 */
[----:B------:R-:W5:Y:S04]  /*2a300*/  LDL.LU R26, [R1+0xc14] ;  /* 0x000c1400011a7983 */ /* 0x000f680000300800 */
[----:B------:R-:W3:Y:S01]  /*2a310*/  LDL.LU R24, [R1+0x188] ;  /* 0x0001880001187983 */ /* 0x000ee20000300800 */
[----:B------:R-:W1:Y:S01]  /*2a320*/  S2R R25, SR_TID.X ;  /* 0x0000000000197919 */ /* 0x000e620000002100 */
[C---:B0-----:R-:W-:Y:S01]  /*2a330*/  IMAD.SHL.U32 R2, R0.reuse, 0x80, RZ ;  /* 0x0000008000027824 */ /* 0x041fe200078e00ff */
[----:B------:R-:W-:Y:S04]  /*2a340*/  BAR.SYNC.DEFER_BLOCKING 0x0 ;  /* 0x0000000000007b1d */ /* 0x000fe80000010000 */
[----:B--2---:R-:W-:Y:S01]  /*2a350*/  LOP3.LUT R20, R3, 0xc00, R2, 0xf8, !PT ;  /* 0x00000c0003147812 */ /* 0x004fe200078ef802 */
[----:B------:R-:W-:Y:S01]  /*2a360*/  IMAD.SHL.U32 R3, R0, 0x4, RZ ;  /* 0x0000000400037824 */ /* 0x000fe200078e00ff */
[----:B-1----:R-:W-:-:S02]  /*2a370*/  LEA R2, R22, R21, 0x18 ;  /* 0x0000001516027211 */ /* 0x002fc400078ec0ff */
[C---:B------:R-:W-:Y:S01]  /*2a380*/  LOP3.LUT R21, R0.reuse, 0x20, RZ, 0xc0, !PT ;  /* 0x0000002000157812 */ /* 0x040fe200078ec0ff */
[----:B------:R-:W-:Y:S01]  /*2a390*/  IMAD.SHL.U32 R22, R0, 0x200, RZ ;  /* 0x0000020000167824 */ /* 0x000fe200078e00ff */
[----:B------:R-:W-:-:S03]  /*2a3a0*/  LOP3.LUT R3, R20, 0x70, R3, 0x78, !PT ;  /* 0x0000007014037812 */ /* 0x000fc600078e7803 */
[----:B------:R-:W-:Y:S01]  /*2a3b0*/  IMAD R20, R21, 0x10, R2 ;  /* 0x0000001015147824 */ /* 0x000fe200078e0202 */
[----:B------:R-:W-:-:S03]  /*2a3c0*/  LOP3.LUT R22, R22, 0xc00, RZ, 0xc0, !PT ;  /* 0x00000c0016167812 */ /* 0x000fc600078ec0ff */
[----:B------:R-:W-:Y:S01]  /*2a3d0*/  IMAD.IADD R20, R3, 0x1, R20 ;  /* 0x0000000103147824 */ /* 0x000fe200078e0214 */
[----:B----4-:R-:W-:-:S04]  /*2a3e0*/  LOP3.LUT R3, R22, 0x1f0, R23, 0xf8, !PT ;  /* 0x000001f016037812 */ /* 0x010fc800078ef817 */
[----:B------:R-:W-:Y:S01]  /*2a3f0*/  STS.128 [R20], R16 ;  /* 0x0000001014007388 */ /* 0x000fe20000000c00 */
[----:B------:R-:W-:-:S03]  /*2a400*/  LOP3.LUT R21, R3, 0x20, R0, 0x78, !PT ;  /* 0x0000002003157812 */ /* 0x000fc600078e7800 */
[----:B------:R0:W-:Y:S04]  /*2a410*/  STS.128 [R20+0x100], R12 ;  /* 0x0001000c14007388 */ /* 0x0001e80000000c00 */
[----:B------:R-:W-:Y:S04]  /*2a420*/  STS.128 [R20+0x80], R8 ;  /* 0x0000800814007388 */ /* 0x000fe80000000c00 */
[----:B------:R1:W-:Y:S01]  /*2a430*/  STS.128 [R20+0x180], R4 ;  /* 0x0001800414007388 */ /* 0x0003e20000000c00 */
[----:B------:R-:W-:Y:S01]  /*2a440*/  LOP3.LUT R23, R21, 0x40, RZ, 0x3c, !PT ;  /* 0x0000004015177812 */ /* 0x000fe200078e3cff */
[C---:B-----5:R-:W-:Y:S01]  /*2a450*/  IMAD R3, R26.reuse, UR4, RZ ;  /* 0x000000041a037c24 */ /* 0x060fe2000f8e02ff */
[----:B------:R-:W-:Y:S01]  /*2a460*/  BAR.SYNC.DEFER_BLOCKING 0x0 ;  /* 0x0000000000007b1d */ /* 0x000fe20000010000 */
[----:B---3--:R-:W-:-:S02]  /*2a470*/  ISETP.GE.AND P0, PT, R26, UR14, PT ;  /* 0x0000000e1a007c0c */ /* 0x008fc4000bf06270 */
[C---:B------:R-:W-:Y:S02]  /*2a480*/  LEA.HI R26, R25.reuse, 0x7c, RZ, 0x1c ;  /* 0x0000007c191a7811 */ /* 0x040fe400078fe0ff */
[----:B------:R-:W-:Y:S01]  /*2a490*/  LEA.HI R25, R25, 0x3c, RZ, 0x1c ;  /* 0x0000003c19197811 */ /* 0x000fe200078fe0ff */
[C---:B0-----:R-:W-:Y:S01]  /*2a4a0*/  IMAD.IADD R12, R2.reuse, 0x1, R21 ;  /* 0x00000001020c7824 */ /* 0x041fe200078e0215 */
[----:B------:R-:W-:Y:S01]  /*2a4b0*/  SHF.R.U32.HI R22, RZ, 0x4, R0 ;  /* 0x00000004ff167819 */ /* 0x000fe20000011600 */
[----:B------:R-:W-:Y:S01]  /*2a4c0*/  IMAD.IADD R16, R2, 0x1, R23 ;  /* 0x0000000102107824 */ /* 0x000fe200078e0217 */
[----:B------:R-:W-:Y:S01]  /*2a4d0*/  LOP3.LUT R2, R24, R26, RZ, 0xfc, !PT ;  /* 0x0000001a18027212 */ /* 0x000fe200078efcff */
[----:B------:R-:W0:Y:S01]  /*2a4e0*/  LDCU UR4, c[0x0][0x3b8] ;  /* 0x00007700ff0477ac */ /* 0x000e220008000800 */
[----:B------:R-:W-:Y:S02]  /*2a4f0*/  SGXT.U32 R23, R22, 0x2 ;  /* 0x000000021617781a */ /* 0x000fe40000000000 */
[C---:B-1----:R-:W-:Y:S01]  /*2a500*/  LOP3.LUT R4, R24.reuse, R25, RZ, 0xfc, !PT ;  /* 0x0000001918047212 */ /* 0x042fe200078efcff */
[----:B------:R-:W-:Y:S01]  /*2a510*/  STL [R1+0x58], R2 ;  /* 0x0000580201007387 */ /* 0x000fe20000100800 */
[----:B------:R-:W-:-:S03]  /*2a520*/  LOP3.LUT R5, R24, 0x78, R23, 0xfe, !PT ;  /* 0x0000007818057812 */ /* 0x000fc600078efe17 */
[----:B------:R1:W-:Y:S04]  /*2a530*/  STL [R1+0x18], R4 ;  /* 0x0000180401007387 */ /* 0x0003e80000100800 */
[----:B------:R-:W-:Y:S01]  /*2a540*/  STL [R1+0x54], R5 ;  /* 0x0000540501007387 */ /* 0x000fe20000100800 */
[----:B------:R-:W-:-:S03]  /*2a550*/  LEA R0, P1, R3, UR12, 0x1 ;  /* 0x0000000c03007c11 */ /* 0x000fc6000f8208ff */
[----:B------:R-:W-:Y:S01]  /*2a560*/  LDS.128 R8, [R16] ;  /* 0x0000000010087984 */ /* 0x000fe20000000c00 */
[C-C-:B-1----:R-:W-:Y:S02]  /*2a570*/  LOP3.LUT R4, R24.reuse, 0x74, R23.reuse, 0xfe, !PT ;  /* 0x0000007418047812 */ /* 0x142fe400078efe17 */
[----:B------:R-:W-:Y:S01]  /*2a580*/  LEA.HI.X.SX32 R2, R3, UR13, 0x1, P1 ;  /* 0x0000000d03027c11 */ /* 0x000fe200088f0eff */
[----:B------:R-:W-:Y:S04]  /*2a590*/  LDS.128 R16, [R16+0x200] ;  /* 0x0002000010107984 */ /* 0x000fe80000000c00 */
[----:B------:R-:W-:Y:S04]  /*2a5a0*/  STL [R1+0x50], R4 ;  /* 0x0000500401007387 */ /* 0x000fe80000100800 */
[----:B------:R-:W1:Y:S01]  /*2a5b0*/  LDS.128 R4, [R12] ;  /* 0x000000000c047984 */ /* 0x000e620000000c00 */
[----:B------:R-:W-:-:S02]  /*2a5c0*/  LOP3.LUT R3, R24, 0x70, R23, 0xfe, !PT ;  /* 0x0000007018037812 */ /* 0x000fc400078efe17 */
[C---:B------:R-:W-:Y:S01]  /*2a5d0*/  LOP3.LUT R21, R24.reuse, R23, RZ, 0xfc, !PT ;  /* 0x0000001718157212 */ /* 0x040fe200078efcff */
[----:B------:R-:W2:Y:S04]  /*2a5e0*/  LDS.128 R12, [R12+0x200] ;  /* 0x000200000c0c7984 */ /* 0x000ea80000000c00 */
[----:B------:R3:W-:Y:S02]  /*2a5f0*/  STL [R1+0x4c], R3 ;  /* 0x00004c0301007387 */ /* 0x0007e40000100800 */
[C-C-:B---3--:R-:W-:Y:S02]  /*2a600*/  LOP3.LUT R3, R24.reuse, 0x68, R23.reuse, 0xfe, !PT ;  /* 0x0000006818037812 */ /* 0x148fe400078efe17 */
[----:B-1----:R1:W-:Y:S04]  /*2a610*/  STL [R1+0xc28], R6 ;  /* 0x000c280601007387 */ /* 0x0023e80000100800 */
[----:B------:R3:W-:Y:S01]  /*2a620*/  STL [R1+0xc1c], R7 ;  /* 0x000c1c0701007387 */ /* 0x0007e20000100800 */
[----:B-1----:R-:W-:-:S02]  /*2a630*/  LOP3.LUT R6, R24, 0x6c, R23, 0xfe, !PT ;  /* 0x0000006c18067812 */ /* 0x002fc400078efe17 */
[----:B---3--:R-:W-:-:S03]  /*2a640*/  LOP3.LUT R7, R24, 0x64, R23, 0xfe, !PT ;  /* 0x0000006418077812 */ /* 0x008fc600078efe17 */
[----:B------:R-:W-:Y:S04]  /*2a650*/  STL [R1+0x48], R6 ;  /* 0x0000480601007387 */ /* 0x000fe80000100800 */
[----:B------:R1:W-:Y:S04]  /*2a660*/  STL [R1+0xc20], R7 ;  /* 0x000c200701007387 */ /* 0x0003e80000100800 */
[----:B------:R3:W-:Y:S01]  /*2a670*/  STL [R1+0x44], R3 ;  /* 0x0000440301007387 */ /* 0x0007e20000100800 */
[C-C-:B-1----:R-:W-:Y:S02]  /*2a680*/  LOP3.LUT R7, R24.reuse, 0x60, R23.reuse, 0xfe, !PT ;  /* 0x0000006018077812 */ /* 0x142fe400078efe17 */
[----:B------:R-:W-:-:S03]  /*2a690*/  LOP3.LUT R6, R24, 0x5c, R23, 0xfe, !PT ;  /* 0x0000005c18067812 */ /* 0x000fc600078efe17 */
[----:B------:R1:W-:Y:S01]  /*2a6a0*/  STL [R1+0x3c], R7 ;  /* 0x00003c0701007387 */ /* 0x0003e20000100800 */
[----:B---3--:R-:W-:-:S03]  /*2a6b0*/  LOP3.LUT R3, R24, 0x58, R23, 0xfe, !PT ;  /* 0x0000005818037812 */ /* 0x008fc600078efe17 */
[----:B------:R3:W-:Y:S01]  /*2a6c0*/  STL [R1+0x38], R6 ;  /* 0x0000380601007387 */ /* 0x0007e20000100800 */
[C-C-:B-1----:R-:W-:Y:S02]  /*2a6d0*/  LOP3.LUT R7, R24.reuse, 0x54, R23.reuse, 0xfe, !PT ;  /* 0x0000005418077812 */ /* 0x142fe400078efe17 */
[----:B---3--:R-:W-:-:S03]  /*2a6e0*/  LOP3.LUT R6, R24, 0x50, R23, 0xfe, !PT ;  /* 0x0000005018067812 */ /* 0x008fc600078efe17 */
[----:B------:R1:W-:Y:S04]  /*2a6f0*/  STL [R1+0xc24], R7 ;  /* 0x000c240701007387 */ /* 0x0003e80000100800 */
[----:B------:R3:W-:Y:S01]  /*2a700*/  STL [R1+0x34], R3 ;  /* 0x0000340301007387 */ /* 0x0007e20000100800 */
[----:B------:R-:W-:Y:S02]  /*2a710*/  ISETP.LT.AND P1, PT, R21, UR15, !P0 ;  /* 0x0000000f15007c0c */ /* 0x000fe4000c721270 */
[C-C-:B-1----:R-:W-:Y:S01]  /*2a720*/  LOP3.LUT R7, R24.reuse, 0x48, R23.reuse, 0xfe, !PT ;  /* 0x0000004818077812 */ /* 0x142fe200078efe17 */
[----:B------:R1:W-:Y:S01]  /*2a730*/  STL [R1+0x2c], R6 ;  /* 0x00002c0601007387 */ /* 0x0003e20000100800 */
[----:B---3--:R-:W-:-:S03]  /*2a740*/  LOP3.LUT R3, R24, 0x4c, R23, 0xfe, !PT ;  /* 0x0000004c18037812 */ /* 0x008fc600078efe17 */
[----:B------:R-:W-:Y:S01]  /*2a750*/  STL [R1+0xc2c], R7 ;  /* 0x000c2c0701007387 */ /* 0x000fe20000100800 */
[----:B0-----:R-:W-:-:S03]  /*2a760*/  IMAD R21, R21, UR4, RZ ;  /* 0x0000000415157c24 */ /* 0x001fc6000f8e02ff */
[----:B------:R0:W-:Y:S01]  /*2a770*/  STL [R1+0x28], R3 ;  /* 0x0000280301007387 */ /* 0x0001e20000100800 */
[----:B-1----:R-:W-:-:S03]  /*2a780*/  LOP3.LUT R6, R24, 0x44, R23, 0xfe, !PT ;  /* 0x0000004418067812 */ /* 0x002fc600078efe17 */
[----:B------:R-:W-:Y:S01]  /*2a790*/  STL [R1+0xc3c], R9 ;  /* 0x000c3c0901007387 */ /* 0x000fe20000100800 */
[----:B------:R-:W-:-:S03]  /*2a7a0*/  LEA R20, P2, R21, R0, 0x1 ;  /* 0x0000000015147211 */ /* 0x000fc600078408ff */
[----:B------:R-:W-:Y:S01]  /*2a7b0*/  STL [R1+0xc34], R10 ;  /* 0x000c340a01007387 */ /* 0x000fe20000100800 */
[----:B0-----:R-:W-:-:S03]  /*2a7c0*/  LOP3.LUT R3, R24, 0x40, R23, 0xfe, !PT ;  /* 0x0000004018037812 */ /* 0x001fc600078efe17 */
[----:B------:R-:W-:Y:S01]  /*2a7d0*/  STL [R1+0xc30], R11 ;  /* 0x000c300b01007387 */ /* 0x000fe20000100800 */
[----:B------:R-:W-:-:S03]  /*2a7e0*/  LOP3.LUT R25, R24, 0x4, R23, 0xfe, !PT ;  /* 0x0000000418197812 */ /* 0x000fc600078efe17 */
[----:B------:R-:W-:Y:S01]  /*2a7f0*/  STL [R1+0xc38], R6 ;  /* 0x000c380601007387 */ /* 0x000fe20000100800 */
[----:B------:R-:W-:-:S03]  /*2a800*/  LEA.HI.X.SX32 R21, R21, R2, 0x1, P2 ;  /* 0x0000000215157211 */ /* 0x000fc600010f0eff */
[----:B------:R0:W-:Y:S01]  /*2a810*/  STL [R1+0x1c], R3 ;  /* 0x00001c0301007387 */ /* 0x0001e20000100800 */
[C---:B------:R-:W-:Y:S01]  /*2a820*/  ISETP.LT.AND P2, PT, R25.reuse, UR15, !P0 ;  /* 0x0000000f19007c0c */ /* 0x040fe2000c741270 */
[----:B------:R-:W-:Y:S01]  /*2a830*/  IMAD R25, R25, UR4, RZ ;  /* 0x0000000419197c24 */ /* 0x000fe2000f8e02ff */
[C-C-:B------:R-:W-:Y:S02]  /*2a840*/  LOP3.LUT R7, R24.reuse, 0x38, R23.reuse, 0xfe, !PT ;  /* 0x0000003818077812 */ /* 0x140fe400078efe17 */
[C-C-:B0-----:R-:W-:Y:S01]  /*2a850*/  LOP3.LUT R3, R24.reuse, 0x24, R23.reuse, 0xfe, !PT ;  /* 0x0000002418037812 */ /* 0x141fe200078efe17 */
[----:B------:R-:W-:Y:S01]  /*2a860*/  @P1 STG.E.U16 desc[UR8][R20.64], R4 ;  /* 0x0000000414001986 */ /* 0x000fe2000c101508 */
[C-C-:B------:R-:W-:Y:S02]  /*2a870*/  LOP3.LUT R11, R24.reuse, 0x34, R23.reuse, 0xfe, !PT ;  /* 0x00000034180b7812 */ /* 0x140fe400078efe17 */
[C-C-:B------:R-:W-:Y:S01]  /*2a880*/  LOP3.LUT R10, R24.reuse, 0x30, R23.reuse, 0xfe, !PT ;  /* 0x00000030180a7812 */ /* 0x140fe200078efe17 */
[----:B------:R0:W-:Y:S01]  /*2a890*/  STL [R1], R3 ;  /* 0x0000000301007387 */ /* 0x0001e20000100800 */
[----:B------:R-:W-:-:S02]  /*2a8a0*/  LOP3.LUT R6, R24, 0x2c, R23, 0xfe, !PT ;  /* 0x0000002c18067812 */ /* 0x000fc400078efe17 */
[C-C-:B------:R-:W-:Y:S02]  /*2a8b0*/  LOP3.LUT R9, R24.reuse, 0x28, R23.reuse, 0xfe, !PT ;  /* 0x0000002818097812 */ /* 0x140fe400078efe17 */
[C-C-:B------:R-:W-:Y:S02]  /*2a8c0*/  LOP3.LUT R29, R24.reuse, 0x20, R23.reuse, 0xfe, !PT ;  /* 0x00000020181d7812 */ /* 0x140fe400078efe17 */
[C-C-:B------:R-:W-:Y:S02]  /*2a8d0*/  LOP3.LUT R28, R24.reuse, 0x1c, R23.reuse, 0xfe, !PT ;  /* 0x0000001c181c7812 */ /* 0x140fe400078efe17 */
[C-C-:B------:R-:W-:Y:S02]  /*2a8e0*/  LOP3.LUT R27, R24.reuse, 0x18, R23.reuse, 0xfe, !PT ;  /* 0x00000018181b7812 */ /* 0x140fe400078efe17 */
[C-C-:B0-----:R-:W-:Y:S02]  /*2a8f0*/  LOP3.LUT R3, R24.reuse, 0x14, R23.reuse, 0xfe, !PT ;  /* 0x0000001418037812 */ /* 0x141fe400078efe17 */
[----:B------:R-:W-:-:S02]  /*2a900*/  LOP3.LUT R26, R24, 0x10, R23, 0xfe, !PT ;  /* 0x00000010181a7812 */ /* 0x000fc400078efe17 */
[C-C-:B------:R-:W-:Y:S02]  /*2a910*/  LOP3.LUT R22, R24.reuse, 0xc, R23.reuse, 0xfe, !PT ;  /* 0x0000000c18167812 */ /* 0x140fe400078efe17 */
[----:B------:R-:W-:Y:S02]  /*2a920*/  LOP3.LUT R23, R24, 0x8, R23, 0xfe, !PT ;  /* 0x0000000818177812 */ /* 0x000fe400078efe17 */
[----:B------:R-:W-:Y:S02]  /*2a930*/  LEA R24, P1, R25, R0, 0x1 ;  /* 0x0000000019187211 */ /* 0x000fe400078208ff */
[----:B------:R-:W-:Y:S02]  /*2a940*/  ISETP.LT.AND P3, PT, R23, UR15, !P0 ;  /* 0x0000000f17007c0c */ /* 0x000fe4000c761270 */
[----:B------:R-:W-:Y:S01]  /*2a950*/  LEA.HI.X.SX32 R25, R25, R2, 0x1, P1 ;  /* 0x0000000219197211 */ /* 0x000fe200008f0eff */
[----:B------:R-:W-:Y:S01]  /*2a960*/  IMAD R23, R23, UR4, RZ ;  /* 0x0000000417177c24 */ /* 0x000fe2000f8e02ff */
[C---:B------:R-:W-:Y:S01]  /*2a970*/  ISETP.LT.AND P1, PT, R26.reuse, UR15, !P0 ;  /* 0x0000000f1a007c0c */ /* 0x040fe2000c721270 */
[----:B------:R-:W-:Y:S01]  /*2a980*/  IMAD R26, R26, UR4, RZ ;  /* 0x000000041a1a7c24 */ /* 0x000fe2000f8e02ff */
[C---:B------:R-:W-:Y:S01]  /*2a990*/  ISETP.LT.AND P4, PT, R22.reuse, UR15, !P0 ;  /* 0x0000000f16007c0c */ /* 0x040fe2000c781270 */
[----:B------:R-:W-:Y:S01]  /*2a9a0*/  IMAD R21, R22, UR4, RZ ;  /* 0x0000000416157c24 */ /* 0x000fe2000f8e02ff */
[----:B------:R0:W-:Y:S01]  /*2a9b0*/  @P2 STG.E.U16 desc[UR8][R24.64], R8 ;  /* 0x0000000818002986 */ /* 0x0001e2000c101508 */
[----:B------:R-:W-:-:S03]  /*2a9c0*/  LEA R22, P5, R23, R0, 0x1 ;  /* 0x0000000017167211 */ /* 0x000fc600078a08ff */
[----:B------:R-:W-:Y:S02]  /*2a9d0*/  LEA R20, P6, R21, R0, 0x1 ;  /* 0x0000000015147211 */ /* 0x000fe400078c08ff */
[----:B------:R-:W-:Y:S02]  /*2a9e0*/  LEA.HI.X.SX32 R23, R23, R2, 0x1, P5 ;  /* 0x0000000217177211 */ /* 0x000fe400028f0eff */
[C---:B0-----:R-:W-:Y:S02]  /*2a9f0*/  LEA R24, P2, R26.reuse, R0, 0x1 ;  /* 0x000000001a187211 */ /* 0x041fe400078408ff */
[-C--:B------:R-:W-:Y:S02]  /*2aa00*/  LEA.HI.X.SX32 R21, R21, R2.reuse, 0x1, P6 ;  /* 0x0000000215157211 */ /* 0x080fe400030f0eff */
[----:B------:R-:W-:Y:S02]  /*2aa10*/  LEA.HI.X.SX32 R25, R26, R2, 0x1, P2 ;  /* 0x000000021a197211 */ /* 0x000fe400010f0eff */
[C---:B------:R-:W-:Y:S01]  /*2aa20*/  ISETP.LT.AND P2, PT, R3.reuse, UR15, !P0 ;  /* 0x0000000f03007c0c */ /* 0x040fe2000c741270 */
[----:B------:R-:W-:Y:S01]  /*2aa30*/  IMAD R3, R3, UR4, RZ ;  /* 0x0000000403037c24 */ /* 0x000fe2000f8e02ff */
[----:B--2---:R-:W-:Y:S01]  /*2aa40*/  @P3 STG.E.U16 desc[UR8][R22.64], R12 ;  /* 0x0000000c16003986 */ /* 0x004fe2000c101508 */
[----:B------:R-:W-:-:S03]  /*2aa50*/  PRMT R4, R4, 0x7632, R4 ;  /* 0x0000763204047816 */ /* 0x000fc60000000004 */
[----:B------:R0:W-:Y:S01]  /*2aa60*/  @P4 STG.E.U16 desc[UR8][R20.64], R16 ;  /* 0x0000001014004986 */ /* 0x0001e2000c101508 */
[C---:B------:R-:W-:Y:S01]  /*2aa70*/  ISETP.LT.AND P4, PT, R27.reuse, UR15, !P0 ;  /* 0x0000000f1b007c0c */ /* 0x040fe2000c781270 */
[----:B------:R-:W-:Y:S01]  /*2aa80*/  IMAD R27, R27, UR4, RZ ;  /* 0x000000041b1b7c24 */ /* 0x000fe2000f8e02ff */
[----:B------:R-:W-:Y:S01]  /*2aa90*/  PRMT R8, R8, 0x7632, R8 ;  /* 0x0000763208087816 */ /* 0x000fe20000000008 */
[----:B------:R-:W-:Y:S01]  /*2aaa0*/  @P1 STG.E.U16 desc[UR8][R24.64], R4 ;  /* 0x0000000418001986 */ /* 0x000fe2000c101508 */
[C---:B------:R-:W-:Y:S01]  /*2aab0*/  ISETP.LT.AND P1, PT, R28.reuse, UR15, !P0 ;  /* 0x0000000f1c007c0c */ /* 0x040fe2000c721270 */
[----:B------:R-:W-:Y:S02]  /*2aac0*/  IMAD R28, R28, UR4, RZ ;  /* 0x000000041c1c7c24 */ /* 0x000fe4000f8e02ff */
[----:B------:R-:W2:Y:S01]  /*2aad0*/  LDL.LU R26, [R1] ;  /* 0x00000000011a7983 */ /* 0x000ea20000300800 */
[----:B0-----:R-:W-:-:S04]  /*2aae0*/  LEA R20, P3, R3, R0, 0x1 ;  /* 0x0000000003147211 */ /* 0x001fc800078608ff */
[----:B------:R-:W-:Y:S02]  /*2aaf0*/  LEA.HI.X.SX32 R21, R3, R2, 0x1, P3 ;  /* 0x0000000203157211 */ /* 0x000fe400018f0eff */
[----:B------:R-:W-:-:S03]  /*2ab00*/  LEA R22, P5, R27, R0, 0x1 ;  /* 0x000000001b167211 */ /* 0x000fc600078a08ff */
[----:B------:R0:W-:Y:S01]  /*2ab10*/  @P2 STG.E.U16 desc[UR8][R20.64], R8 ;  /* 0x0000000814002986 */ /* 0x0001e2000c101508 */
[----:B------:R-:W-:Y:S02]  /*2ab20*/  PRMT R12, R12, 0x7632, R12 ;  /* 0x000076320c0c7816 */ /* 0x000fe4000000000c */
[----:B------:R-:W-:Y:S02]  /*2ab30*/  LEA.HI.X.SX32 R23, R27, R2, 0x1, P5 ;  /* 0x000000021b177211 */ /* 0x000fe400028f0eff */
[----:B------:R-:W-:Y:S01]  /*2ab40*/  PRMT R16, R16, 0x7632, R16 ;  /* 0x0000763210107816 */ /* 0x000fe20000000010 */
[----:B------:R-:W3:Y:S01]  /*2ab50*/  LDL.LU R27, [R1+0x18] ;  /* 0x00001800011b7983 */ /* 0x000ee20000300800 */
[----:B0-----:R-:W-:-:S04]  /*2ab60*/  LEA R20, P2, R28, R0, 0x1 ;  /* 0x000000001c147211 */ /* 0x001fc800078408ff */
[----:B------:R-:W-:Y:S01]  /*2ab70*/  LEA.HI.X.SX32 R21, R28, R2, 0x1, P2 ;  /* 0x000000021c157211 */ /* 0x000fe200010f0eff */
[----:B------:R0:W-:Y:S01]  /*2ab80*/  @P4 STG.E.U16 desc[UR8][R22.64], R12 ;  /* 0x0000000c16004986 */ /* 0x0001e2000c101508 */
[----:B------:R-:W-:-:S03]  /*2ab90*/  IMAD R4, R9, UR4, RZ ;  /* 0x0000000409047c24 */ /* 0x000fc6000f8e02ff */
[----:B------:R-:W-:Y:S01]  /*2aba0*/  @P1 STG.E.U16 desc[UR8][R20.64], R16 ;  /* 0x0000001014001986 */ /* 0x000fe2000c101508 */
[----:B------:R-:W-:-:S03]  /*2abb0*/  ISETP.LT.AND P1, PT, R9, UR15, !P0 ;  /* 0x0000000f09007c0c */ /* 0x000fc6000c721270 */
[----:B------:R-:W4:Y:S01]  /*2abc0*/  LDL.LU R9, [R1+0xc3c] ;  /* 0x000c3c0001097983 */ /* 0x000f220000300800 */
[C---:B------:R-:W-:Y:S01]  /*2abd0*/  ISETP.LT.AND P3, PT, R29.reuse, UR15, !P0 ;  /* 0x0000000f1d007c0c */ /* 0x040fe2000c761270 */
[----:B------:R-:W-:Y:S02]  /*2abe0*/  IMAD R29, R29, UR4, RZ ;  /* 0x000000041d1d7c24 */ /* 0x000fe4000f8e02ff */
[----:B------:R-:W5:Y:S03]  /*2abf0*/  LDL.LU R24, [R1+0x1c] ;  /* 0x00001c0001187983 */ /* 0x000f660000300800 */
[----:B0-----:R-:W-:-:S04]  /*2ac00*/  LEA R22, P4, R29, R0, 0x1 ;  /* 0x000000001d167211 */ /* 0x001fc800078808ff */
[----:B------:R-:W-:-:S05]  /*2ac10*/  LEA.HI.X.SX32 R23, R29, R2, 0x1, P4 ;  /* 0x000000021d177211 */ /* 0x000fca00020f0eff */
[----:B------:R0:W-:Y:S01]  /*2ac20*/  @P3 STG.E.U16 desc[UR8][R22.64], R5 ;  /* 0x0000000516003986 */ /* 0x0001e2000c101508 */
[----:B------:R-:W-:Y:S02]  /*2ac30*/  ISETP.LT.AND P3, PT, R6, UR15, !P0 ;  /* 0x0000000f06007c0c */ /* 0x000fe4000c761270 */
[----:B0-----:R-:W-:-:S04]  /*2ac40*/  LEA R22, P5, R4, R0, 0x1 ;  /* 0x0000000004167211 */ /* 0x001fc800078a08ff */
[----:B------:R-:W-:Y:S01]  /*2ac50*/  LEA.HI.X.SX32 R23, R4, R2, 0x1, P5 ;  /* 0x0000000204177211 */ /* 0x000fe200028f0eff */
[----:B------:R-:W-:Y:S01]  /*2ac60*/  IMAD R4, R10, UR4, RZ ;  /* 0x000000040a047c24 */ /* 0x000fe2000f8e02ff */
[----:B------:R-:W-:Y:S01]  /*2ac70*/  PRMT R5, R5, 0x7632, R5 ;  /* 0x0000763205057816 */ /* 0x000fe20000000005 */
[C---:B--2---:R-:W-:Y:S01]  /*2ac80*/  IMAD R3, R26.reuse, UR4, RZ ;  /* 0x000000041a037c24 */ /* 0x044fe2000f8e02ff */
[----:B------:R-:W-:-:S04]  /*2ac90*/  ISETP.LT.AND P2, PT, R26, UR15, !P0 ;  /* 0x0000000f1a007c0c */ /* 0x000fc8000c741270 */
[----:B------:R-:W-:-:S04]  /*2aca0*/  LEA R20, P4, R3, R0, 0x1 ;  /* 0x0000000003147211 */ /* 0x000fc800078808ff */
[----:B------:R-:W-:Y:S01]  /*2acb0*/  LEA.HI.X.SX32 R21, R3, R2, 0x1, P4 ;  /* 0x0000000203157211 */ /* 0x000fe200020f0eff */
[----:B------:R-:W-:Y:S01]  /*2acc0*/  IMAD R3, R6, UR4, RZ ;  /* 0x0000000406037c24 */ /* 0x000fe2000f8e02ff */
[----:B------:R-:W-:Y:S01]  /*2acd0*/  ISETP.LT.AND P4, PT, R10, UR15, !P0 ;  /* 0x0000000f0a007c0c */ /* 0x000fe2000c781270 */
[----:B------:R-:W2:Y:S04]  /*2ace0*/  LDL.LU R6, [R1+0xc38] ;  /* 0x000c380001067983 */ /* 0x000ea80000300800 */
[----:B------:R-:W2:Y:S04]  /*2acf0*/  LDL.LU R10, [R1+0xc34] ;  /* 0x000c3400010a7983 */ /* 0x000ea80000300800 */
[----:B----4-:R0:W-:Y:S04]  /*2ad00*/  @P2 STG.E.U16 desc[UR8][R20.64], R9 ;  /* 0x0000000914002986 */ /* 0x0101e8000c101508 */
[----:B------:R1:W-:Y:S01]  /*2ad10*/  @P1 STG.E.U16 desc[UR8][R22.64], R13 ;  /* 0x0000000d16001986 */ /* 0x0003e2000c101508 */
[----:B0-----:R-:W-:-:S02]  /*2ad20*/  LEA R20, P2, R3, R0, 0x1 ;  /* 0x0000000003147211 */ /* 0x001fc400078408ff */
[C---:B-1----:R-:W-:Y:S02]  /*2ad30*/  LEA R22, P5, R4.reuse, R0, 0x1 ;  /* 0x0000000004167211 */ /* 0x042fe400078a08ff */
[-C--:B------:R-:W-:Y:S01]  /*2ad40*/  LEA.HI.X.SX32 R21, R3, R2.reuse, 0x1, P2 ;  /* 0x0000000203157211 */ /* 0x080fe200010f0eff */
[C---:B------:R-:W-:Y:S01]  /*2ad50*/  IMAD R3, R11.reuse, UR4, RZ ;  /* 0x000000040b037c24 */ /* 0x040fe2000f8e02ff */
[----:B------:R-:W-:Y:S02]  /*2ad60*/  LEA.HI.X.SX32 R23, R4, R2, 0x1, P5 ;  /* 0x0000000204177211 */ /* 0x000fe400028f0eff */
[----:B------:R-:W-:Y:S02]  /*2ad70*/  ISETP.LT.AND P1, PT, R11, UR15, !P0 ;  /* 0x0000000f0b007c0c */ /* 0x000fe4000c721270 */
[----:B------:R-:W-:Y:S01]  /*2ad80*/  LEA R4, P2, R3, R0, 0x1 ;  /* 0x0000000003047211 */ /* 0x000fe200078408ff */
[----:B------:R-:W-:Y:S01]  /*2ad90*/  @P3 STG.E.U16 desc[UR8][R20.64], R17 ;  /* 0x0000001114003986 */ /* 0x000fe2000c101508 */
[----:B------:R-:W-:Y:S01]  /*2ada0*/  PRMT R8, R9, 0x7632, R8 ;  /* 0x0000763209087816 */ /* 0x000fe20000000008 */
[----:B------:R-:W-:-:S02]  /*2adb0*/  IMAD R9, R7, UR4, RZ ;  /* 0x0000000407097c24 */ /* 0x000fc4000f8e02ff */
[----:B------:R-:W4:Y:S04]  /*2adc0*/  LDL.LU R11, [R1+0xc30] ;  /* 0x000c3000010b7983 */ /* 0x000f280000300800 */
[----:B------:R0:W-:Y:S04]  /*2add0*/  @P4 STG.E.U16 desc[UR8][R22.64], R5 ;  /* 0x0000000516004986 */ /* 0x0001e8000c101508 */
[----:B------:R-:W4:Y:S04]  /*2ade0*/  LDL.LU R25, [R1+0x28] ;  /* 0x0000280001197983 */ /* 0x000f280000300800 */
[----:B------:R-:W4:Y:S01]  /*2adf0*/  LDL.LU R26, [R1+0x2c] ;  /* 0x00002c00011a7983 */ /* 0x000f220000300800 */
[----:B0-----:R-:W-:-:S02]  /*2ae00*/  LEA.HI.X.SX32 R5, R3, R2, 0x1, P2 ;  /* 0x0000000203057211 */ /* 0x001fc400010f0eff */
[----:B------:R-:W-:Y:S02]  /*2ae10*/  ISETP.LT.AND P2, PT, R7, UR15, !P0 ;  /* 0x0000000f07007c0c */ /* 0x000fe4000c741270 */
[----:B------:R-:W4:Y:S01]  /*2ae20*/  LDL.LU R7, [R1+0xc2c] ;  /* 0x000c2c0001077983 */ /* 0x000f220000300800 */
[C---:B---3--:R-:W-:Y:S01]  /*2ae30*/  IMAD R3, R27.reuse, UR4, RZ ;  /* 0x000000041b037c24 */ /* 0x048fe2000f8e02ff */
[----:B------:R-:W-:Y:S02]  /*2ae40*/  ISETP.LT.AND P3, PT, R27, UR15, !P0 ;  /* 0x0000000f1b007c0c */ /* 0x000fe4000c761270 */
[----:B------:R0:W-:Y:S01]  /*2ae50*/  @P1 STG.E.U16 desc[UR8][R4.64], R8 ;  /* 0x0000000804001986 */ /* 0x0001e2000c101508 */
[----:B------:R-:W-:Y:S01]  /*2ae60*/  PRMT R16, R13, 0x7632, R16 ;  /* 0x000076320d107816 */ /* 0x000fe20000000010 */
[----:B-----5:R-:W-:Y:S01]  /*2ae70*/  IMAD R13, R24, UR4, RZ ;  /* 0x00000004180d7c24 */ /* 0x020fe2000f8e02ff */
[----:B------:R-:W-:Y:S02]  /*2ae80*/  PRMT R17, R17, 0x7632, R17 ;  /* 0x0000763211117816 */ /* 0x000fe40000000011 */
[----:B0-----:R-:W-:-:S02]  /*2ae90*/  LEA R4, P1, R9, R0, 0x1 ;  /* 0x0000000009047211 */ /* 0x001fc400078208ff */
[----:B------:R-:W-:Y:S02]  /*2aea0*/  LEA R8, P6, R3, R0, 0x1 ;  /* 0x0000000003087211 */ /* 0x000fe400078c08ff */
[-C--:B------:R-:W-:Y:S02]  /*2aeb0*/  LEA.HI.X.SX32 R5, R9, R2.reuse, 0x1, P1 ;  /* 0x0000000209057211 */ /* 0x080fe400008f0eff */
[----:B------:R-:W-:Y:S02]  /*2aec0*/  LEA.HI.X.SX32 R9, R3, R2, 0x1, P6 ;  /* 0x0000000203097211 */ /* 0x000fe400030f0eff */
[C---:B------:R-:W-:Y:S01]  /*2aed0*/  LEA R12, P1, R13.reuse, R0, 0x1 ;  /* 0x000000000d0c7211 */ /* 0x040fe200078208ff */
[----:B------:R-:W-:Y:S03]  /*2aee0*/  @P2 STG.E.U16 desc[UR8][R4.64], R16 ;  /* 0x0000001004002986 */ /* 0x000fe6000c101508 */
[----:B------:R-:W-:Y:S01]  /*2aef0*/  LEA.HI.X.SX32 R13, R13, R2, 0x1, P1 ;  /* 0x000000020d0d7211 */ /* 0x000fe200008f0eff */
[----:B------:R0:W-:Y:S01]  /*2af00*/  @P3 STG.E.U16 desc[UR8][R8.64], R17 ;  /* 0x0000001108003986 */ /* 0x0001e2000c101508 */
[C---:B--2---:R-:W-:Y:S01]  /*2af10*/  ISETP.LT.AND P5, PT, R6.reuse, UR15, !P0 ;  /* 0x0000000f06007c0c */ /* 0x044fe2000c7a1270 */
[----:B------:R-:W-:-:S02]  /*2af20*/  IMAD R20, R6, UR4, RZ ;  /* 0x0000000406147c24 */ /* 0x000fc4000f8e02ff */
[----:B------:R-:W2:Y:S01]  /*2af30*/  LDL.LU R6, [R1+0xc28] ;  /* 0x000c280001067983 */ /* 0x000ea20000300800 */
[C---:B----4-:R-:W-:Y:S01]  /*2af40*/  ISETP.LT.AND P1, PT, R7.reuse, UR15, !P0 ;  /* 0x0000000f07007c0c */ /* 0x050fe2000c721270 */
[----:B0-----:R-:W-:Y:S02]  /*2af50*/  IMAD R8, R7, UR4, RZ ;  /* 0x0000000407087c24 */ /* 0x001fe4000f8e02ff */
[----:B------:R-:W3:Y:S01]  /*2af60*/  LDL.LU R7, [R1+0xc24] ;  /* 0x000c240001077983 */ /* 0x000ee20000300800 */
[----:B------:R-:W-:Y:S02]  /*2af70*/  ISETP.LT.AND P4, PT, R24, UR15, !P0 ;  /* 0x0000000f18007c0c */ /* 0x000fe4000c781270 */
[C---:B------:R-:W-:Y:S01]  /*2af80*/  LEA R4, P2, R20.reuse, R0, 0x1 ;  /* 0x0000000014047211 */ /* 0x040fe200078408ff */
[----:B------:R-:W4:Y:S03]  /*2af90*/  LDL.LU R22, [R1+0x34] ;  /* 0x0000340001167983 */ /* 0x000f260000300800 */
[----:B------:R-:W-:Y:S01]  /*2afa0*/  LEA.HI.X.SX32 R5, R20, R2, 0x1, P2 ;  /* 0x0000000214057211 */ /* 0x000fe200010f0eff */
[----:B------:R-:W5:Y:S04]  /*2afb0*/  LDL.LU R23, [R1+0x38] ;  /* 0x0000380001177983 */ /* 0x000f680000300800 */
[----:B------:R-:W4:Y:S04]  /*2afc0*/  LDL.LU R21, [R1+0x3c] ;  /* 0x00003c0001157983 */ /* 0x000f280000300800 */
[----:B--2---:R-:W-:Y:S04]  /*2afd0*/  @P4 STG.E.U16 desc[UR8][R12.64], R6 ;  /* 0x000000060c004986 */ /* 0x004fe8000c101508 */
[----:B------:R0:W-:Y:S02]  /*2afe0*/  @P5 STG.E.U16 desc[UR8][R4.64], R10 ;  /* 0x0000000a04005986 */ /* 0x0001e4000c101508 */
[----:B0-----:R-:W-:-:S04]  /*2aff0*/  LEA R4, P4, R8, R0, 0x1 ;  /* 0x0000000008047211 */ /* 0x001fc800078808ff */
[----:B------:R-:W-:Y:S02]  /*2b000*/  LEA.HI.X.SX32 R5, R8, R2, 0x1, P4 ;  /* 0x0000000208057211 */ /* 0x000fe400020f0eff */
[C---:B---3--:R-:W-:Y:S01]  /*2b010*/  ISETP.LT.AND P4, PT, R7.reuse, UR15, !P0 ;  /* 0x0000000f07007c0c */ /* 0x048fe2000c781270 */
[----:B------:R-:W-:Y:S02]  /*2b020*/  IMAD R16, R7, UR4, RZ ;  /* 0x0000000407107c24 */ /* 0x000fe4000f8e02ff */
[----:B------:R-:W2:Y:S01]  /*2b030*/  LDL.LU R7, [R1+0xc20] ;  /* 0x000c200001077983 */ /* 0x000ea20000300800 */
[C---:B------:R-:W-:Y:S01]  /*2b040*/  IMAD R3, R25.reuse, UR4, RZ ;  /* 0x0000000419037c24 */ /* 0x040fe2000f8e02ff */
[----:B------:R-:W-:Y:S01]  /*2b050*/  ISETP.LT.AND P3, PT, R25, UR15, !P0 ;  /* 0x0000000f19007c0c */ /* 0x000fe2000c761270 */
[C---:B------:R-:W-:Y:S01]  /*2b060*/  IMAD R13, R26.reuse, UR4, RZ ;  /* 0x000000041a0d7c24 */ /* 0x040fe2000f8e02ff */
[----:B------:R-:W-:Y:S01]  /*2b070*/  ISETP.LT.AND P2, PT, R26, UR15, !P0 ;  /* 0x0000000f1a007c0c */ /* 0x000fe2000c741270 */
[----:B------:R0:W-:Y:S01]  /*2b080*/  @P1 STG.E.U16 desc[UR8][R4.64], R14 ;  /* 0x0000000e04001986 */ /* 0x0001e2000c101508 */
[----:B------:R-:W-:-:S02]  /*2b090*/  LEA R8, P5, R3, R0, 0x1 ;  /* 0x0000000003087211 */ /* 0x000fc400078a08ff */
[----:B------:R-:W-:Y:S01]  /*2b0a0*/  LEA R12, P6, R16, R0, 0x1 ;  /* 0x00000000100c7211 */ /* 0x000fe200078c08ff */
[----:B------:R-:W3:Y:S01]  /*2b0b0*/  LDL.LU R29, [R1+0x44] ;  /* 0x00004400011d7983 */ /* 0x000ee20000300800 */
[----:B------:R-:W-:Y:S02]  /*2b0c0*/  LEA.HI.X.SX32 R9, R3, R2, 0x1, P5 ;  /* 0x0000000203097211 */ /* 0x000fe400028f0eff */
[----:B------:R-:W-:Y:S01]  /*2b0d0*/  PRMT R6, R6, 0x7632, R6 ;  /* 0x0000763206067816 */ /* 0x000fe20000000006 */
[----:B------:R-:W3:Y:S01]  /*2b0e0*/  LDL.LU R27, [R1+0x48] ;  /* 0x00004800011b7983 */ /* 0x000ee20000300800 */
[----:B0-----:R-:W-:-:S03]  /*2b0f0*/  LEA R4, P1, R13, R0, 0x1 ;  /* 0x000000000d047211 */ /* 0x001fc600078208ff */
[----:B------:R-:W3:Y:S01]  /*2b100*/  LDL.LU R25, [R1+0x4c] ;  /* 0x00004c0001197983 */ /* 0x000ee20000300800 */
[----:B------:R-:W-:Y:S02]  /*2b110*/  PRMT R10, R10, 0x7632, R10 ;  /* 0x000076320a0a7816 */ /* 0x000fe4000000000a */
[-C--:B------:R-:W-:Y:S01]  /*2b120*/  LEA.HI.X.SX32 R5, R13, R2.reuse, 0x1, P1 ;  /* 0x000000020d057211 */ /* 0x080fe200008f0eff */
[----:B------:R-:W3:Y:S01]  /*2b130*/  LDL.LU R28, [R1+0x50] ;  /* 0x00005000011c7983 */ /* 0x000ee20000300800 */
[----:B------:R-:W-:-:S03]  /*2b140*/  LEA.HI.X.SX32 R13, R16, R2, 0x1, P6 ;  /* 0x00000002100d7211 */ /* 0x000fc600030f0eff */
[----:B------:R-:W3:Y:S01]  /*2b150*/  LDL.LU R24, [R1+0x58] ;  /* 0x0000580001187983 */ /* 0x000ee20000300800 */
[----:B-----5:R-:W-:-:S03]  /*2b160*/  IMAD R17, R23, UR4, RZ ;  /* 0x0000000417117c24 */ /* 0x020fc6000f8e02ff */
[----:B------:R-:W5:Y:S04]  /*2b170*/  LDL.LU R26, [R1+0x54] ;  /* 0x00005400011a7983 */ /* 0x000f680000300800 */
[----:B------:R0:W-:Y:S01]  /*2b180*/  @P3 STG.E.U16 desc[UR8][R8.64], R18 ;  /* 0x0000001208003986 */ /* 0x0001e2000c101508 */
[----:B------:R-:W-:-:S03]  /*2b190*/  ISETP.LT.AND P3, PT, R23, UR15, !P0 ;  /* 0x0000000f17007c0c */ /* 0x000fc6000c761270 */
[----:B------:R1:W-:Y:S04]  /*2b1a0*/  @P2 STG.E.U16 desc[UR8][R4.64], R6 ;  /* 0x0000000604002986 */ /* 0x0003e8000c101508 */
[----:B------:R0:W-:Y:S01]  /*2b1b0*/  @P4 STG.E.U16 desc[UR8][R12.64], R10 ;  /* 0x0000000a0c004986 */ /* 0x0001e2000c101508 */
[C---:B--2---:R-:W-:Y:S01]  /*2b1c0*/  ISETP.LT.AND P4, PT, R7.reuse, UR15, !P0 ;  /* 0x0000000f07007c0c */ /* 0x044fe2000c781270 */
[----:B------:R-:W-:Y:S02]  /*2b1d0*/  IMAD R23, R7, UR4, RZ ;  /* 0x0000000407177c24 */ /* 0x000fe4000f8e02ff */
[----:B------:R-:W2:Y:S01]  /*2b1e0*/  LDL.LU R7, [R1+0xc1c] ;  /* 0x000c1c0001077983 */ /* 0x000ea20000300800 */
[C---:B----4-:R-:W-:Y:S01]  /*2b1f0*/  IMAD R3, R22.reuse, UR4, RZ ;  /* 0x0000000416037c24 */ /* 0x050fe2000f8e02ff */
[----:B------:R-:W-:-:S02]  /*2b200*/  ISETP.LT.AND P1, PT, R22, UR15, !P0 ;  /* 0x0000000f16007c0c */ /* 0x000fc4000c721270 */
[-C--:B0-----:R-:W-:Y:S02]  /*2b210*/  LEA R8, P5, R17, R0.reuse, 0x1 ;  /* 0x0000000011087211 */ /* 0x081fe400078a08ff */
[C---:B------:R-:W-:Y:S01]  /*2b220*/  ISETP.LT.AND P2, PT, R21.reuse, UR15, !P0 ;  /* 0x0000000f15007c0c */ /* 0x040fe2000c741270 */
[----:B------:R-:W-:Y:S01]  /*2b230*/  IMAD R21, R21, UR4, RZ ;  /* 0x0000000415157c24 */ /* 0x000fe2000f8e02ff */
[----:B-1----:R-:W-:Y:S02]  /*2b240*/  LEA R4, P6, R3, R0, 0x1 ;  /* 0x0000000003047211 */ /* 0x002fe400078c08ff */
[----:B------:R-:W-:Y:S02]  /*2b250*/  LEA.HI.X.SX32 R9, R17, R2, 0x1, P5 ;  /* 0x0000000211097211 */ /* 0x000fe400028f0eff */
[----:B------:R-:W-:Y:S02]  /*2b260*/  LEA R16, P5, R23, R0, 0x1 ;  /* 0x0000000017107211 */ /* 0x000fe400078a08ff */
[----:B------:R-:W-:-:S02]  /*2b270*/  PRMT R14, R14, 0x7632, R14 ;  /* 0x000076320e0e7816 */ /* 0x000fc4000000000e */
[----:B------:R-:W-:Y:S02]  /*2b280*/  LEA.HI.X.SX32 R5, R3, R2, 0x1, P6 ;  /* 0x0000000203057211 */ /* 0x000fe400030f0eff */
[----:B------:R-:W-:Y:S02]  /*2b290*/  PRMT R18, R18, 0x7632, R18 ;  /* 0x0000763212127816 */ /* 0x000fe40000000012 */
[----:B------:R-:W-:Y:S02]  /*2b2a0*/  LEA R12, P6, R21, R0, 0x1 ;  /* 0x00000000150c7211 */ /* 0x000fe400078c08ff */
[-C--:B------:R-:W-:Y:S01]  /*2b2b0*/  LEA.HI.X.SX32 R17, R23, R2.reuse, 0x1, P5 ;  /* 0x0000000217117211 */ /* 0x080fe200028f0eff */
[----:B---3--:R-:W-:Y:S01]  /*2b2c0*/  IMAD R23, R27, UR4, RZ ;  /* 0x000000041b177c24 */ /* 0x008fe2000f8e02ff */
[----:B------:R0:W-:Y:S01]  /*2b2d0*/  @P1 STG.E.U16 desc[UR8][R4.64], R14 ;  /* 0x0000000e04001986 */ /* 0x0001e2000c101508 */
[----:B------:R-:W-:Y:S01]  /*2b2e0*/  LEA.HI.X.SX32 R13, R21, R2, 0x1, P6 ;  /* 0x00000002150d7211 */ /* 0x000fe200030f0eff */
[C---:B------:R-:W-:Y:S01]  /*2b2f0*/  IMAD R21, R29.reuse, UR4, RZ ;  /* 0x000000041d157c24 */ /* 0x040fe2000f8e02ff */
[----:B------:R-:W-:Y:S01]  /*2b300*/  ISETP.LT.AND P5, PT, R29, UR15, !P0 ;  /* 0x0000000f1d007c0c */ /* 0x000fe2000c7a1270 */
[----:B------:R1:W-:Y:S01]  /*2b310*/  @P3 STG.E.U16 desc[UR8][R8.64], R18 ;  /* 0x0000001208003986 */ /* 0x0003e2000c101508 */
[C---:B------:R-:W-:Y:S01]  /*2b320*/  ISETP.LT.AND P3, PT, R25.reuse, UR15, !P0 ;  /* 0x0000000f19007c0c */ /* 0x040fe2000c761270 */
[----:B------:R-:W-:-:S02]  /*2b330*/  IMAD R25, R25, UR4, RZ ;  /* 0x0000000419197c24 */ /* 0x000fc4000f8e02ff */
[----:B-----5:R-:W-:Y:S01]  /*2b340*/  IMAD R29, R26, UR4, RZ ;  /* 0x000000041a1d7c24 */ /* 0x020fe2000f8e02ff */
[-C--:B0-----:R-:W-:Y:S02]  /*2b350*/  LEA R4, P6, R21, R0.reuse, 0x1 ;  /* 0x0000000015047211 */ /* 0x081fe400078c08ff */
[----:B-1----:R-:W-:-:S04]  /*2b360*/  LEA R8, P1, R23, R0, 0x1 ;  /* 0x0000000017087211 */ /* 0x002fc800078208ff */
[----:B------:R-:W-:Y:S02]  /*2b370*/  LEA.HI.X.SX32 R9, R23, R2, 0x1, P1 ;  /* 0x0000000217097211 */ /* 0x000fe400008f0eff */
[----:B------:R-:W-:Y:S02]  /*2b380*/  LEA R20, P1, R29, R0, 0x1 ;  /* 0x000000001d147211 */ /* 0x000fe400078208ff */
[-C--:B------:R-:W-:Y:S02]  /*2b390*/  LEA.HI.X.SX32 R5, R21, R2.reuse, 0x1, P6 ;  /* 0x0000000215057211 */ /* 0x080fe400030f0eff */
[----:B------:R-:W-:Y:S02]  /*2b3a0*/  LEA.HI.X.SX32 R21, R29, R2, 0x1, P1 ;  /* 0x000000021d157211 */ /* 0x000fe400008f0eff */
[C---:B------:R-:W-:Y:S01]  /*2b3b0*/  ISETP.LT.AND P1, PT, R24.reuse, UR15, !P0 ;  /* 0x0000000f18007c0c */ /* 0x040fe2000c721270 */
[----:B------:R-:W-:Y:S01]  /*2b3c0*/  IMAD R3, R24, UR4, RZ ;  /* 0x0000000418037c24 */ /* 0x000fe2000f8e02ff */
[----:B------:R-:W-:Y:S01]  /*2b3d0*/  PRMT R10, R15, 0x7632, R10 ;  /* 0x000076320f0a7816 */ /* 0x000fe2000000000a */
[----:B--2---:R0:W-:Y:S04]  /*2b3e0*/  @P2 STG.E.U16 desc[UR8][R12.64], R7 ;  /* 0x000000070c002986 */ /* 0x0041e8000c101508 */
[----:B------:R1:W-:Y:S01]  /*2b3f0*/  @P4 STG.E.U16 desc[UR8][R16.64], R11 ;  /* 0x0000000b10004986 */ /* 0x0003e2000c101508 */
[----:B------:R-:W-:Y:S01]  /*2b400*/  ISETP.LT.AND P4, PT, R27, UR15, !P0 ;  /* 0x0000000f1b007c0c */ /* 0x000fe2000c781270 */
[----:B------:R-:W-:Y:S01]  /*2b410*/  IMAD R27, R28, UR4, RZ ;  /* 0x000000041c1b7c24 */ /* 0x000fe2000f8e02ff */
[----:B0-----:R-:W-:-:S04]  /*2b420*/  LEA R12, P2, R25, R0, 0x1 ;  /* 0x00000000190c7211 */ /* 0x001fc800078408ff */
[----:B------:R-:W-:Y:S02]  /*2b430*/  LEA.HI.X.SX32 R13, R25, R2, 0x1, P2 ;  /* 0x00000002190d7211 */ /* 0x000fe400010f0eff */
[----:B------:R-:W-:Y:S02]  /*2b440*/  ISETP.LT.AND P2, PT, R28, UR15, !P0 ;  /* 0x0000000f1c007c0c */ /* 0x000fe4000c741270 */
[----:B------:R-:W-:Y:S02]  /*2b450*/  ISETP.LT.AND P0, PT, R26, UR15, !P0 ;  /* 0x0000000f1a007c0c */ /* 0x000fe4000c701270 */
[----:B-1----:R-:W-:Y:S02]  /*2b460*/  LEA R16, P6, R27, R0, 0x1 ;  /* 0x000000001b107211 */ /* 0x002fe400078c08ff */
[----:B------:R-:W-:Y:S02]  /*2b470*/  PRMT R6, R7, 0x7632, R6 ;  /* 0x0000763207067816 */ /* 0x000fe40000000006 */
[----:B------:R-:W-:-:S02]  /*2b480*/  LEA.HI.X.SX32 R17, R27, R2, 0x1, P6 ;  /* 0x000000021b117211 */ /* 0x000fc400030f0eff */
[----:B------:R-:W-:Y:S01]  /*2b490*/  PRMT R11, R11, 0x7632, R11 ;  /* 0x000076320b0b7816 */ /* 0x000fe2000000000b */
[----:B------:R0:W-:Y:S01]  /*2b4a0*/  @P5 STG.E.U16 desc[UR8][R4.64], R15 ;  /* 0x0000000f04005986 */ /* 0x0001e2000c101508 */
[----:B------:R-:W-:-:S03]  /*2b4b0*/  LEA R22, P6, R3, R0, 0x1 ;  /* 0x0000000003167211 */ /* 0x000fc600078c08ff */
[----:B------:R0:W-:Y:S04]  /*2b4c0*/  @P4 STG.E.U16 desc[UR8][R8.64], R19 ;  /* 0x0000001308004986 */ /* 0x0001e8000c101508 */
[----:B------:R0:W-:Y:S04]  /*2b4d0*/  @P3 STG.E.U16 desc[UR8][R12.64], R6 ;  /* 0x000000060c003986 */ /* 0x0001e8000c101508 */
[----:B------:R0:W-:Y:S01]  /*2b4e0*/  @P2 STG.E.U16 desc[UR8][R16.64], R11 ;  /* 0x0000000b10002986 */ /* 0x0001e2000c101508 */
[----:B------:R-:W-:-:S03]  /*2b4f0*/  LEA.HI.X.SX32 R23, R3, R2, 0x1, P6 ;  /* 0x0000000203177211 */ /* 0x000fc600030f0eff */
[----:B------:R0:W-:Y:S01]  /*2b500*/  @P0 STG.E.U16 desc[UR8][R20.64], R10 ;  /* 0x0000000a14000986 */ /* 0x0001e2000c101508 */
[----:B------:R-:W-:Y:S05]  /*2b510*/  @!P1 EXIT ;  /* 0x000000000000994d */ /* 0x000fea0003800000 */
[----:B0-----:R-:W-:-:S05]  /*2b520*/  PRMT R11, R19, 0x7632, R11 ;  /* 0x00007632130b7816 */ /* 0x001fca000000000b */
[----:B------:R-:W-:Y:S01]  /*2b530*/  STG.E.U16 desc[UR8][R22.64], R11 ;  /* 0x0000000b16007986 */ /* 0x000fe2000c101508 */
[----:B------:R-:W-:Y:S05]  /*2b540*/  EXIT ;  /* 0x000000000000794d */ /* 0x000fea0003800000 */
.L_x_3:
[----:B------:R-:W-:-:S00]  /*2b550*/  BRA `(.L_x_3) ;  /* 0xfffffffc00fc7947 */ /* 0x000fc0000383ffff */
[----:B------:R-:W-:-:S00]  /*2b560*/  NOP ;  /* 0x0000000000007918 */ /* 0x000fc00000000000 */
        /* <DEDUP_REMOVED lines=9> */
.L_x_4:


//--------------------- .nv.shared.matmul_kernel  --------------------------
	.section	.nv.shared.matmul_kernel,"aw",@nobits
	.sectionflags	@""
	.align	16
	.zero		1024


//--------------------- .nv.shared.reserved.0     --------------------------
	.section	.nv.shared.reserved.0,"aw",@nobits
	.weak		__nv_reservedSMEM_offset_0_alias
	.size		__nv_reservedSMEM_offset_0_alias, 0, 64
	.other		__nv_reservedSMEM_offset_0_alias,@"STO_CUDA_RESERVED_SHARED STV_DEFAULT"
__nv_reservedSMEM_offset_0_alias:
	.zero		0
	.zero		64


//--------------------- .nv.constant0.matmul_kernel --------------------------
	.section	.nv.constant0.matmul_kernel,"a",@progbits
	.sectionflags	@""
	.align	4
.nv.constant0.matmul_kernel:
	.zero		976


//--------------------- SYMBOLS --------------------------

	.type		.nv.reservedSmem.offset0,@object
	.size		.nv.reservedSmem.offset0,0x4
	.type		.nv.reservedSmem.cap,@object
	.size		.nv.reservedSmem.cap,0x4
